def matmul_kernel(
    a_ptr,
    b_ptr,
    c_ptr,
    M,
    N,
    K,
    stride_am,
    stride_ak,
    stride_bk,
    stride_bn,
    stride_cm,
    stride_cn,
    BLOCK_M: tl.constexpr,
    BLOCK_N: tl.constexpr,
    BLOCK_K: tl.constexpr,
    GROUP_M: tl.constexpr,
):
    pid = tl.program_id(axis=0)
    num_pid_m = tl.cdiv(M, BLOCK_M)
    num_pid_n = tl.cdiv(N, BLOCK_N)
    num_pid_in_group = GROUP_M * num_pid_n
    group_id = pid // num_pid_in_group
    first_pid_m = group_id * GROUP_M
    group_size_m = min(num_pid_m - first_pid_m, GROUP_M)
    pid_m = first_pid_m + ((pid % num_pid_in_group) % group_size_m)
    pid_n = (pid % num_pid_in_group) // group_size_m

    offs_am = (pid_m * BLOCK_M + tl.arange(0, BLOCK_M)) % M
    offs_bn = (pid_n * BLOCK_N + tl.arange(0, BLOCK_N)) % N
    offs_k = tl.arange(0, BLOCK_K)
    a_ptrs = a_ptr + offs_am[:, None] * stride_am + offs_k[None, :] * stride_ak
    b_ptrs = b_ptr + offs_k[:, None] * stride_bk + offs_bn[None, :] * stride_bn

    acc = tl.zeros((BLOCK_M, BLOCK_N), dtype=tl.float32)
    for kk in range(0, tl.cdiv(K, BLOCK_K)):
        a = tl.load(a_ptrs, mask=offs_k[None, :] < K - kk * BLOCK_K, other=0.0)
        b = tl.load(b_ptrs, mask=offs_k[:, None] < K - kk * BLOCK_K, other=0.0)
        acc = tl.dot(a, b, acc)
        a_ptrs += BLOCK_K * stride_ak
        b_ptrs += BLOCK_K * stride_bk

    c = acc.to(c_ptr.dtype.element_ty)
    offs_cm = pid_m * BLOCK_M + tl.arange(0, BLOCK_M)
    offs_cn = pid_n * BLOCK_N + tl.arange(0, BLOCK_N)
    c_ptrs = c_ptr + offs_cm[:, None] * stride_cm + offs_cn[None, :] * stride_cn
    mask = (offs_cm[:, None] < M) & (offs_cn[None, :] < N)
    tl.store(c_ptrs, c, mask=mask)

# config = {"BLOCK_K": 128, "BLOCK_M": 64, "BLOCK_N": 512, "GROUP_M": 1, "arch": "sm_100", "dtype": "bf16", "num_ctas": 1, "num_stages": 3, "num_warps": 4}
# arch = sm_100


// ===== COMPILED SASS (sm_100a) =====

	.target	sm_100a

	.elftype	@"ET_EXEC"


//--------------------- .note.nv.tkinfo           --------------------------
	.section	.note.nv.tkinfo,"",@"SHT_NOTE"
	.sectionflags	@"SHF_NOTE_NV_TKINFO"
	.tkinfo
        /*0018*/ 	.word	0x00000081
        /*0030*/ 	.string	""
        /*0030*/ 	.string	"ptxas-blackwell"
        /*0030*/ 	.string	"Cuda compilation tools, release 12.9, V12.9.86"
        /*0030*/ 	.string	"Build cuda_12.9.r12.9/compiler.36037853_0"
        /*0030*/ 	.string	"-v  -suppress-debug-info  -lineinfo  -arch sm_100a "



//--------------------- .note.nv.cuver            --------------------------
	.section	.note.nv.cuver,"",@"SHT_NOTE"
	.sectionflags	@"SHF_NOTE_NV_CUVER"
        /*0018*/ 	.short	0x0001
        /*001a*/ 	.short	0x0064
        /*001c*/ 	.short	0x0001
        /*001e*/ 	.short	0x0000
        /*0020*/ 	.short	0x0001
        /*0022*/ 	.short	0x0000


//--------------------- .nv.info                  --------------------------
	.section	.nv.info,"",@"SHT_CUDA_INFO"
	.align	4


	//----- nvinfo : EIATTR_REGCOUNT
	.align		4
        /*0000*/ 	.byte	0x04, 0x2f
        /*0002*/ 	.short	(.L_4 - .L_3)
	.align		4
.L_3:
        /*0004*/ 	.word	index@(matmul_kernel)
        /*0008*/ 	.word	0x00000060


	//----- nvinfo : EIATTR_FRAME_SIZE
	.align		4
.L_4:
        /*000c*/ 	.byte	0x04, 0x11
        /*000e*/ 	.short	(.L_6 - .L_5)
	.align		4
.L_5:
        /*0010*/ 	.word	index@($__internal_2_$__cuda_sm10x_tcgen05_guardrail_trap_unallocated_columns_being_dealloced)
        /*0014*/ 	.word	0x00001ed8


	//----- nvinfo : EIATTR_FRAME_SIZE
	.align		4
.L_6:
        /*0018*/ 	.byte	0x04, 0x11
        /*001a*/ 	.short	(.L_8 - .L_7)
	.align		4
.L_7:
        /*001c*/ 	.word	index@($__internal_1_$__cuda_sm10x_tcgen05_guardrail_trap_phase_invalid_during_alloc)
        /*0020*/ 	.word	0x00001ed8


	//----- nvinfo : EIATTR_FRAME_SIZE
	.align		4
.L_8:
        /*0024*/ 	.byte	0x04, 0x11
        /*0026*/ 	.short	(.L_10 - .L_9)
	.align		4
.L_9:
        /*0028*/ 	.word	index@($__internal_0_$__cuda_sm10x_tcgen05_guardrail_trap_col_being_dealloced_not_returned_by_alloc)
        /*002c*/ 	.word	0x00001ed8


	//----- nvinfo : EIATTR_FRAME_SIZE
	.align		4
.L_10:
        /*0030*/ 	.byte	0x04, 0x11
        /*0032*/ 	.short	(.L_12 - .L_11)
	.align		4
.L_11:
        /*0034*/ 	.word	index@(matmul_kernel)
        /*0038*/ 	.word	0x00001ed8


	//----- nvinfo : EIATTR_MIN_STACK_SIZE
	.align		4
.L_12:
        /*003c*/ 	.byte	0x04, 0x12
        /*003e*/ 	.short	(.L_14 - .L_13)
	.align		4
.L_13:
        /*0040*/ 	.word	index@(matmul_kernel)
        /*0044*/ 	.word	0x00001ed8
.L_14:


//--------------------- .nv.info.matmul_kernel    --------------------------
	.section	.nv.info.matmul_kernel,"",@"SHT_CUDA_INFO"
	.sectionflags	@""
	.align	4


	//----- nvinfo : EIATTR_CUDA_API_VERSION
	.align		4
        /*0000*/ 	.byte	0x04, 0x37
        /*0002*/ 	.short	(.L_16 - .L_15)
.L_15:
        /*0004*/ 	.word	0x00000081


	//----- nvinfo : EIATTR_KPARAM_INFO
	.align		4
.L_16:
        /*0008*/ 	.byte	0x04, 0x17
        /*000a*/ 	.short	(.L_18 - .L_17)
.L_17:
        /*000c*/ 	.word	0x00000000
        /*0010*/ 	.short	0x000d
        /*0012*/ 	.short	0x0048
        /*0014*/ 	.byte	0x00, 0xf4, 0x21, 0x00


	//----- nvinfo : EIATTR_KPARAM_INFO
	.align		4
.L_18:
        /*0018*/ 	.byte	0x04, 0x17
        /*001a*/ 	.short	(.L_20 - .L_19)
.L_19:
        /*001c*/ 	.word	0x00000000
        /*0020*/ 	.short	0x000c
        /*0022*/ 	.short	0x0040
        /*0024*/ 	.byte	0x00, 0xf4, 0x21, 0x00


	//----- nvinfo : EIATTR_KPARAM_INFO
	.align		4
.L_20:
        /*0028*/ 	.byte	0x04, 0x17
        /*002a*/ 	.short	(.L_22 - .L_21)
.L_21:
        /*002c*/ 	.word	0x00000000
        /*0030*/ 	.short	0x000b
        /*0032*/ 	.short	0x0038
        /*0034*/ 	.byte	0x00, 0xf0, 0x11, 0x00


	//----- nvinfo : EIATTR_KPARAM_INFO
	.align		4
.L_22:
        /*0038*/ 	.byte	0x04, 0x17
        /*003a*/ 	.short	(.L_24 - .L_23)
.L_23:
        /*003c*/ 	.word	0x00000000
        /*0040*/ 	.short	0x000a
        /*0042*/ 	.short	0x0034
        /*0044*/ 	.byte	0x00, 0xf0, 0x11, 0x00


	//----- nvinfo : EIATTR_KPARAM_INFO
	.align		4
.L_24:
        /*0048*/ 	.byte	0x04, 0x17
        /*004a*/ 	.short	(.L_26 - .L_25)
.L_25:
        /*004c*/ 	.word	0x00000000
        /*0050*/ 	.short	0x0009
        /*0052*/ 	.short	0x0030
        /*0054*/ 	.byte	0x00, 0xf0, 0x11, 0x00


	//----- nvinfo : EIATTR_KPARAM_INFO
	.align		4
.L_26:
        /*0058*/ 	.byte	0x04, 0x17
        /*005a*/ 	.short	(.L_28 - .L_27)
.L_27:
        /*005c*/ 	.word	0x00000000
        /*0060*/ 	.short	0x0008
        /*0062*/ 	.short	0x002c
        /*0064*/ 	.byte	0x00, 0xf0, 0x11, 0x00


	//----- nvinfo : EIATTR_KPARAM_INFO
	.align		4
.L_28:
        /*0068*/ 	.byte	0x04, 0x17
        /*006a*/ 	.short	(.L_30 - .L_29)
.L_29:
        /*006c*/ 	.word	0x00000000
        /*0070*/ 	.short	0x0007
        /*0072*/ 	.short	0x0028
        /*0074*/ 	.byte	0x00, 0xf0, 0x11, 0x00


	//----- nvinfo : EIATTR_KPARAM_INFO
	.align		4
.L_30:
        /*0078*/ 	.byte	0x04, 0x17
        /*007a*/ 	.short	(.L_32 - .L_31)
.L_31:
        /*007c*/ 	.word	0x00000000
        /*0080*/ 	.short	0x0006
        /*0082*/ 	.short	0x0024
        /*0084*/ 	.byte	0x00, 0xf0, 0x11, 0x00


	//----- nvinfo : EIATTR_KPARAM_INFO
	.align		4
.L_32:
        /*0088*/ 	.byte	0x04, 0x17
        /*008a*/ 	.short	(.L_34 - .L_33)
.L_33:
        /*008c*/ 	.word	0x00000000
        /*0090*/ 	.short	0x0005
        /*0092*/ 	.short	0x0020
        /*0094*/ 	.byte	0x00, 0xf0, 0x11, 0x00


	//----- nvinfo : EIATTR_KPARAM_INFO
	.align		4
.L_34:
        /*0098*/ 	.byte	0x04, 0x17
        /*009a*/ 	.short	(.L_36 - .L_35)
.L_35:
        /*009c*/ 	.word	0x00000000
        /*00a0*/ 	.short	0x0004
        /*00a2*/ 	.short	0x001c
        /*00a4*/ 	.byte	0x00, 0xf0, 0x11, 0x00


	//----- nvinfo : EIATTR_KPARAM_INFO
	.align		4
.L_36:
        /*00a8*/ 	.byte	0x04, 0x17
        /*00aa*/ 	.short	(.L_38 - .L_37)
.L_37:
        /*00ac*/ 	.word	0x00000000
        /*00b0*/ 	.short	0x0003
        /*00b2*/ 	.short	0x0018
        /*00b4*/ 	.byte	0x00, 0xf0, 0x11, 0x00


	//----- nvinfo : EIATTR_KPARAM_INFO
	.align		4
.L_38:
        /*00b8*/ 	.byte	0x04, 0x17
        /*00ba*/ 	.short	(.L_40 - .L_39)
.L_39:
        /*00bc*/ 	.word	0x00000000
        /*00c0*/ 	.short	0x0002
        /*00c2*/ 	.short	0x0010
        /*00c4*/ 	.byte	0x00, 0xf4, 0x21, 0x00


	//----- nvinfo : EIATTR_KPARAM_INFO
	.align		4
.L_40:
        /*00c8*/ 	.byte	0x04, 0x17
        /*00ca*/ 	.short	(.L_42 - .L_41)
.L_41:
        /*00cc*/ 	.word	0x00000000
        /*00d0*/ 	.short	0x0001
        /*00d2*/ 	.short	0x0008
        /*00d4*/ 	.byte	0x00, 0xf4, 0x21, 0x00


	//----- nvinfo : EIATTR_KPARAM_INFO
	.align		4
.L_42:
        /*00d8*/ 	.byte	0x04, 0x17
        /*00da*/ 	.short	(.L_44 - .L_43)
.L_43:
        /*00dc*/ 	.word	0x00000000
        /*00e0*/ 	.short	0x0000
        /*00e2*/ 	.short	0x0000
        /*00e4*/ 	.byte	0x00, 0xf4, 0x21, 0x00


	//----- nvinfo : EIATTR_AT_ENTRY_FRAGMENTS
	.align		4
.L_44:
        /*00e8*/ 	.byte	0x04, 0x4f
        /*00ea*/ 	.short	(.L_46 - .L_45)


	//   ....[0]....
.L_45:
        /*00ec*/ 	.word	0x00000004


	//----- nvinfo : EIATTR_RESERVED_SMEM_USED
	.align		4
.L_46:
        /*00f0*/ 	.byte	0x01, 0x41
	.zero		2


	//----- nvinfo : EIATTR_SPARSE_MMA_MASK
	.align		4
        /*00f4*/ 	.byte	0x03, 0x50
        /*00f6*/ 	.short	0x0000


	//----- nvinfo : EIATTR_TCGEN05_1CTA_USED
	.align		4
        /*00f8*/ 	.byte	0x01, 0x51
	.zero		2


	//----- nvinfo : EIATTR_MAXREG_COUNT
	.align		4
        /*00fc*/ 	.byte	0x03, 0x1b
        /*00fe*/ 	.short	0x00ff


	//----- nvinfo : EIATTR_NUM_BARRIERS
	.align		4
        /*0100*/ 	.byte	0x02, 0x4c
        /*0102*/ 	.byte	0x01
	.zero		1


	//----- nvinfo : EIATTR_ANNOTATIONS
	.align		4
        /*0104*/ 	.byte	0x04, 0x55
        /*0106*/ 	.short	(.L_48 - .L_47)


	//   ....[0]....
.L_47:
        /*0108*/ 	.word	0x00000001
        /*010c*/ 	.byte	0x30, 0x0d, 0x00, 0x00, 0x01, 0x00, 0x00, 0x00, 0xa0, 0x12, 0x00, 0x00, 0x01, 0x00, 0x00, 0x00
        /* <DEDUP_REMOVED lines=1360> */
        /*561c*/ 	.byte	0xe0, 0xd2, 0x02, 0x00


	//----- nvinfo : EIATTR_INT_WARP_WIDE_INSTR_OFFSETS
	.align		4
.L_48:
        /*5620*/ 	.byte	0x04, 0x31
        /*5622*/ 	.short	(.L_50 - .L_49)


	//   ....[0]....
.L_49:
        /*5624*/ 	.word	0x0001a420


	//   ....[1]....
        /*5628*/ 	.word	0x0001a430


	//   ....[2]....
        /*562c*/ 	.word	0x00031a00


	//   ....[3]....
        /*5630*/ 	.word	0x00077140


	//   ....[4]....
        /*5634*/ 	.word	0x00077190


	//----- nvinfo : EIATTR_COOP_GROUP_MASK_REGIDS
	.align		4
.L_50:
        /*5638*/ 	.byte	0x04, 0x29
        /*563a*/ 	.short	(.L_52 - .L_51)


	//   ....[0]....
.L_51:
        /*563c*/ 	.word	0xffffffff


	//   ....[1]....
        /*5640*/ 	.word	0xffffffff


	//   ....[2]....
        /*5644*/ 	.word	0xffffffff


	//   ....[3]....
        /*5648*/ 	.word	0xffffffff


	//----- nvinfo : EIATTR_COOP_GROUP_INSTR_OFFSETS
	.align		4
.L_52:
        /*564c*/ 	.byte	0x04, 0x28
        /*564e*/ 	.short	(.L_54 - .L_53)


	//   ....[0]....
.L_53:
        /*5650*/ 	.word	0x00000070


	//   ....[1]....
        /*5654*/ 	.word	0x00000330


	//   ....[2]....
        /*5658*/ 	.word	0x00076fd0


	//   ....[3]....
        /*565c*/ 	.word	0x00077240


	//----- nvinfo : EIATTR_VRC_CTA_INIT_COUNT
	.align		4
.L_54:
        /*5660*/ 	.byte	0x02, 0x4a
        /*5662*/ 	.byte	0x80
	.zero		1


	//----- nvinfo : EIATTR_MBARRIER_INSTR_OFFSETS
	.align		4
        /*5664*/ 	.byte	0x04, 0x39
        /*5666*/ 	.short	(.L_56 - .L_55)


	//   ....[0]....
.L_55:
        /*5668*/ 	.word	0x0001a620
        /*566c*/ 	.word	0x000000ff
        /*5670*/ 	.word	0x00000000
        /*5674*/ 	.short	0x0100
        /*5676*/ 	.byte	0x4d
	.zero		1


	//   ....[1]....
        /*5678*/ 	.word	0x00031a40
        /*567c*/ 	.word	0x000000ff
        /*5680*/ 	.word	0x00048008
        /*5684*/ 	.short	0x0100
        /*5686*/ 	.byte	0x05
	.zero		1


	//   ....[2]....
        /*5688*/ 	.word	0x00053130
        /*568c*/ 	.word	0x000000ff
        /*5690*/ 	.word	0x00000000
        /*5694*/ 	.short	0x010a
        /*5696*/ 	.byte	0x4d
	.zero		1


	//   ....[3]....
        /*5698*/ 	.word	0x0006c410
        /*569c*/ 	.word	0x000000ff
        /*56a0*/ 	.word	0x00000000
        /*56a4*/ 	.short	0x010a
        /*56a6*/ 	.byte	0x4d
	.zero		1


	//   ....[4]....
        /*56a8*/ 	.word	0x0006c4d0
        /*56ac*/ 	.word	0x000000ff
        /*56b0*/ 	.word	0x00048000
        /*56b4*/ 	.short	0x0108
        /*56b6*/ 	.byte	0x05
	.zero		1


	//   ....[5]....
        /*56b8*/ 	.word	0x0006c5b0
        /*56bc*/ 	.word	0x000000ff
        /*56c0*/ 	.word	0x00048008
        /*56c4*/ 	.short	0x0108
        /*56c6*/ 	.byte	0x05
	.zero		1


	//   ....[6]....
        /*56c8*/ 	.word	0x00077260
        /*56cc*/ 	.word	0x000000ff
        /*56d0*/ 	.word	0x00000000
        /*56d4*/ 	.short	0x010a
        /*56d6*/ 	.byte	0x4d
	.zero		1


	//   ....[7]....
        /*56d8*/ 	.word	0x00077290
        /*56dc*/ 	.word	0x000000ff
        /*56e0*/ 	.word	0x00000000
        /*56e4*/ 	.short	0x010a
        /*56e6*/ 	.byte	0x4d
	.zero		1


	//----- nvinfo : EIATTR_NUM_MBARRIERS
	.align		4
.L_56:
        /*56e8*/ 	.byte	0x03, 0x38
        /*56ea*/ 	.short	0x0002


	//----- nvinfo : EIATTR_EXIT_INSTR_OFFSETS
	.align		4
        /*56ec*/ 	.byte	0x04, 0x1c
        /*56ee*/ 	.short	(.L_58 - .L_57)


	//   ....[0]....
.L_57:
        /*56f0*/ 	.word	0x00077250


	//----- nvinfo : EIATTR_REQNTID
	.align		4
.L_58:
        /*56f4*/ 	.byte	0x04, 0x10
        /*56f6*/ 	.short	(.L_60 - .L_59)
.L_59:
        /*56f8*/ 	.word	0x00000080
        /*56fc*/ 	.word	0x00000001
        /*5700*/ 	.word	0x00000001


	//----- nvinfo : EIATTR_CRS_STACK_SIZE
	.align		4
.L_60:
        /*5704*/ 	.byte	0x04, 0x1e
        /*5706*/ 	.short	(.L_62 - .L_61)
.L_61:
        /*5708*/ 	.word	0x00000000


	//----- nvinfo : EIATTR_CBANK_PARAM_SIZE
	.align		4
.L_62:
        /*570c*/ 	.byte	0x03, 0x19
        /*570e*/ 	.short	0x0050


	//----- nvinfo : EIATTR_PARAM_CBANK
	.align		4
        /*5710*/ 	.byte	0x04, 0x0a
        /*5712*/ 	.short	(.L_64 - .L_63)
	.align		4
.L_63:
        /*5714*/ 	.word	index@(.nv.constant0.matmul_kernel)
        /*5718*/ 	.short	0x0380
        /*571a*/ 	.short	0x0050


	//----- nvinfo : EIATTR_SW_WAR
	.align		4
.L_64:
        /*571c*/ 	.byte	0x04, 0x36
        /*571e*/ 	.short	(.L_66 - .L_65)
.L_65:
        /*5720*/ 	.word	0x00000008
.L_66:


//--------------------- .nv.compat                --------------------------
	.section	.nv.compat,"",@"SHT_CUDA_COMPAT_INFO"
	.align	4
        /*0000*/ 	.byte	0x02, 0x02, 0x02, 0x00, 0x02, 0x05, 0x05, 0x00, 0x02, 0x03, 0x00, 0x00, 0x02, 0x06, 0x01, 0x00


//--------------------- .nv.callgraph             --------------------------
	.section	.nv.callgraph,"",@"SHT_CUDA_CALLGRAPH"
	.align	4
	.sectionentsize	8
	.align		4
        /*0000*/ 	.word	0x00000000
	.align		4
        /*0004*/ 	.word	0xffffffff
	.align		4
        /*0008*/ 	.word	0x00000000
	.align		4
        /*000c*/ 	.word	0xfffffffe
	.align		4
        /*0010*/ 	.word	0x00000000
	.align		4
        /*0014*/ 	.word	0xfffffffd
	.align		4
        /*0018*/ 	.word	0x00000000
	.align		4
        /*001c*/ 	.word	0xfffffffc


//--------------------- .text.matmul_kernel       --------------------------
	.section	.text.matmul_kernel,"ax",@progbits
	.align	128
        .global         matmul_kernel
        .type           matmul_kernel,@function
        .size           matmul_kernel,(.L_x_20 - matmul_kernel)
        .other          matmul_kernel,@"STO_CUDA_ENTRY STV_DEFAULT"
matmul_kernel:
.text.matmul_kernel:
[----:B------:R-:W0:Y:S01]  /*0000*/  LDC R1, c[0x0][0x37c] ;  /* 0x0000df00ff017b82 */ /* 0x000e220000000800 */
[----:B------:R-:W1:Y:S01]  /*0010*/  S2R R0, SR_TID.X ;  /* 0x0000000000007919 */ /* 0x000e620000002100 */
[----:B0-----:R-:W-:Y:S01]  /*0020*/  VIADD R1, R1, 0xffffe128 ;  /* 0xffffe12801017836 */ /* 0x001fe20000000000 */
[----:B-1----:R-:W-:-:S13]  /*0030*/  ISETP.GE.U32.AND P0, PT, R0, 0x20, PT ;  /* 0x000000200000780c */ /* 0x002fda0003f06070 */
[----:B------:R-:W-:Y:S02]  /*0040*/  VOTEU.ANY UP0, P0 ;  /* 0x0000000000ff7886 */ /* 0x000fe40000000100 */
[----:B------:R-:W-:Y:S05]  /*0050*/  BRA.U UP0, `(.L_x_0) ;  /* 0x0000000100b87547 */ /* 0x000fea000b800000 */
[----:B------:R-:W0:Y:S01]  /*0060*/  S2UR UR6, SR_CgaCtaId ;  /* 0x00000000000679c3 */ /* 0x000e220000008800 */
[----:B------:R-:W-:Y:S01]  /*0070*/  NOP ;  /* 0x0000000000007918 */ /* 0x000fe20000000000 */
[----:B------:R-:W-:Y:S02]  /*0080*/  UMOV UR4, 0x40 ;  /* 0x0000004000047882 */ /* 0x000fe40000000000 */
[----:B0-----:R-:W-:-:S09]  /*0090*/  ULEA UR4, UR6, UR4, 0x18 ;  /* 0x0000000406047291 */ /* 0x001fd2000f8ec0ff */
[----:B------:R-:W0:Y:S01]  /*00a0*/  LDS.U8 R0, [UR4] ;  /* 0x00000004ff007984 */ /* 0x000e220008000000 */
[----:B------:R-:W-:Y:S02]  /*00b0*/  UMOV UR4, 0x400 ;  /* 0x0000040000047882 */ /* 0x000fe40000000000 */
[----:B------:R-:W-:Y:S01]  /*00c0*/  ULEA UR4, UR6, UR4, 0x18 ;  /* 0x0000000406047291 */ /* 0x000fe2000f8ec0ff */
[----:B0-----:R-:W-:-:S13]  /*00d0*/  ISETP.NE.AND P0, PT, R0, RZ, PT ;  /* 0x000000ff0000720c */ /* 0x001fda0003f05270 */
[----:B------:R-:W-:Y:S05]  /*00e0*/  @P0 BRA `(.L_x_1) ;  /* 0x00000000007c0947 */ /* 0x000fea0003800000 */
[----:B------:R-:W-:-:S13]  /*00f0*/  ELECT P0, URZ, PT ;  /* 0x0000000000ff782f */ /* 0x000fda0003800000 */
[----:B------:R-:W-:Y:S05]  /*0100*/  @!P0 BRA `(.L_x_2) ;  /* 0x0000000000848947 */ /* 0x000fea0003800000 */
[----:B------:R-:W-:Y:S01]  /*0110*/  UMOV UR5, 0x8 ;  /* 0x0000000800057882 */ /* 0x000fe20000000000 */
[----:B------:R-:W-:Y:S02]  /*0120*/  IMAD.MOV.U32 R4, RZ, RZ, 0x1 ;  /* 0x00000001ff047424 */ /* 0x000fe400078e00ff */
[----:B------:R-:W-:Y:S02]  /*0130*/  IMAD.MOV.U32 R5, RZ, RZ, 0xff ;  /* 0x000000ffff057424 */ /* 0x000fe400078e00ff */
[----:B------:R-:W-:Y:S04]  /*0140*/  DEPBAR.LE SB0, 0x36 ;  /* 0x00008d800000791a */ /* 0x000fe80000000000 */
[----:B------:R-:W0:Y:S02]  /*0150*/  UTCATOMSWS.FIND_AND_SET.ALIGN UP1, UR5, UR5 ;  /* 0x00000005000575e3 */ /* 0x000e240008020800 */
[----:B0-----:R-:W-:-:S04]  /*0160*/  PLOP3.LUT P0, PT, PT, PT, UP1, 0x80, 0x8 ;  /* 0x000000000008781c */ /* 0x001fc80003f0f018 */
[----:B------:R-:W-:-:S04]  /*0170*/  SEL R0, RZ, 0xffffffff, !P0 ;  /* 0xffffffffff007807 */ /* 0x000fc80004000000 */
[----:B------:R-:W-:Y:S01]  /*0180*/  ISETP.NE.AND P0, PT, R0, RZ, PT ;  /* 0x000000ff0000720c */ /* 0x000fe20003f05270 */
[----:B------:R-:W-:-:S12]  /*0190*/  IMAD.U32 R0, RZ, RZ, UR5 ;  /* 0x00000005ff007e24 */ /* 0x000fd8000f8e00ff */
[----:B------:R-:W-:Y:S05]  /*01a0*/  @P0 BRA `(.L_x_3) ;  /* 0x0000000000240947 */ /* 0x000fea0003800000 */
.L_x_4:
[----:B------:R-:W-:Y:S05]  /*01b0*/  NANOSLEEP 0x64 ;  /* 0x000000640000795d */ /* 0x000fea0003800000 */
[----:B------:R-:W-:-:S05]  /*01c0*/  UMOV UR5, 0x8 ;  /* 0x0000000800057882 */ /* 0x000fca0000000000 */
[----:B------:R-:W-:Y:S04]  /*01d0*/  DEPBAR.LE SB0, 0x36 ;  /* 0x00008d800000791a */ /* 0x000fe80000000000 */
[----:B------:R-:W0:Y:S02]  /*01e0*/  UTCATOMSWS.FIND_AND_SET.ALIGN UP1, UR5, UR5 ;  /* 0x00000005000575e3 */ /* 0x000e240008020800 */
[----:B0-----:R-:W-:-:S04]  /*01f0*/  PLOP3.LUT P0, PT, PT, PT, UP1, 0x80, 0x8 ;  /* 0x000000000008781c */ /* 0x001fc80003f0f018 */
[----:B------:R-:W-:-:S04]  /*0200*/  SEL R0, RZ, 0xffffffff, !P0 ;  /* 0xffffffffff007807 */ /* 0x000fc80004000000 */
[----:B------:R-:W-:Y:S01]  /*0210*/  ISETP.NE.AND P0, PT, R0, RZ, PT ;  /* 0x000000ff0000720c */ /* 0x000fe20003f05270 */
[----:B------:R-:W-:-:S12]  /*0220*/  IMAD.U32 R0, RZ, RZ, UR5 ;  /* 0x00000005ff007e24 */ /* 0x000fd8000f8e00ff */
[----:B------:R-:W-:Y:S05]  /*0230*/  @!P0 BRA `(.L_x_4) ;  /* 0xfffffffc00dc8947 */ /* 0x000fea000383ffff */
.L_x_3:
[C---:B------:R-:W-:Y:S01]  /*0240*/  VIADD R3, R0.reuse, 0x10 ;  /* 0x0000001000037836 */ /* 0x040fe20000000000 */
[----:B------:R-:W-:Y:S01]  /*0250*/  UMOV UR5, 0x50 ;  /* 0x0000005000057882 */ /* 0x000fe20000000000 */
[----:B------:R-:W-:Y:S01]  /*0260*/  SHF.L.U32 R2, R5, R0, RZ ;  /* 0x0000000005027219 */ /* 0x000fe200000006ff */
[----:B------:R-:W-:Y:S01]  /*0270*/  ULEA UR5, UR6, UR5, 0x18 ;  /* 0x0000000506057291 */ /* 0x000fe2000f8ec0ff */
[----:B------:R-:W-:Y:S01]  /*0280*/  IMAD.SHL.U32 R0, R0, 0x20, RZ ;  /* 0x0000002000007824 */ /* 0x000fe200078e00ff */
[----:B------:R-:W-:-:S04]  /*0290*/  SHF.L.U32 R3, R4, R3, RZ ;  /* 0x0000000304037219 */ /* 0x000fc800000006ff */
[----:B------:R-:W-:-:S05]  /*02a0*/  LOP3.LUT R2, R3, R2, RZ, 0xfc, !PT ;  /* 0x0000000203027212 */ /* 0x000fca00078efcff */
[----:B------:R0:W-:Y:S04]  /*02b0*/  ATOMS.OR RZ, [UR5], R2 ;  /* 0x00000002ffff798c */ /* 0x0001e8000b000005 */
[----:B------:R0:W-:Y:S01]  /*02c0*/  STS [UR4], R0 ;  /* 0x00000000ff007988 */ /* 0x0001e20008000804 */
[----:B------:R-:W-:Y:S05]  /*02d0*/  BRA `(.L_x_2) ;  /* 0x0000000000107947 */ /* 0x000fea0003800000 */
.L_x_1:
[----:B------:R-:W-:Y:S01]  /*02e0*/  IMAD.MOV.U32 R0, RZ, RZ, -0x1 ;  /* 0xffffffffff007424 */ /* 0x000fe200078e00ff */
[----:B------:R-:W-:-:S04]  /*02f0*/  MOV R2, 0x320 ;  /* 0x0000032000027802 */ /* 0x000fc80000000f00 */
[----:B------:R0:W-:Y:S03]  /*0300*/  STS [UR4], R0 ;  /* 0x00000000ff007988 */ /* 0x0001e60008000804 */
[----:B0-----:R-:W-:Y:S05]  /*0310*/  CALL.REL.NOINC `($__internal_1_$__cuda_sm10x_tcgen05_guardrail_trap_phase_invalid_during_alloc) ;  /* 0x0000076c00f47944 */ /* 0x001fea0003c00000 */
.L_x_2:
[----:B------:R-:W-:Y:S05]  /*0320*/  WARPSYNC.ALL ;  /* 0x0000000000007948 */ /* 0x000fea0003800000 */
[----:B------:R-:W-:Y:S01]  /*0330*/  NOP ;  /* 0x0000000000007918 */ /* 0x000fe20000000000 */
.L_x_0:
[----:B------:R-:W1:Y:S01]  /*0340*/  LDC.64 R6, c[0x0][0x398] ;  /* 0x0000e600ff067b82 */ /* 0x000e620000000a00 */
[----:B------:R-:W2:Y:S01]  /*0350*/  S2R R5, SR_CTAID.X ;  /* 0x0000000000057919 */ /* 0x000ea20000002500 */
[----:B------:R-:W-:Y:S01]  /*0360*/  UMOV UR5, 0x400 ;  /* 0x0000040000057882 */ /* 0x000fe20000000000 */
[----:B------:R-:W3:Y:S01]  /*0370*/  LDCU.64 UR8, c[0x0][0x3a8] ;  /* 0x00007500ff0877ac */ /* 0x000ee20008000a00 */
[----:B------:R-:W4:Y:S01]  /*0380*/  S2R R24, SR_TID.X ;  /* 0x0000000000187919 */ /* 0x000f220000002100 */
[----:B------:R-:W0:Y:S03]  /*0390*/  LDCU UR7, c[0x0][0x3a4] ;  /* 0x00007480ff0777ac */ /* 0x000e260008000800 */
[----:B------:R-:W0:Y:S01]  /*03a0*/  S2UR UR6, SR_CgaCtaId ;  /* 0x00000000000679c3 */ /* 0x000e220000008800 */
[----:B------:R-:W0:Y:S01]  /*03b0*/  LDCU.128 UR24, c[0x0][0x380] ;  /* 0x00007000ff1877ac */ /* 0x000e220008000c00 */
[----:B------:R-:W0:Y:S01]  /*03c0*/  LDCU UR21, c[0x0][0x39c] ;  /* 0x00007380ff1577ac */ /* 0x000e220008000800 */
[----:B------:R-:W0:Y:S01]  /*03d0*/  LDCU UR65, c[0x0][0x3b0] ;  /* 0x00007600ff4177ac */ /* 0x000e220008000800 */
[----:B---3--:R-:W-:-:S02]  /*03e0*/  IMAD.U32 R88, RZ, RZ, UR8 ;  /* 0x00000008ff587e24 */ /* 0x008fc4000f8e00ff */
[----:B------:R-:W-:Y:S01]  /*03f0*/  IMAD.U32 R86, RZ, RZ, UR8 ;  /* 0x00000008ff567e24 */ /* 0x000fe2000f8e00ff */
[----:B------:R-:W3:Y:S01]  /*0400*/  LDCU UR20, c[0x0][0x3b0] ;  /* 0x00007600ff1477ac */ /* 0x000ee20008000800 */
[----:B01----:R-:W-:Y:S01]  /*0410*/  VIADD R0, R7, 0x1ff ;  /* 0x000001ff07007836 */ /* 0x003fe20000000000 */
[----:B------:R-:W-:Y:S01]  /*0420*/  IABS R7, R7 ;  /* 0x0000000700077213 */ /* 0x000fe20000000000 */
[----:B------:R-:W-:Y:S01]  /*0430*/  IMAD.U32 R84, RZ, RZ, UR8 ;  /* 0x00000008ff547e24 */ /* 0x000fe2000f8e00ff */
[----:B------:R-:W0:Y:S01]  /*0440*/  LDCU UR19, c[0x0][0x3b0] ;  /* 0x00007600ff1377ac */ /* 0x000e220008000800 */
[----:B------:R-:W-:Y:S01]  /*0450*/  IMAD.U32 R82, RZ, RZ, UR8 ;  /* 0x00000008ff527e24 */ /* 0x000fe2000f8e00ff */
[----:B------:R-:W-:Y:S01]  /*0460*/  SHF.R.S32.HI R3, RZ, 0x1f, R0 ;  /* 0x0000001fff037819 */ /* 0x000fe20000011400 */
[----:B------:R-:W-:Y:S01]  /*0470*/  IMAD.U32 R80, RZ, RZ, UR8 ;  /* 0x00000008ff507e24 */ /* 0x000fe2000f8e00ff */
[----:B------:R-:W-:Y:S01]  /*0480*/  ULEA UR5, UR6, UR5, 0x18 ;  /* 0x0000000506057291 */ /* 0x000fe2000f8ec0ff */
[----:B--2---:R-:W-:Y:S01]  /*0490*/  IABS R10, R5 ;  /* 0x00000005000a7213 */ /* 0x004fe20000000000 */
[----:B------:R-:W-:Y:S01]  /*04a0*/  BAR.SYNC.DEFER_BLOCKING 0x0 ;  /* 0x0000000000007b1d */ /* 0x000fe20000010000 */
[----:B------:R-:W-:Y:S01]  /*04b0*/  LEA.HI R3, R3, R0, RZ, 0x9 ;  /* 0x0000000003037211 */ /* 0x000fe200078f48ff */
[----:B------:R-:W-:Y:S01]  /*04c0*/  IMAD.U32 R78, RZ, RZ, UR8 ;  /* 0x00000008ff4e7e24 */ /* 0x000fe2000f8e00ff */
[----:B----4-:R-:W-:Y:S01]  /*04d0*/  LOP3.LUT R15, R24, 0x3f, RZ, 0xc0, !PT ;  /* 0x0000003f180f7812 */ /* 0x010fe200078ec0ff */
[----:B------:R-:W-:Y:S01]  /*04e0*/  IMAD.U32 R76, RZ, RZ, UR8 ;  /* 0x00000008ff4c7e24 */ /* 0x000fe2000f8e00ff */
[----:B------:R-:W-:Y:S01]  /*04f0*/  SHF.R.S32.HI R4, RZ, 0x9, R3 ;  /* 0x00000009ff047819 */ /* 0x000fe20000011403 */
[----:B------:R-:W-:Y:S01]  /*0500*/  IMAD.U32 R74, RZ, RZ, UR8 ;  /* 0x00000008ff4a7e24 */ /* 0x000fe2000f8e00ff */
[----:B------:R-:W1:Y:S01]  /*0510*/  LDCU UR18, c[0x0][0x3b0] ;  /* 0x00007600ff1277ac */ /* 0x000e620008000800 */
[----:B------:R-:W-:Y:S01]  /*0520*/  IMAD.U32 R72, RZ, RZ, UR8 ;  /* 0x00000008ff487e24 */ /* 0x000fe2000f8e00ff */
[-C--:B------:R-:W-:Y:S01]  /*0530*/  IABS R9, R4.reuse ;  /* 0x0000000400097213 */ /* 0x080fe20000000000 */
[----:B------:R-:W-:Y:S01]  /*0540*/  IMAD.U32 R70, RZ, RZ, UR8 ;  /* 0x00000008ff467e24 */ /* 0x000fe2000f8e00ff */
[----:B------:R-:W-:Y:S01]  /*0550*/  IABS R12, R4 ;  /* 0x00000004000c7213 */ /* 0x000fe20000000000 */
[----:B------:R-:W-:Y:S01]  /*0560*/  IMAD.U32 R69, RZ, RZ, UR8 ;  /* 0x00000008ff457e24 */ /* 0x000fe2000f8e00ff */
[----:B------:R-:W2:Y:S01]  /*0570*/  I2F.RP R0, R9 ;  /* 0x0000000900007306 */ /* 0x000ea20000209400 */
[----:B------:R-:W-:Y:S01]  /*0580*/  IMAD.U32 R68, RZ, RZ, UR8 ;  /* 0x00000008ff447e24 */ /* 0x000fe2000f8e00ff */
[----:B------:R-:W4:Y:S01]  /*0590*/  LDCU UR15, c[0x0][0x3b0] ;  /* 0x00007600ff0f77ac */ /* 0x000f220008000800 */
[----:B------:R-:W-:-:S02]  /*05a0*/  IMAD.U32 R67, RZ, RZ, UR8 ;  /* 0x00000008ff437e24 */ /* 0x000fc4000f8e00ff */
[----:B------:R-:W-:Y:S01]  /*05b0*/  IMAD.U32 R66, RZ, RZ, UR8 ;  /* 0x00000008ff427e24 */ /* 0x000fe2000f8e00ff */
[----:B------:R-:W0:Y:S01]  /*05c0*/  LDCU UR14, c[0x0][0x3b0] ;  /* 0x00007600ff0e77ac */ /* 0x000e220008000800 */
[----:B------:R-:W-:Y:S02]  /*05d0*/  IMAD.U32 R65, RZ, RZ, UR8 ;  /* 0x00000008ff417e24 */ /* 0x000fe4000f8e00ff */
[----:B------:R-:W-:Y:S01]  /*05e0*/  IMAD.U32 R64, RZ, RZ, UR8 ;  /* 0x00000008ff407e24 */ /* 0x000fe2000f8e00ff */
[----:B------:R-:W0:Y:S01]  /*05f0*/  LDCU UR13, c[0x0][0x3b0] ;  /* 0x00007600ff0d77ac */ /* 0x000e220008000800 */
[----:B------:R-:W0:Y:S01]  /*0600*/  LDS R14, [UR5] ;  /* 0x00000005ff0e7984 */ /* 0x000e220008000800 */
[----:B------:R-:W-:Y:S02]  /*0610*/  IMAD.U32 R63, RZ, RZ, UR8 ;  /* 0x00000008ff3f7e24 */ /* 0x000fe4000f8e00ff */
[----:B------:R-:W-:Y:S01]  /*0620*/  IMAD.U32 R62, RZ, RZ, UR8 ;  /* 0x00000008ff3e7e24 */ /* 0x000fe2000f8e00ff */
[----:B--2---:R-:W2:Y:S01]  /*0630*/  MUFU.RCP R0, R0 ;  /* 0x0000000000007308 */ /* 0x004ea20000001000 */
[----:B------:R-:W-:Y:S01]  /*0640*/  IMAD.U32 R61, RZ, RZ, UR8 ;  /* 0x00000008ff3d7e24 */ /* 0x000fe2000f8e00ff */
[----:B------:R-:W0:Y:S01]  /*0650*/  LDCU UR12, c[0x0][0x3b0] ;  /* 0x00007600ff0c77ac */ /* 0x000e220008000800 */
[----:B------:R-:W-:-:S02]  /*0660*/  IMAD.U32 R60, RZ, RZ, UR8 ;  /* 0x00000008ff3c7e24 */ /* 0x000fc4000f8e00ff */
[----:B------:R-:W-:Y:S02]  /*0670*/  IMAD.U32 R59, RZ, RZ, UR8 ;  /* 0x00000008ff3b7e24 */ /* 0x000fe4000f8e00ff */
[----:B------:R-:W-:Y:S02]  /*0680*/  IMAD.U32 R58, RZ, RZ, UR8 ;  /* 0x00000008ff3a7e24 */ /* 0x000fe4000f8e00ff */
[----:B------:R-:W-:Y:S02]  /*0690*/  IMAD.U32 R57, RZ, RZ, UR8 ;  /* 0x00000008ff397e24 */ /* 0x000fe4000f8e00ff */
[----:B------:R-:W-:Y:S02]  /*06a0*/  IMAD.U32 R56, RZ, RZ, UR8 ;  /* 0x00000008ff387e24 */ /* 0x000fe4000f8e00ff */
[----:B------:R-:W-:Y:S02]  /*06b0*/  IMAD.U32 R55, RZ, RZ, UR8 ;  /* 0x00000008ff377e24 */ /* 0x000fe4000f8e00ff */
[----:B------:R-:W-:-:S02]  /*06c0*/  IMAD.U32 R54, RZ, RZ, UR8 ;  /* 0x00000008ff367e24 */ /* 0x000fc4000f8e00ff */
[----:B--2---:R-:W-:Y:S02]  /*06d0*/  VIADD R2, R0, 0xffffffe ;  /* 0x0ffffffe00027836 */ /* 0x004fe40000000000 */
[----:B------:R-:W-:Y:S02]  /*06e0*/  IMAD.MOV R0, RZ, RZ, -R12 ;  /* 0x000000ffff007224 */ /* 0x000fe400078e0a0c */
[----:B------:R2:W0:Y:S01]  /*06f0*/  F2I.FTZ.U32.TRUNC.NTZ R3, R2 ;  /* 0x0000000200037305 */ /* 0x000422000021f000 */
[----:B------:R-:W-:Y:S02]  /*0700*/  IMAD.U32 R53, RZ, RZ, UR8 ;  /* 0x00000008ff357e24 */ /* 0x000fe4000f8e00ff */
[----:B------:R-:W-:Y:S02]  /*0710*/  IMAD.U32 R52, RZ, RZ, UR8 ;  /* 0x00000008ff347e24 */ /* 0x000fe4000f8e00ff */
[----:B------:R-:W-:Y:S02]  /*0720*/  IMAD.U32 R51, RZ, RZ, UR8 ;  /* 0x00000008ff337e24 */ /* 0x000fe4000f8e00ff */
[----:B------:R-:W-:-:S02]  /*0730*/  IMAD.U32 R50, RZ, RZ, UR8 ;  /* 0x00000008ff327e24 */ /* 0x000fc4000f8e00ff */
[----:B--2---:R-:W-:Y:S02]  /*0740*/  IMAD.MOV.U32 R2, RZ, RZ, RZ ;  /* 0x000000ffff027224 */ /* 0x004fe400078e00ff */
[----:B------:R-:W-:Y:S02]  /*0750*/  IMAD.U32 R49, RZ, RZ, UR8 ;  /* 0x00000008ff317e24 */ /* 0x000fe4000f8e00ff */
[----:B------:R-:W-:Y:S02]  /*0760*/  IMAD.U32 R48, RZ, RZ, UR8 ;  /* 0x00000008ff307e24 */ /* 0x000fe4000f8e00ff */
[----:B0-----:R-:W-:Y:S01]  /*0770*/  IMAD.MOV R8, RZ, RZ, -R3 ;  /* 0x000000ffff087224 */ /* 0x001fe200078e0a03 */
[----:B------:R-:W-:Y:S01]  /*0780*/  R2UR UR4, R14 ;  /* 0x000000000e0472ca */ /* 0x000fe200000e0000 */
[----:B------:R-:W-:Y:S02]  /*0790*/  IMAD.U32 R47, RZ, RZ, UR8 ;  /* 0x00000008ff2f7e24 */ /* 0x000fe4000f8e00ff */
[----:B------:R-:W-:-:S02]  /*07a0*/  IMAD R11, R8, R9, RZ ;  /* 0x00000009080b7224 */ /* 0x000fc400078e02ff */
[----:B------:R-:W-:Y:S02]  /*07b0*/  IMAD.MOV.U32 R8, RZ, RZ, R10 ;  /* 0x000000ffff087224 */ /* 0x000fe400078e000a */
[----:B------:R-:W-:-:S04]  /*07c0*/  IMAD.HI.U32 R3, R3, R11, R2 ;  /* 0x0000000b03037227 */ /* 0x000fc800078e0002 */
[----:B------:R-:W-:Y:S02]  /*07d0*/  IMAD.U32 R46, RZ, RZ, UR8 ;  /* 0x00000008ff2e7e24 */ /* 0x000fe4000f8e00ff */
[----:B------:R-:W-:-:S04]  /*07e0*/  IMAD.HI.U32 R3, R3, R8, RZ ;  /* 0x0000000803037227 */ /* 0x000fc800078e00ff */
[----:B------:R-:W-:Y:S02]  /*07f0*/  IMAD R0, R3, R0, R8 ;  /* 0x0000000003007224 */ /* 0x000fe400078e0208 */
[----:B------:R-:W-:Y:S02]  /*0800*/  IMAD.U32 R45, RZ, RZ, UR8 ;  /* 0x00000008ff2d7e24 */ /* 0x000fe4000f8e00ff */
[----:B------:R-:W-:Y:S01]  /*0810*/  IMAD.U32 R44, RZ, RZ, UR8 ;  /* 0x00000008ff2c7e24 */ /* 0x000fe2000f8e00ff */
[----:B------:R-:W-:Y:S01]  /*0820*/  ISETP.GT.U32.AND P1, PT, R9, R0, PT ;  /* 0x000000000900720c */ /* 0x000fe20003f24070 */
[----:B------:R-:W-:Y:S02]  /*0830*/  IMAD.U32 R43, RZ, RZ, UR8 ;  /* 0x00000008ff2b7e24 */ /* 0x000fe4000f8e00ff */
[----:B------:R-:W-:Y:S02]  /*0840*/  IMAD.U32 R42, RZ, RZ, UR8 ;  /* 0x00000008ff2a7e24 */ /* 0x000fe4000f8e00ff */
[----:B------:R-:W-:-:S02]  /*0850*/  IMAD.U32 R41, RZ, RZ, UR8 ;  /* 0x00000008ff297e24 */ /* 0x000fc4000f8e00ff */
[----:B------:R-:W-:Y:S02]  /*0860*/  IMAD.U32 R40, RZ, RZ, UR8 ;  /* 0x00000008ff287e24 */ /* 0x000fe4000f8e00ff */
[----:B------:R-:W-:Y:S02]  /*0870*/  IMAD.U32 R39, RZ, RZ, UR8 ;  /* 0x00000008ff277e24 */ /* 0x000fe4000f8e00ff */
[----:B------:R-:W-:Y:S02]  /*0880*/  IMAD.U32 R38, RZ, RZ, UR8 ;  /* 0x00000008ff267e24 */ /* 0x000fe4000f8e00ff */
[----:B------:R-:W-:Y:S02]  /*0890*/  @!P1 IMAD.IADD R0, R0, 0x1, -R9 ;  /* 0x0000000100009824 */ /* 0x000fe400078e0a09 */
[----:B------:R-:W-:Y:S01]  /*08a0*/  @!P1 VIADD R3, R3, 0x1 ;  /* 0x0000000103039836 */ /* 0x000fe20000000000 */
[----:B------:R-:W-:Y:S01]  /*08b0*/  ISETP.NE.AND P1, PT, R4, RZ, PT ;  /* 0x000000ff0400720c */ /* 0x000fe20003f25270 */
[----:B------:R-:W-:Y:S01]  /*08c0*/  IMAD.U32 R37, RZ, RZ, UR8 ;  /* 0x00000008ff257e24 */ /* 0x000fe2000f8e00ff */
[----:B------:R-:W-:Y:S01]  /*08d0*/  ISETP.GE.U32.AND P0, PT, R0, R9, PT ;  /* 0x000000090000720c */ /* 0x000fe20003f06070 */
[----:B------:R-:W-:Y:S01]  /*08e0*/  IMAD.U32 R36, RZ, RZ, UR8 ;  /* 0x00000008ff247e24 */ /* 0x000fe2000f8e00ff */
[----:B------:R-:W-:Y:S01]  /*08f0*/  LOP3.LUT R0, R5, R4, RZ, 0x3c, !PT ;  /* 0x0000000405007212 */ /* 0x000fe200078e3cff */
[----:B------:R-:W-:-:S02]  /*0900*/  IMAD.U32 R35, RZ, RZ, UR8 ;  /* 0x00000008ff237e24 */ /* 0x000fc4000f8e00ff */
[----:B------:R-:W-:Y:S01]  /*0910*/  IMAD.U32 R34, RZ, RZ, UR8 ;  /* 0x00000008ff227e24 */ /* 0x000fe2000f8e00ff */
[----:B------:R-:W-:Y:S01]  /*0920*/  ISETP.GE.AND P2, PT, R0, RZ, PT ;  /* 0x000000ff0000720c */ /* 0x000fe20003f46270 */
[----:B------:R-:W-:Y:S02]  /*0930*/  VIADD R0, R6, 0x3f ;  /* 0x0000003f06007836 */ /* 0x000fe40000000000 */
[----:B------:R-:W-:Y:S02]  /*0940*/  IMAD.U32 R33, RZ, RZ, UR8 ;  /* 0x00000008ff217e24 */ /* 0x000fe4000f8e00ff */
[----:B------:R-:W-:Y:S02]  /*0950*/  IMAD.U32 R32, RZ, RZ, UR8 ;  /* 0x00000008ff207e24 */ /* 0x000fe4000f8e00ff */
[----:B------:R-:W-:Y:S02]  /*0960*/  @P0 VIADD R3, R3, 0x1 ;  /* 0x0000000103030836 */ /* 0x000fe40000000000 */
[----:B------:R-:W-:-:S02]  /*0970*/  IMAD.U32 R31, RZ, RZ, UR8 ;  /* 0x00000008ff1f7e24 */ /* 0x000fc4000f8e00ff */
[----:B------:R-:W-:Y:S01]  /*0980*/  IMAD.MOV.U32 R10, RZ, RZ, R3 ;  /* 0x000000ffff0a7224 */ /* 0x000fe200078e0003 */
[----:B------:R-:W-:Y:S01]  /*0990*/  SHF.R.S32.HI R3, RZ, 0x1f, R0 ;  /* 0x0000001fff037819 */ /* 0x000fe20000011400 */
[----:B------:R-:W-:Y:S02]  /*09a0*/  IMAD.U32 R30, RZ, RZ, UR8 ;  /* 0x00000008ff1e7e24 */ /* 0x000fe4000f8e00ff */
[----:B------:R-:W-:Y:S01]  /*09b0*/  @!P2 IMAD.MOV R10, RZ, RZ, -R10 ;  /* 0x000000ffff0aa224 */ /* 0x000fe200078e0a0a */
[----:B------:R-:W-:Y:S01]  /*09c0*/  LEA.HI R3, R3, R0, RZ, 0x6 ;  /* 0x0000000003037211 */ /* 0x000fe200078f30ff */
[----:B------:R-:W-:Y:S01]  /*09d0*/  IMAD.U32 R29, RZ, RZ, UR8 ;  /* 0x00000008ff1d7e24 */ /* 0x000fe2000f8e00ff */
[----:B------:R-:W-:Y:S01]  /*09e0*/  @!P1 LOP3.LUT R10, RZ, R4, RZ, 0x33, !PT ;  /* 0x00000004ff0a9212 */ /* 0x000fe200078e33ff */
[----:B------:R-:W-:Y:S02]  /*09f0*/  IMAD.U32 R28, RZ, RZ, UR8 ;  /* 0x00000008ff1c7e24 */ /* 0x000fe4000f8e00ff */
[----:B------:R-:W-:Y:S01]  /*0a00*/  IMAD.U32 R27, RZ, RZ, UR8 ;  /* 0x00000008ff1b7e24 */ /* 0x000fe2000f8e00ff */
[----:B------:R-:W-:Y:S01]  /*0a10*/  LEA.HI.SX32 R3, R3, -R10, 0x1a ;  /* 0x8000000a03037211 */ /* 0x000fe200078fd2ff */
[----:B------:R-:W-:-:S03]  /*0a20*/  IMAD.MOV R8, RZ, RZ, -R10 ;  /* 0x000000ffff087224 */ /* 0x000fc600078e0a0a */
[----:B------:R-:W-:Y:S01]  /*0a30*/  VIMNMX R11, PT, PT, R3, 0x1, PT ;  /* 0x00000001030b7848 */ /* 0x000fe20003fe0100 */
[----:B------:R-:W-:-:S03]  /*0a40*/  IMAD R8, R4, R8, R5 ;  /* 0x0000000804087224 */ /* 0x000fc600078e0205 */
[-C--:B------:R-:W-:Y:S02]  /*0a50*/  IABS R9, R11.reuse ;  /* 0x0000000b00097213 */ /* 0x080fe40000000000 */
[----:B------:R-:W-:Y:S02]  /*0a60*/  IABS R13, R11 ;  /* 0x0000000b000d7213 */ /* 0x000fe40000000000 */
[----:B------:R-:W0:Y:S08]  /*0a70*/  I2F.RP R0, R9 ;  /* 0x0000000900007306 */ /* 0x000e300000209400 */
[----:B0-----:R-:W0:Y:S02]  /*0a80*/  MUFU.RCP R0, R0 ;  /* 0x0000000000007308 */ /* 0x001e240000001000 */
[----:B0-----:R-:W-:-:S02]  /*0a90*/  VIADD R2, R0, 0xffffffe ;  /* 0x0ffffffe00027836 */ /* 0x001fc40000000000 */
[----:B------:R-:W-:-:S04]  /*0aa0*/  IMAD.MOV R0, RZ, RZ, -R13 ;  /* 0x000000ffff007224 */ /* 0x000fc800078e0a0d */
[----:B------:R0:W2:Y:S02]  /*0ab0*/  F2I.FTZ.U32.TRUNC.NTZ R3, R2 ;  /* 0x0000000200037305 */ /* 0x0000a4000021f000 */
[----:B0-----:R-:W-:Y:S02]  /*0ac0*/  IMAD.MOV.U32 R2, RZ, RZ, RZ ;  /* 0x000000ffff027224 */ /* 0x001fe400078e00ff */
[----:B--2---:R-:W-:-:S04]  /*0ad0*/  IMAD.MOV R12, RZ, RZ, -R3 ;  /* 0x000000ffff0c7224 */ /* 0x004fc800078e0a03 */
[----:B------:R-:W-:Y:S01]  /*0ae0*/  IMAD.MOV.U32 R4, RZ, RZ, R12 ;  /* 0x000000ffff047224 */ /* 0x000fe200078e000c */
[----:B------:R-:W-:-:S03]  /*0af0*/  IABS R12, R8 ;  /* 0x00000008000c7213 */ /* 0x000fc60000000000 */
[----:B------:R-:W-:Y:S02]  /*0b00*/  IMAD R5, R4, R9, RZ ;  /* 0x0000000904057224 */ /* 0x000fe400078e02ff */
[----:B------:R-:W-:Y:S01]  /*0b10*/  IMAD.MOV.U32 R4, RZ, RZ, R12 ;  /* 0x000000ffff047224 */ /* 0x000fe200078e000c */
[----:B------:R-:W-:Y:S01]  /*0b20*/  IABS R12, R6 ;  /* 0x00000006000c7213 */ /* 0x000fe20000000000 */
[----:B------:R-:W-:-:S03]  /*0b30*/  IMAD.HI.U32 R3, R3, R5, R2 ;  /* 0x0000000503037227 */ /* 0x000fc600078e0002 */
[----:B------:R-:W0:Y:S03]  /*0b40*/  I2F.RP R2, R12 ;  /* 0x0000000c00027306 */ /* 0x000e260000209400 */
[----:B------:R-:W-:-:S04]  /*0b50*/  IMAD.HI.U32 R3, R3, R4, RZ ;  /* 0x0000000403037227 */ /* 0x000fc800078e00ff */
[----:B------:R-:W-:Y:S02]  /*0b60*/  IMAD R0, R3, R0, R4 ;  /* 0x0000000003007224 */ /* 0x000fe400078e0204 */
[----:B------:R-:W2:Y:S01]  /*0b70*/  I2F.RP R4, R7 ;  /* 0x0000000700047306 */ /* 0x000ea20000209400 */
[----:B------:R-:W-:Y:S02]  /*0b80*/  BAR.SYNC.DEFER_BLOCKING 0x0 ;  /* 0x0000000000007b1d */ /* 0x000fe40000010000 */
[----:B------:R-:W-:-:S05]  /*0b90*/  ISETP.GT.U32.AND P1, PT, R9, R0, PT ;  /* 0x000000000900720c */ /* 0x000fca0003f24070 */
[----:B0-----:R-:W-:Y:S08]  /*0ba0*/  MUFU.RCP R2, R2 ;  /* 0x0000000200027308 */ /* 0x001ff00000001000 */
[----:B------:R-:W-:Y:S01]  /*0bb0*/  @!P1 IMAD.IADD R0, R0, 0x1, -R9 ;  /* 0x0000000100009824 */ /* 0x000fe200078e0a09 */
[----:B--2---:R-:W0:Y:S01]  /*0bc0*/  MUFU.RCP R4, R4 ;  /* 0x0000000400047308 */ /* 0x004e220000001000 */
[----:B------:R-:W-:Y:S01]  /*0bd0*/  @!P1 VIADD R3, R3, 0x1 ;  /* 0x0000000103039836 */ /* 0x000fe20000000000 */
[----:B------:R-:W-:-:S02]  /*0be0*/  ISETP.NE.AND P1, PT, R11, RZ, PT ;  /* 0x000000ff0b00720c */ /* 0x000fc40003f25270 */
[----:B------:R-:W-:Y:S02]  /*0bf0*/  ISETP.GE.U32.AND P0, PT, R0, R9, PT ;  /* 0x000000090000720c */ /* 0x000fe40003f06070 */
[----:B------:R-:W-:-:S04]  /*0c00*/  LOP3.LUT R0, R8, R11, RZ, 0x3c, !PT ;  /* 0x0000000b08007212 */ /* 0x000fc800078e3cff */
[----:B------:R-:W-:-:S07]  /*0c10*/  ISETP.GE.AND P2, PT, R0, RZ, PT ;  /* 0x000000ff0000720c */ /* 0x000fce0003f46270 */
[----:B------:R-:W-:Y:S02]  /*0c20*/  @P0 VIADD R3, R3, 0x1 ;  /* 0x0000000103030836 */ /* 0x000fe40000000000 */
[----:B0-----:R-:W-:Y:S02]  /*0c30*/  VIADD R4, R4, 0xffffffe ;  /* 0x0ffffffe04047836 */ /* 0x001fe40000000000 */
[----:B------:R-:W-:Y:S02]  /*0c40*/  IMAD.MOV.U32 R13, RZ, RZ, R3 ;  /* 0x000000ffff0d7224 */ /* 0x000fe400078e0003 */
[----:B------:R-:W-:Y:S01]  /*0c50*/  VIADD R3, R2, 0xffffffe ;  /* 0x0ffffffe02037836 */ /* 0x000fe20000000000 */
[----:B------:R0:W-:Y:S01]  /*0c60*/  F2I.FTZ.U32.TRUNC.NTZ R9, R4 ;  /* 0x0000000400097305 */ /* 0x0001e2000021f000 */
[----:B------:R-:W-:Y:S01]  /*0c70*/  @!P2 IMAD.MOV R13, RZ, RZ, -R13 ;  /* 0x000000ffff0da224 */ /* 0x000fe200078e0a0d */
[----:B------:R-:W-:Y:S01]  /*0c80*/  @!P1 LOP3.LUT R13, RZ, R11, RZ, 0x33, !PT ;  /* 0x0000000bff0d9212 */ /* 0x000fe200078e33ff */
[----:B------:R-:W-:-:S04]  /*0c90*/  IMAD.MOV.U32 R2, RZ, RZ, RZ ;  /* 0x000000ffff027224 */ /* 0x000fc800078e00ff */
[----:B------:R-:W-:Y:S01]  /*0ca0*/  IMAD.MOV R0, RZ, RZ, -R13 ;  /* 0x000000ffff007224 */ /* 0x000fe200078e0a0d */
[----:B------:R-:W2:Y:S01]  /*0cb0*/  F2I.FTZ.U32.TRUNC.NTZ R3, R3 ;  /* 0x0000000300037305 */ /* 0x000ea2000021f000 */
[----:B0-----:R-:W-:Y:S02]  /*0cc0*/  SHF.R.U32.HI R4, RZ, 0x5, R24 ;  /* 0x00000005ff047819 */ /* 0x001fe40000011618 */
[----:B------:R-:W-:Y:S02]  /*0cd0*/  IMAD R0, R11, R0, R8 ;  /* 0x000000000b007224 */ /* 0x000fe400078e0208 */
[----:B------:R-:W-:Y:S02]  /*0ce0*/  IMAD.MOV.U32 R8, RZ, RZ, RZ ;  /* 0x000000ffff087224 */ /* 0x000fe400078e00ff */
[----:B------:R-:W-:-:S04]  /*0cf0*/  IMAD.IADD R0, R10, 0x1, R0 ;  /* 0x000000010a007824 */ /* 0x000fc800078e0200 */
[----:B------:R-:W-:Y:S02]  /*0d00*/  IMAD R17, R0, 0x40, R15 ;  /* 0x0000004000117824 */ /* 0x000fe400078e020f */
[----:B--2---:R-:W-:-:S03]  /*0d10*/  IMAD.MOV R5, RZ, RZ, -R3 ;  /* 0x000000ffff057224 */ /* 0x004fc600078e0a03 */
[----:B------:R-:W-:Y:S01]  /*0d20*/  IABS R0, R17 ;  /* 0x0000001100007213 */ /* 0x000fe20000000000 */
[----:B------:R0:W-:Y:S01]  /*0d30*/  STL [R1+0x17c8], R17 ;  /* 0x0017c81101007387 */ /* 0x0001e20000100800 */
[----:B------:R-:W-:Y:S01]  /*0d40*/  ISETP.GE.AND P6, PT, R17, RZ, PT ;  /* 0x000000ff1100720c */ /* 0x000fe20003fc6270 */
[----:B------:R-:W-:-:S04]  /*0d50*/  IMAD R5, R5, R12, RZ ;  /* 0x0000000c05057224 */ /* 0x000fc800078e02ff */
[----:B------:R-:W-:-:S04]  /*0d60*/  IMAD.HI.U32 R2, R3, R5, R2 ;  /* 0x0000000503027227 */ /* 0x000fc800078e0002 */
[----:B------:R-:W-:Y:S02]  /*0d70*/  IMAD.MOV.U32 R5, RZ, RZ, R0 ;  /* 0x000000ffff057224 */ /* 0x000fe400078e0000 */
[----:B------:R-:W-:Y:S02]  /*0d80*/  IMAD.SHL.U32 R0, R4, 0x200000, RZ ;  /* 0x0020000004007824 */ /* 0x000fe400078e00ff */
[----:B------:R-:W-:-:S03]  /*0d90*/  IMAD.HI.U32 R2, R2, R5, RZ ;  /* 0x0000000502027227 */ /* 0x000fc600078e00ff */
[----:B------:R-:W-:Y:S01]  /*0da0*/  LOP3.LUT R0, R0, 0x600000, RZ, 0xc0, !PT ;  /* 0x0060000000007812 */ /* 0x000fe200078ec0ff */
[----:B------:R-:W-:Y:S02]  /*0db0*/  IMAD.MOV R4, RZ, RZ, -R9 ;  /* 0x000000ffff047224 */ /* 0x000fe400078e0a09 */
[----:B------:R-:W-:Y:S01]  /*0dc0*/  IMAD.SHL.U32 R3, R13, 0x200, RZ ;  /* 0x000002000d037824 */ /* 0x000fe200078e00ff */
[----:B------:R-:W-:Y:S01]  /*0dd0*/  R2UR UR11, R0 ;  /* 0x00000000000b72ca */ /* 0x000fe200000e0000 */
[----:B------:R-:W-:Y:S02]  /*0de0*/  IMAD.MOV R2, RZ, RZ, -R2 ;  /* 0x000000ffff027224 */ /* 0x000fe400078e0a02 */
[----:B------:R-:W-:Y:S02]  /*0df0*/  IMAD R11, R4, R7, RZ ;  /* 0x00000007040b7224 */ /* 0x000fe400078e02ff */
[----:B------:R-:W-:Y:S02]  /*0e00*/  VIADD R0, R3, 0x1 ;  /* 0x0000000103007836 */ /* 0x000fe40000000000 */
[----:B------:R-:W-:-:S02]  /*0e10*/  IMAD R5, R12, R2, R5 ;  /* 0x000000020c057224 */ /* 0x000fc400078e0205 */
[----:B------:R-:W-:Y:S01]  /*0e20*/  IMAD.HI.U32 R8, R9, R11, R8 ;  /* 0x0000000b09087227 */ /* 0x000fe200078e0008 */
[----:B------:R-:W-:Y:S02]  /*0e30*/  ISETP.GE.AND P0, PT, R0, RZ, PT ;  /* 0x000000ff0000720c */ /* 0x000fe40003f06270 */
[----:B------:R-:W-:Y:S01]  /*0e40*/  IABS R9, R0 ;  /* 0x0000000000097213 */ /* 0x000fe20000000000 */
[C---:B------:R-:W-:Y:S01]  /*0e50*/  VIADD R0, R3.reuse, 0x3 ;  /* 0x0000000303007836 */ /* 0x040fe20000000000 */
[----:B------:R-:W-:Y:S01]  /*0e60*/  ISETP.GT.U32.AND P2, PT, R12, R5, PT ;  /* 0x000000050c00720c */ /* 0x000fe20003f44070 */
[C---:B------:R-:W-:Y:S02]  /*0e70*/  VIADD R2, R3.reuse, 0x2 ;  /* 0x0000000203027836 */ /* 0x040fe40000000000 */
[C---:B------:R-:W-:Y:S01]  /*0e80*/  VIADD R15, R3.reuse, 0x4 ;  /* 0x00000004030f7836 */ /* 0x040fe20000000000 */
[----:B------:R-:W-:Y:S01]  /*0e90*/  ISETP.GE.AND P1, PT, R0, RZ, PT ;  /* 0x000000ff0000720c */ /* 0x000fe20003f26270 */
[----:B------:R-:W-:Y:S01]  /*0ea0*/  VIADD R16, R3, 0x5 ;  /* 0x0000000503107836 */ /* 0x000fe20000000000 */
[----:B------:R-:W-:Y:S01]  /*0eb0*/  IABS R11, R0 ;  /* 0x00000000000b7213 */ /* 0x000fe20000000000 */
[----:B------:R-:W-:Y:S01]  /*0ec0*/  IMAD.HI.U32 R0, R8, R9, RZ ;  /* 0x0000000908007227 */ /* 0x000fe200078e00ff */
[----:B------:R-:W-:-:S02]  /*0ed0*/  IABS R10, R2 ;  /* 0x00000002000a7213 */ /* 0x000fc40000000000 */
[----:B------:R-:W-:Y:S01]  /*0ee0*/  ISETP.GE.AND P5, PT, R2, RZ, PT ;  /* 0x000000ff0200720c */ /* 0x000fe20003fa6270 */
[----:B------:R-:W-:Y:S01]  /*0ef0*/  IMAD.MOV R0, RZ, RZ, -R0 ;  /* 0x000000ffff007224 */ /* 0x000fe200078e0a00 */
[----:B------:R-:W-:Y:S01]  /*0f00*/  IABS R13, R15 ;  /* 0x0000000f000d7213 */ /* 0x000fe20000000000 */
[----:B------:R-:W-:Y:S01]  /*0f10*/  @!P2 IMAD.IADD R5, R5, 0x1, -R12 ;  /* 0x000000010505a824 */ /* 0x000fe200078e0a0c */
[----:B------:R-:W-:Y:S01]  /*0f20*/  IABS R14, R16 ;  /* 0x00000010000e7213 */ /* 0x000fe20000000000 */
[C---:B------:R-:W-:Y:S02]  /*0f30*/  IMAD R0, R7.reuse, R0, R9 ;  /* 0x0000000007007224 */ /* 0x040fe400078e0209 */
[----:B------:R-:W-:Y:S01]  /*0f40*/  IMAD.HI.U32 R4, R8, R11, RZ ;  /* 0x0000000b08047227 */ /* 0x000fe200078e00ff */
[----:B------:R-:W-:Y:S02]  /*0f50*/  ISETP.GT.U32.AND P4, PT, R12, R5, PT ;  /* 0x000000050c00720c */ /* 0x000fe40003f84070 */
[----:B------:R-:W-:Y:S01]  /*0f60*/  ISETP.GT.U32.AND P3, PT, R7, R0, PT ;  /* 0x000000000700720c */ /* 0x000fe20003f64070 */
[----:B------:R-:W-:-:S02]  /*0f70*/  IMAD.MOV R4, RZ, RZ, -R4 ;  /* 0x000000ffff047224 */ /* 0x000fc400078e0a04 */
[----:B------:R-:W-:-:S04]  /*0f80*/  IMAD.HI.U32 R2, R8, R10, RZ ;  /* 0x0000000a08027227 */ /* 0x000fc800078e00ff */
[----:B------:R-:W-:Y:S02]  /*0f90*/  IMAD R4, R7, R4, R11 ;  /* 0x0000000407047224 */ /* 0x000fe400078e020b */
[----:B------:R-:W-:Y:S02]  /*0fa0*/  IMAD.MOV R2, RZ, RZ, -R2 ;  /* 0x000000ffff027224 */ /* 0x000fe400078e0a02 */
[----:B------:R-:W-:Y:S01]  /*0fb0*/  @!P4 IMAD.IADD R5, R5, 0x1, -R12 ;  /* 0x000000010505c824 */ /* 0x000fe200078e0a0c */
[----:B------:R-:W-:Y:S01]  /*0fc0*/  ISETP.NE.AND P4, PT, R6, RZ, PT ;  /* 0x000000ff0600720c */ /* 0x000fe20003f85270 */
[----:B------:R-:W-:Y:S01]  /*0fd0*/  @!P3 IMAD.IADD R0, R0, 0x1, -R7 ;  /* 0x000000010000b824 */ /* 0x000fe200078e0a07 */
[----:B------:R-:W-:Y:S01]  /*0fe0*/  ISETP.GT.U32.AND P3, PT, R7, R4, PT ;  /* 0x000000040700720c */ /* 0x000fe20003f64070 */
[----:B------:R-:W-:-:S04]  /*0ff0*/  IMAD.HI.U32 R9, R8, R13, RZ ;  /* 0x0000000d08097227 */ /* 0x000fc800078e00ff */
[C---:B------:R-:W-:Y:S02]  /*1000*/  IMAD R2, R7.reuse, R2, R10 ;  /* 0x0000000207027224 */ /* 0x040fe400078e020a */
[----:B------:R-:W-:Y:S01]  /*1010*/  @!P6 IMAD.MOV R5, RZ, RZ, -R5 ;  /* 0x000000ffff05e224 */ /* 0x000fe200078e0a05 */
[C---:B------:R-:W-:Y:S01]  /*1020*/  ISETP.GT.U32.AND P6, PT, R7.reuse, R0, PT ;  /* 0x000000000700720c */ /* 0x040fe20003fc4070 */
[----:B------:R-:W-:Y:S01]  /*1030*/  IMAD.HI.U32 R10, R8, R14, RZ ;  /* 0x0000000e080a7227 */ /* 0x000fe200078e00ff */
[----:B------:R-:W-:Y:S02]  /*1040*/  ISETP.GT.U32.AND P2, PT, R7, R2, PT ;  /* 0x000000020700720c */ /* 0x000fe40003f44070 */
[----:B------:R-:W-:Y:S01]  /*1050*/  @!P4 LOP3.LUT R5, RZ, R6, RZ, 0x33, !PT ;  /* 0x00000006ff05c212 */ /* 0x000fe200078e33ff */
[----:B------:R-:W-:Y:S02]  /*1060*/  IMAD.MOV R12, RZ, RZ, -R9 ;  /* 0x000000ffff0c7224 */ /* 0x000fe400078e0a09 */
[----:B------:R-:W-:-:S02]  /*1070*/  IMAD.MOV R9, RZ, RZ, -R10 ;  /* 0x000000ffff097224 */ /* 0x000fc400078e0a0a */
[----:B------:R-:W-:Y:S02]  /*1080*/  IMAD R10, R7, R12, R13 ;  /* 0x0000000c070a7224 */ /* 0x000fe400078e020d */
[--C-:B------:R-:W-:Y:S02]  /*1090*/  @!P3 IMAD.IADD R4, R4, 0x1, -R7.reuse ;  /* 0x000000010404b824 */ /* 0x100fe400078e0a07 */
[----:B0-----:R-:W-:Y:S01]  /*10a0*/  VIADD R17, R3, 0x6 ;  /* 0x0000000603117836 */ /* 0x001fe20000000000 */
[C---:B------:R-:W-:Y:S01]  /*10b0*/  ISETP.GT.U32.AND P4, PT, R7.reuse, R10, PT ;  /* 0x0000000a0700720c */ /* 0x040fe20003f84070 */
[--C-:B------:R-:W-:Y:S01]  /*10c0*/  @!P6 IMAD.IADD R0, R0, 0x1, -R7.reuse ;  /* 0x000000010000e824 */ /* 0x100fe200078e0a07 */
[C---:B------:R-:W-:Y:S01]  /*10d0*/  ISETP.GT.U32.AND P6, PT, R7.reuse, R4, PT ;  /* 0x000000040700720c */ /* 0x040fe20003fc4070 */
[----:B------:R-:W-:Y:S01]  /*10e0*/  IMAD R12, R7, R9, R14 ;  /* 0x00000009070c7224 */ /* 0x000fe200078e020e */
[----:B------:R-:W-:Y:S01]  /*10f0*/  IABS R11, R17 ;  /* 0x00000011000b7213 */ /* 0x000fe20000000000 */
[----:B------:R-:W-:-:S02]  /*1100*/  @!P2 IMAD.IADD R2, R2, 0x1, -R7 ;  /* 0x000000010202a824 */ /* 0x000fc400078e0a07 */
[----:B------:R-:W-:Y:S01]  /*1110*/  VIADD R18, R3, 0x7 ;  /* 0x0000000703127836 */ /* 0x000fe20000000000 */
[----:B------:R-:W-:Y:S01]  /*1120*/  ISETP.GT.U32.AND P3, PT, R7, R12, PT ;  /* 0x0000000c0700720c */ /* 0x000fe20003f64070 */
[----:B------:R-:W-:Y:S01]  /*1130*/  VIADD R19, R3, 0x8 ;  /* 0x0000000803137836 */ /* 0x000fe20000000000 */
[----:B------:R-:W-:Y:S01]  /*1140*/  ISETP.GT.U32.AND P2, PT, R7, R2, PT ;  /* 0x000000020700720c */ /* 0x000fe20003f44070 */
[----:B------:R-:W-:Y:S01]  /*1150*/  IMAD.HI.U32 R6, R8, R11, RZ ;  /* 0x0000000b08067227 */ /* 0x000fe200078e00ff */
[----:B------:R-:W-:Y:S02]  /*1160*/  IABS R13, R18 ;  /* 0x00000012000d7213 */ /* 0x000fe40000000000 */
[----:B------:R-:W-:Y:S01]  /*1170*/  IABS R14, R19 ;  /* 0x00000013000e7213 */ /* 0x000fe20000000000 */
[----:B------:R-:W-:Y:S01]  /*1180*/  @!P4 IMAD.IADD R10, R10, 0x1, -R7 ;  /* 0x000000010a0ac824 */ /* 0x000fe200078e0a07 */
[----:B------:R-:W-:Y:S01]  /*1190*/  ISETP.GE.AND P4, PT, R16, RZ, PT ;  /* 0x000000ff1000720c */ /* 0x000fe20003f86270 */
[----:B------:R-:W-:-:S02]  /*11a0*/  IMAD.MOV R6, RZ, RZ, -R6 ;  /* 0x000000ffff067224 */ /* 0x000fc400078e0a06 */
[----:B------:R-:W-:Y:S01]  /*11b0*/  @!P6 IMAD.IADD R4, R4, 0x1, -R7 ;  /* 0x000000010404e824 */ /* 0x000fe200078e0a07 */
[----:B------:R-:W-:Y:S01]  /*11c0*/  ISETP.GT.U32.AND P6, PT, R7, R10, PT ;  /* 0x0000000a0700720c */ /* 0x000fe20003fc4070 */
[----:B------:R-:W-:-:S04]  /*11d0*/  IMAD.HI.U32 R9, R8, R13, RZ ;  /* 0x0000000d08097227 */ /* 0x000fc800078e00ff */
[C---:B------:R-:W-:Y:S02]  /*11e0*/  IMAD R6, R7.reuse, R6, R11 ;  /* 0x0000000607067224 */ /* 0x040fe400078e020b */
[----:B------:R-:W-:Y:S02]  /*11f0*/  IMAD.MOV.U32 R11, RZ, RZ, R14 ;  /* 0x000000ffff0b7224 */ /* 0x000fe400078e000e */
[----:B------:R-:W-:Y:S02]  /*1200*/  IMAD.MOV R14, RZ, RZ, -R9 ;  /* 0x000000ffff0e7224 */ /* 0x000fe400078e0a09 */
[--C-:B------:R-:W-:Y:S01]  /*1210*/  @!P3 IMAD.IADD R12, R12, 0x1, -R7.reuse ;  /* 0x000000010c0cb824 */ /* 0x100fe200078e0a07 */
[----:B------:R-:W-:Y:S01]  /*1220*/  ISETP.GT.U32.AND P3, PT, R7, R6, PT ;  /* 0x000000060700720c */ /* 0x000fe20003f64070 */
[----:B------:R-:W-:Y:S02]  /*1230*/  IMAD.MOV.U32 R21, RZ, RZ, R0 ;  /* 0x000000ffff157224 */ /* 0x000fe400078e0000 */
[----:B------:R-:W-:Y:S01]  /*1240*/  @!P2 IMAD.IADD R2, R2, 0x1, -R7 ;  /* 0x000000010202a824 */ /* 0x000fe200078e0a07 */
[----:B------:R-:W-:Y:S01]  /*1250*/  ISETP.GE.AND P2, PT, R15, RZ, PT ;  /* 0x000000ff0f00720c */ /* 0x000fe20003f46270 */
[----:B------:R-:W-:Y:S01]  /*1260*/  @!P0 IMAD.MOV R21, RZ, RZ, -R21 ;  /* 0x000000ffff158224 */ /* 0x000fe200078e0a15 */
[C---:B------:R-:W-:Y:S01]  /*1270*/  ISETP.GT.U32.AND P0, PT, R7.reuse, R12, PT ;  /* 0x0000000c0700720c */ /* 0x040fe20003f04070 */
[----:B------:R-:W-:-:S02]  /*1280*/  IMAD R0, R7, R14, R13 ;  /* 0x0000000e07007224 */ /* 0x000fc400078e020d */
[----:B------:R-:W-:Y:S01]  /*1290*/  IMAD.MOV.U32 R20, RZ, RZ, R2 ;  /* 0x000000ffff147224 */ /* 0x000fe200078e0002 */
[----:B------:R-:W-:Y:S01]  /*12a0*/  STL [R1+0x84], R21 ;  /* 0x0000841501007387 */ /* 0x000fe20000100800 */
[--C-:B------:R-:W-:Y:S01]  /*12b0*/  @!P6 IMAD.IADD R10, R10, 0x1, -R7.reuse ;  /* 0x000000010a0ae824 */ /* 0x100fe200078e0a07 */
[----:B------:R-:W-:Y:S01]  /*12c0*/  ISETP.GT.U32.AND P6, PT, R7, R0, PT ;  /* 0x000000000700720c */ /* 0x000fe20003fc4070 */
[----:B------:R-:W-:Y:S01]  /*12d0*/  @!P5 IMAD.MOV R20, RZ, RZ, -R20 ;  /* 0x000000ffff14d224 */ /* 0x000fe200078e0a14 */
[----:B------:R-:W-:Y:S01]  /*12e0*/  ISETP.GE.AND P5, PT, R17, RZ, PT ;  /* 0x000000ff1100720c */ /* 0x000fe20003fa6270 */
[----:B------:R-:W-:Y:S01]  /*12f0*/  @!P1 IMAD.MOV R4, RZ, RZ, -R4 ;  /* 0x000000ffff049224 */ /* 0x000fe200078e0a04 */
[----:B------:R-:W-:Y:S01]  /*1300*/  ISETP.GE.AND P1, PT, R18, RZ, PT ;  /* 0x000000ff1200720c */ /* 0x000fe20003f26270 */
[----:B------:R-:W-:Y:S01]  /*1310*/  IMAD.HI.U32 R2, R8, R11, RZ ;  /* 0x0000000b08027227 */ /* 0x000fe200078e00ff */
[----:B------:R-:W-:Y:S03]  /*1320*/  STL [R1+0x80], R20 ;  /* 0x0000801401007387 */ /* 0x000fe60000100800 */
[----:B------:R-:W-:Y:S01]  /*1330*/  IMAD.MOV R2, RZ, RZ, -R2 ;  /* 0x000000ffff027224 */ /* 0x000fe200078e0a02 */
[----:B------:R0:W-:Y:S01]  /*1340*/  STL [R1+0x258], R4 ;  /* 0x0002580401007387 */ /* 0x0001e20000100800 */
[--C-:B------:R-:W-:Y:S01]  /*1350*/  @!P0 IMAD.IADD R12, R12, 0x1, -R7.reuse ;  /* 0x000000010c0c8824 */ /* 0x100fe200078e0a07 */
[----:B------:R-:W-:Y:S01]  /*1360*/  ISETP.GE.AND P0, PT, R19, RZ, PT ;  /* 0x000000ff1300720c */ /* 0x000fe20003f06270 */
[----:B------:R-:W-:-:S02]  /*1370*/  @!P3 IMAD.IADD R6, R6, 0x1, -R7 ;  /* 0x000000010606b824 */ /* 0x000fc400078e0a07 */
[----:B------:R-:W-:Y:S02]  /*1380*/  IMAD.MOV.U32 R13, RZ, RZ, R10 ;  /* 0x000000ffff0d7224 */ /* 0x000fe400078e000a */
[C---:B------:R-:W-:Y:S02]  /*1390*/  IMAD R2, R7.reuse, R2, R11 ;  /* 0x0000000207027224 */ /* 0x040fe400078e020b */
[----:B------:R-:W-:Y:S01]  /*13a0*/  @!P6 IMAD.IADD R0, R0, 0x1, -R7 ;  /* 0x000000010000e824 */ /* 0x000fe200078e0a07 */
[----:B------:R-:W-:Y:S01]  /*13b0*/  ISETP.GT.U32.AND P6, PT, R7, R6, PT ;  /* 0x000000060700720c */ /* 0x000fe20003fc4070 */
[C---:B0-----:R-:W-:Y:S02]  /*13c0*/  VIADD R4, R3.reuse, 0x9 ;  /* 0x0000000903047836 */ /* 0x041fe40000000000 */
[----:B------:R-:W-:Y:S02]  /*13d0*/  IMAD.MOV.U32 R10, RZ, RZ, R12 ;  /* 0x000000ffff0a7224 */ /* 0x000fe400078e000c */
[----:B------:R-:W-:Y:S01]  /*13e0*/  VIADD R14, R3, 0xa ;  /* 0x0000000a030e7836 */ /* 0x000fe20000000000 */
[----:B------:R-:W-:Y:S01]  /*13f0*/  IABS R9, R4 ;  /* 0x0000000400097213 */ /* 0x000fe20000000000 */
[----:B------:R-:W-:Y:S01]  /*1400*/  @!P4 IMAD.MOV R10, RZ, RZ, -R10 ;  /* 0x000000ffff0ac224 */ /* 0x000fe200078e0a0a */
[----:B------:R-:W-:Y:S01]  /*1410*/  ISETP.GE.AND P3, PT, R4, RZ, PT ;  /* 0x000000ff0400720c */ /* 0x000fe20003f66270 */
[----:B------:R-:W-:Y:S01]  /*1420*/  @!P2 IMAD.MOV R13, RZ, RZ, -R13 ;  /* 0x000000ffff0da224 */ /* 0x000fe200078e0a0d */
[C---:B------:R-:W-:Y:S01]  /*1430*/  ISETP.GT.U32.AND P4, PT, R7.reuse, R2, PT ;  /* 0x000000020700720c */ /* 0x040fe20003f84070 */
[----:B------:R-:W-:Y:S01]  /*1440*/  IMAD.HI.U32 R4, R8, R9, RZ ;  /* 0x0000000908047227 */ /* 0x000fe200078e00ff */
[----:B------:R-:W-:-:S02]  /*1450*/  ISETP.GT.U32.AND P2, PT, R7, R0, PT ;  /* 0x000000000700720c */ /* 0x000fc40003f44070 */
[----:B------:R-:W-:Y:S01]  /*1460*/  IABS R11, R14 ;  /* 0x0000000e000b7213 */ /* 0x000fe20000000000 */
[----:B------:R-:W-:Y:S01]  /*1470*/  IMAD.MOV R4, RZ, RZ, -R4 ;  /* 0x000000ffff047224 */ /* 0x000fe200078e0a04 */
[----:B------:R0:W-:Y:S01]  /*1480*/  STL [R1+0x260], R13 ;  /* 0x0002600d01007387 */ /* 0x0001e20000100800 */
[----:B------:R-:W-:Y:S02]  /*1490*/  VIADD R16, R3, 0xb ;  /* 0x0000000b03107836 */ /* 0x000fe40000000000 */
[C---:B------:R-:W-:Y:S01]  /*14a0*/  IMAD R4, R7.reuse, R4, R9 ;  /* 0x0000000407047224 */ /* 0x040fe200078e0209 */
[----:B------:R2:W-:Y:S01]  /*14b0*/  STL [R1+0x268], R10 ;  /* 0x0002680a01007387 */ /* 0x0005e20000100800 */
[--C-:B------:R-:W-:Y:S02]  /*14c0*/  @!P6 IMAD.IADD R6, R6, 0x1, -R7.reuse ;  /* 0x000000010606e824 */ /* 0x100fe400078e0a07 */
[----:B------:R-:W-:Y:S01]  /*14d0*/  @!P4 IMAD.IADD R2, R2, 0x1, -R7 ;  /* 0x000000010202c824 */ /* 0x000fe200078e0a07 */
[----:B------:R-:W-:Y:S01]  /*14e0*/  ISETP.GT.U32.AND P6, PT, R7, R4, PT ;  /* 0x000000040700720c */ /* 0x000fe20003fc4070 */
[----:B------:R-:W-:Y:S01]  /*14f0*/  IMAD.MOV.U32 R18, RZ, RZ, R6 ;  /* 0x000000ffff127224 */ /* 0x000fe200078e0006 */
[----:B0-----:R-:W-:Y:S01]  /*1500*/  IABS R13, R16 ;  /* 0x00000010000d7213 */ /* 0x001fe20000000000 */
[----:B------:R-:W-:Y:S01]  /*1510*/  IMAD.HI.U32 R9, R8, R11, RZ ;  /* 0x0000000b08097227 */ /* 0x000fe200078e00ff */
[----:B------:R-:W-:-:S03]  /*1520*/  ISETP.GE.AND P4, PT, R16, RZ, PT ;  /* 0x000000ff1000720c */ /* 0x000fc60003f86270 */
[----:B------:R-:W-:Y:S01]  /*1530*/  @!P5 IMAD.MOV R18, RZ, RZ, -R18 ;  /* 0x000000ffff12d224 */ /* 0x000fe200078e0a12 */
[----:B------:R-:W-:Y:S01]  /*1540*/  ISETP.GT.U32.AND P5, PT, R7, R2, PT ;  /* 0x000000020700720c */ /* 0x000fe20003fa4070 */
[----:B--2---:R-:W-:-:S03]  /*1550*/  IMAD.HI.U32 R10, R8, R13, RZ ;  /* 0x0000000d080a7227 */ /* 0x004fc600078e00ff */
[----:B------:R0:W-:Y:S01]  /*1560*/  STL [R1+0x26c], R18 ;  /* 0x00026c1201007387 */ /* 0x0001e20000100800 */
[----:B------:R-:W-:Y:S02]  /*1570*/  IMAD.MOV R12, RZ, RZ, -R9 ;  /* 0x000000ffff0c7224 */ /* 0x000fe400078e0a09 */
[----:B------:R-:W-:Y:S01]  /*1580*/  @!P2 IMAD.IADD R0, R0, 0x1, -R7 ;  /* 0x000000010000a824 */ /* 0x000fe200078e0a07 */
[----:B------:R-:W-:Y:S01]  /*1590*/  ISETP.GE.AND P2, PT, R14, RZ, PT ;  /* 0x000000ff0e00720c */ /* 0x000fe20003f46270 */
[----:B------:R-:W-:Y:S02]  /*15a0*/  VIADD R17, R3, 0xc ;  /* 0x0000000c03117836 */ /* 0x000fe40000000000 */
[----:B------:R-:W-:Y:S02]  /*15b0*/  IMAD.MOV R14, RZ, RZ, -R10 ;  /* 0x000000ffff0e7224 */ /* 0x000fe400078e0a0a */
[----:B------:R-:W-:Y:S01]  /*15c0*/  IMAD R10, R7, R12, R11 ;  /* 0x0000000c070a7224 */ /* 0x000fe200078e020b */
[----:B------:R-:W-:Y:S01]  /*15d0*/  IABS R15, R17 ;  /* 0x00000011000f7213 */ /* 0x000fe20000000000 */
[----:B------:R-:W-:-:S02]  /*15e0*/  @!P6 IMAD.IADD R4, R4, 0x1, -R7 ;  /* 0x000000010404e824 */ /* 0x000fc400078e0a07 */
[C---:B------:R-:W-:Y:S02]  /*15f0*/  IMAD R6, R7.reuse, R14, R13 ;  /* 0x0000000e07067224 */ /* 0x040fe400078e020d */
[----:B------:R-:W-:Y:S01]  /*1600*/  @!P1 IMAD.MOV R0, RZ, RZ, -R0 ;  /* 0x000000ffff009224 */ /* 0x000fe200078e0a00 */
[C---:B------:R-:W-:Y:S01]  /*1610*/  ISETP.GT.U32.AND P1, PT, R7.reuse, R10, PT ;  /* 0x0000000a0700720c */ /* 0x040fe20003f24070 */
[----:B------:R-:W-:Y:S01]  /*1620*/  IMAD.HI.U32 R9, R8, R15, RZ ;  /* 0x0000000f08097227 */ /* 0x000fe200078e00ff */
[C---:B------:R-:W-:Y:S02]  /*1630*/  ISETP.GT.U32.AND P6, PT, R7.reuse, R4, PT ;  /* 0x000000040700720c */ /* 0x040fe40003fc4070 */
[----:B------:R2:W-:Y:S01]  /*1640*/  STL [R1+0x274], R0 ;  /* 0x0002740001007387 */ /* 0x0005e20000100800 */
[----:B------:R-:W-:Y:S01]  /*1650*/  @!P5 IMAD.IADD R2, R2, 0x1, -R7 ;  /* 0x000000010202d824 */ /* 0x000fe200078e0a07 */
[----:B------:R-:W-:Y:S01]  /*1660*/  ISETP.GT.U32.AND P5, PT, R7, R6, PT ;  /* 0x000000060700720c */ /* 0x000fe20003fa4070 */
[----:B------:R-:W-:-:S02]  /*1670*/  IMAD.MOV R12, RZ, RZ, -R9 ;  /* 0x000000ffff0c7224 */ /* 0x000fc400078e0a09 */
[----:B------:R-:W-:Y:S02]  /*1680*/  VIADD R16, R3, 0xd ;  /* 0x0000000d03107836 */ /* 0x000fe40000000000 */
[C---:B------:R-:W-:Y:S02]  /*1690*/  IMAD R12, R7.reuse, R12, R15 ;  /* 0x0000000c070c7224 */ /* 0x040fe400078e020f */
[--C-:B------:R-:W-:Y:S01]  /*16a0*/  @!P1 IMAD.IADD R10, R10, 0x1, -R7.reuse ;  /* 0x000000010a0a9824 */ /* 0x100fe200078e0a07 */
[----:B------:R-:W-:Y:S01]  /*16b0*/  IABS R11, R16 ;  /* 0x00000010000b7213 */ /* 0x000fe20000000000 */
[--C-:B------:R-:W-:Y:S01]  /*16c0*/  @!P6 IMAD.IADD R4, R4, 0x1, -R7.reuse ;  /* 0x000000010404e824 */ /* 0x100fe200078e0a07 */
[----:B------:R-:W-:Y:S01]  /*16d0*/  ISETP.GT.U32.AND P6, PT, R7, R12, PT ;  /* 0x0000000c0700720c */ /* 0x000fe20003fc4070 */
[----:B0-----:R-:W-:Y:S01]  /*16e0*/  VIADD R18, R3, 0xe ;  /* 0x0000000e03127836 */ /* 0x001fe20000000000 */
[----:B------:R-:W-:Y:S01]  /*16f0*/  ISETP.GE.AND P1, PT, R17, RZ, PT ;  /* 0x000000ff1100720c */ /* 0x000fe20003f26270 */
[----:B------:R-:W-:Y:S01]  /*1700*/  @!P5 IMAD.IADD R6, R6, 0x1, -R7 ;  /* 0x000000010606d824 */ /* 0x000fe200078e0a07 */
[----:B------:R-:W-:Y:S01]  /*1710*/  ISETP.GT.U32.AND P5, PT, R7, R10, PT ;  /* 0x0000000a0700720c */ /* 0x000fe20003fa4070 */
[----:B--2---:R-:W-:Y:S01]  /*1720*/  IMAD.HI.U32 R0, R8, R11, RZ ;  /* 0x0000000b08007227 */ /* 0x004fe200078e00ff */
[----:B------:R-:W-:-:S03]  /*1730*/  IABS R13, R18 ;  /* 0x00000012000d7213 */ /* 0x000fc60000000000 */
[----:B------:R-:W-:Y:S02]  /*1740*/  IMAD.MOV R0, RZ, RZ, -R0 ;  /* 0x000000ffff007224 */ /* 0x000fe400078e0a00 */
[----:B------:R-:W-:Y:S02]  /*1750*/  VIADD R19, R3, 0xf ;  /* 0x0000000f03137836 */ /* 0x000fe40000000000 */
[C---:B------:R-:W-:Y:S02]  /*1760*/  IMAD R0, R7.reuse, R0, R11 ;  /* 0x0000000007007224 */ /* 0x040fe400078e020b */
[----:B------:R-:W-:Y:S01]  /*1770*/  @!P6 IMAD.IADD R12, R12, 0x1, -R7 ;  /* 0x000000010c0ce824 */ /* 0x000fe200078e0a07 */
[----:B------:R-:W-:Y:S01]  /*1780*/  ISETP.GT.U32.AND P6, PT, R7, R6, PT ;  /* 0x000000060700720c */ /* 0x000fe20003fc4070 */
[----:B------:R-:W-:Y:S01]  /*1790*/  VIADD R20, R3, 0x10 ;  /* 0x0000001003147836 */ /* 0x000fe20000000000 */
[----:B------:R-:W-:Y:S01]  /*17a0*/  IABS R14, R19 ;  /* 0x00000013000e7213 */ /* 0x000fe20000000000 */
[----:B------:R-:W-:-:S03]  /*17b0*/  IMAD.HI.U32 R9, R8, R13, RZ ;  /* 0x0000000d08097227 */ /* 0x000fc600078e00ff */
[----:B------:R-:W-:Y:S01]  /*17c0*/  IABS R15, R20 ;  /* 0x00000014000f7213 */ /* 0x000fe20000000000 */
[----:B------:R-:W-:Y:S01]  /*17d0*/  @!P5 IMAD.IADD R10, R10, 0x1, -R7 ;  /* 0x000000010a0ad824 */ /* 0x000fe200078e0a07 */
[C---:B------:R-:W-:Y:S01]  /*17e0*/  ISETP.GT.U32.AND P5, PT, R7.reuse, R0, PT ;  /* 0x000000000700720c */ /* 0x040fe20003fa4070 */
[----:B------:R-:W-:Y:S02]  /*17f0*/  IMAD.MOV.U32 R22, RZ, RZ, R2 ;  /* 0x000000ffff167224 */ /* 0x000fe400078e0002 */
[----:B------:R-:W-:Y:S02]  /*1800*/  IMAD.MOV R2, RZ, RZ, -R9 ;  /* 0x000000ffff027224 */ /* 0x000fe400078e0a09 */
[----:B------:R-:W-:Y:S02]  /*1810*/  IMAD.MOV.U32 R21, RZ, RZ, R4 ;  /* 0x000000ffff157224 */ /* 0x000fe400078e0004 */
[----:B------:R-:W-:Y:S02]  /*1820*/  IMAD R2, R7, R2, R13 ;  /* 0x0000000207027224 */ /* 0x000fe400078e020d */
[----:B------:R-:W-:-:S04]  /*1830*/  IMAD.HI.U32 R4, R8, R14, RZ ;  /* 0x0000000e08047227 */ /* 0x000fc800078e00ff */
[----:B------:R-:W-:-:S04]  /*1840*/  IMAD.HI.U32 R9, R8, R15, RZ ;  /* 0x0000000f08097227 */ /* 0x000fc800078e00ff */
[----:B------:R-:W-:Y:S01]  /*1850*/  @!P3 IMAD.MOV R21, RZ, RZ, -R21 ;  /* 0x000000ffff15b224 */ /* 0x000fe200078e0a15 */
[----:B------:R-:W-:Y:S01]  /*1860*/  ISETP.GE.AND P3, PT, R16, RZ, PT ;  /* 0x000000ff1000720c */ /* 0x000fe20003f66270 */
[----:B------:R-:W-:Y:S01]  /*1870*/  @!P0 IMAD.MOV R22, RZ, RZ, -R22 ;  /* 0x000000ffff168224 */ /* 0x000fe200078e0a16 */
[C---:B------:R-:W-:Y:S01]  /*1880*/  ISETP.GT.U32.AND P0, PT, R7.reuse, R12, PT ;  /* 0x0000000c0700720c */ /* 0x040fe20003f04070 */
[----:B------:R-:W-:Y:S02]  /*1890*/  IMAD.MOV R4, RZ, RZ, -R4 ;  /* 0x000000ffff047224 */ /* 0x000fe400078e0a04 */
[----:B------:R-:W-:Y:S01]  /*18a0*/  @!P6 IMAD.IADD R6, R6, 0x1, -R7 ;  /* 0x000000010606e824 */ /* 0x000fe200078e0a07 */
[----:B------:R-:W-:Y:S01]  /*18b0*/  ISETP.GT.U32.AND P6, PT, R7, R2, PT ;  /* 0x000000020700720c */ /* 0x000fe20003fc4070 */
[----:B------:R-:W-:Y:S01]  /*18c0*/  IMAD.MOV R16, RZ, RZ, -R9 ;  /* 0x000000ffff107224 */ /* 0x000fe200078e0a09 */
[----:B------:R-:W-:Y:S01]  /*18d0*/  STL [R1+0x7c], R22 ;  /* 0x00007c1601007387 */ /* 0x000fe20000100800 */
[----:B------:R-:W-:-:S02]  /*18e0*/  @!P5 IMAD.IADD R0, R0, 0x1, -R7 ;  /* 0x000000010000d824 */ /* 0x000fc400078e0a07 */
[----:B------:R-:W-:Y:S01]  /*18f0*/  IMAD.MOV.U32 R17, RZ, RZ, R10 ;  /* 0x000000ffff117224 */ /* 0x000fe200078e000a */
[----:B------:R-:W-:Y:S01]  /*1900*/  STL [R1+0x78], R21 ;  /* 0x0000781501007387 */ /* 0x000fe20000100800 */
[C---:B------:R-:W-:Y:S02]  /*1910*/  IMAD R4, R7.reuse, R4, R14 ;  /* 0x0000000407047224 */ /* 0x040fe400078e020e */
[C---:B------:R-:W-:Y:S02]  /*1920*/  IMAD R14, R7.reuse, R16, R15 ;  /* 0x00000010070e7224 */ /* 0x040fe400078e020f */
[----:B------:R-:W-:Y:S01]  /*1930*/  @!P2 IMAD.MOV R17, RZ, RZ, -R17 ;  /* 0x000000ffff11a224 */ /* 0x000fe200078e0a11 */
[C---:B------:R-:W-:Y:S01]  /*1940*/  ISETP.GT.U32.AND P2, PT, R7.reuse, R0, PT ;  /* 0x000000000700720c */ /* 0x040fe20003f44070 */
[----:B------:R-:W-:Y:S01]  /*1950*/  IMAD.MOV.U32 R16, RZ, RZ, R6 ;  /* 0x000000ffff107224 */ /* 0x000fe200078e0006 */
[----:B------:R-:W-:Y:S01]  /*1960*/  ISETP.GT.U32.AND P5, PT, R7, R4, PT ;  /* 0x000000040700720c */ /* 0x000fe20003fa4070 */
[----:B------:R-:W-:Y:S01]  /*1970*/  VIADD R13, R3, 0x11 ;  /* 0x00000011030d7836 */ /* 0x000fe20000000000 */
[----:B------:R-:W-:Y:S01]  /*1980*/  STL [R1+0x74], R17 ;  /* 0x0000741101007387 */ /* 0x000fe20000100800 */
[----:B------:R-:W-:Y:S01]  /*1990*/  @!P4 IMAD.MOV R16, RZ, RZ, -R16 ;  /* 0x000000ffff10c224 */ /* 0x000fe200078e0a10 */
[----:B------:R-:W-:Y:S01]  /*19a0*/  ISETP.GT.U32.AND P4, PT, R7, R14, PT ;  /* 0x0000000e0700720c */ /* 0x000fe20003f84070 */
[--C-:B------:R-:W-:Y:S01]  /*19b0*/  @!P0 IMAD.IADD R12, R12, 0x1, -R7.reuse ;  /* 0x000000010c0c8824 */ /* 0x100fe200078e0a07 */
[----:B------:R-:W-:Y:S01]  /*19c0*/  IABS R11, R13 ;  /* 0x0000000d000b7213 */ /* 0x000fe20000000000 */
[----:B------:R-:W-:Y:S01]  /*19d0*/  @!P6 IMAD.IADD R2, R2, 0x1, -R7 ;  /* 0x000000010202e824 */ /* 0x000fe200078e0a07 */
[----:B------:R-:W-:Y:S01]  /*19e0*/  STL [R1+0x27c], R16 ;  /* 0x00027c1001007387 */ /* 0x000fe20000100800 */
[----:B------:R-:W-:Y:S01]  /*19f0*/  @!P1 IMAD.MOV R12, RZ, RZ, -R12 ;  /* 0x000000ffff0c9224 */ /* 0x000fe200078e0a0c */
[----:B------:R-:W-:Y:S01]  /*1a00*/  ISETP.GE.AND P0, PT, R18, RZ, PT ;  /* 0x000000ff1200720c */ /* 0x000fe20003f06270 */
[----:B------:R-:W-:Y:S01]  /*1a10*/  VIADD R15, R3, 0x12 ;  /* 0x00000012030f7836 */ /* 0x000fe20000000000 */
[----:B------:R-:W-:Y:S01]  /*1a20*/  ISETP.GT.U32.AND P6, PT, R7, R2, PT ;  /* 0x000000020700720c */ /* 0x000fe20003fc4070 */
[----:B------:R-:W-:Y:S01]  /*1a30*/  IMAD.HI.U32 R9, R8, R11, RZ ;  /* 0x0000000b08097227 */ /* 0x000fe200078e00ff */
[----:B------:R0:W-:Y:S01]  /*1a40*/  STL [R1+0x280], R12 ;  /* 0x0002800c01007387 */ /* 0x0001e20000100800 */
[----:B------:R-:W-:-:S02]  /*1a50*/  ISETP.GE.AND P1, PT, R19, RZ, PT ;  /* 0x000000ff1300720c */ /* 0x000fc40003f26270 */
[----:B------:R-:W-:Y:S01]  /*1a60*/  @!P2 IMAD.IADD R0, R0, 0x1, -R7 ;  /* 0x000000010000a824 */ /* 0x000fe200078e0a07 */
[----:B------:R-:W-:Y:S01]  /*1a70*/  IABS R10, R15 ;  /* 0x0000000f000a7213 */ /* 0x000fe20000000000 */
[----:B------:R-:W-:Y:S01]  /*1a80*/  IMAD.MOV R6, RZ, RZ, -R9 ;  /* 0x000000ffff067224 */ /* 0x000fe200078e0a09 */
[----:B------:R-:W-:Y:S01]  /*1a90*/  ISETP.GE.AND P2, PT, R20, RZ, PT ;  /* 0x000000ff1400720c */ /* 0x000fe20003f46270 */
[----:B------:R-:W-:Y:S01]  /*1aa0*/  @!P4 IMAD.IADD R14, R14, 0x1, -R7 ;  /* 0x000000010e0ec824 */ /* 0x000fe200078e0a07 */
[----:B------:R-:W-:Y:S01]  /*1ab0*/  ISETP.GE.AND P4, PT, R13, RZ, PT ;  /* 0x000000ff0d00720c */ /* 0x000fe20003f86270 */
[----:B------:R-:W-:Y:S02]  /*1ac0*/  IMAD R6, R7, R6, R11 ;  /* 0x0000000607067224 */ /* 0x000fe400078e020b */
[----:B0-----:R-:W-:Y:S02]  /*1ad0*/  IMAD.MOV.U32 R12, RZ, RZ, R0 ;  /* 0x000000ffff0c7224 */ /* 0x001fe400078e0000 */
[----:B------:R-:W-:-:S04]  /*1ae0*/  IMAD.HI.U32 R9, R8, R10, RZ ;  /* 0x0000000a08097227 */ /* 0x000fc800078e00ff */
[----:B------:R-:W-:Y:S01]  /*1af0*/  @!P3 IMAD.MOV R12, RZ, RZ, -R12 ;  /* 0x000000ffff0cb224 */ /* 0x000fe200078e0a0c */
[C---:B------:R-:W-:Y:S01]  /*1b00*/  ISETP.GT.U32.AND P3, PT, R7.reuse, R14, PT ;  /* 0x0000000e0700720c */ /* 0x040fe20003f64070 */
[--C-:B------:R-:W-:Y:S02]  /*1b10*/  @!P5 IMAD.IADD R4, R4, 0x1, -R7.reuse ;  /* 0x000000010404d824 */ /* 0x100fe400078e0a07 */
[----:B------:R-:W-:Y:S01]  /*1b20*/  @!P6 IMAD.IADD R2, R2, 0x1, -R7 ;  /* 0x000000010202e824 */ /* 0x000fe200078e0a07 */
[C---:B------:R-:W-:Y:S01]  /*1b30*/  ISETP.GT.U32.AND P6, PT, R7.reuse, R6, PT ;  /* 0x000000060700720c */ /* 0x040fe20003fc4070 */
[----:B------:R-:W-:Y:S01]  /*1b40*/  IMAD.MOV R9, RZ, RZ, -R9 ;  /* 0x000000ffff097224 */ /* 0x000fe200078e0a09 */
[C---:B------:R-:W-:Y:S01]  /*1b50*/  ISETP.GT.U32.AND P5, PT, R7.reuse, R4, PT ;  /* 0x000000040700720c */ /* 0x040fe20003fa4070 */
[----:B------:R-:W-:Y:S01]  /*1b60*/  IMAD.MOV.U32 R11, RZ, RZ, R2 ;  /* 0x000000ffff0b7224 */ /* 0x000fe200078e0002 */
[----:B------:R-:W-:Y:S01]  /*1b70*/  STL [R1+0x284], R12 ;  /* 0x0002840c01007387 */ /* 0x000fe20000100800 */
[----:B------:R-:W-:-:S02]  /*1b80*/  IMAD R0, R7, R9, R10 ;  /* 0x0000000907007224 */ /* 0x000fc400078e020a */
[----:B------:R-:W-:Y:S02]  /*1b90*/  VIADD R9, R3, 0x13 ;  /* 0x0000001303097836 */ /* 0x000fe40000000000 */
[----:B------:R-:W-:Y:S01]  /*1ba0*/  @!P3 IMAD.IADD R14, R14, 0x1, -R7 ;  /* 0x000000010e0eb824 */ /* 0x000fe200078e0a07 */
[----:B------:R-:W-:Y:S01]  /*1bb0*/  ISETP.GT.U32.AND P3, PT, R7, R0, PT ;  /* 0x000000000700720c */ /* 0x000fe20003f64070 */
[----:B------:R-:W-:Y:S01]  /*1bc0*/  @!P0 IMAD.MOV R11, RZ, RZ, -R11 ;  /* 0x000000ffff0b8224 */ /* 0x000fe200078e0a0b */
[----:B------:R-:W-:Y:S01]  /*1bd0*/  ISETP.GE.AND P0, PT, R9, RZ, PT ;  /* 0x000000ff0900720c */ /* 0x000fe20003f06270 */
[--C-:B------:R-:W-:Y:S01]  /*1be0*/  @!P6 IMAD.IADD R6, R6, 0x1, -R7.reuse ;  /* 0x000000010606e824 */ /* 0x100fe200078e0a07 */
[----:B------:R-:W-:Y:S01]  /*1bf0*/  IABS R9, R9 ;  /* 0x0000000900097213 */ /* 0x000fe20000000000 */
[--C-:B------:R-:W-:Y:S01]  /*1c00*/  @!P5 IMAD.IADD R4, R4, 0x1, -R7.reuse ;  /* 0x000000010404d824 */ /* 0x100fe200078e0a07 */
[----:B------:R0:W-:Y:S01]  /*1c10*/  STL [R1+0x28c], R11 ;  /* 0x00028c0b01007387 */ /* 0x0001e20000100800 */
[----:B------:R-:W-:Y:S01]  /*1c20*/  VIADD R10, R3, 0x14 ;  /* 0x00000014030a7836 */ /* 0x000fe20000000000 */
[----:B------:R-:W-:Y:S01]  /*1c30*/  ISETP.GT.U32.AND P6, PT, R7, R6, PT ;  /* 0x000000060700720c */ /* 0x000fe20003fc4070 */
[----:B------:R-:W-:Y:S01]  /*1c40*/  @!P1 IMAD.MOV R4, RZ, RZ, -R4 ;  /* 0x000000ffff049224 */ /* 0x000fe200078e0a04 */
[----:B------:R-:W-:Y:S01]  /*1c50*/  ISETP.GE.AND P5, PT, R15, RZ, PT ;  /* 0x000000ff0f00720c */ /* 0x000fe20003fa6270 */
[----:B------:R-:W-:Y:S01]  /*1c60*/  VIADD R2, R3, 0x15 ;  /* 0x0000001503027836 */ /* 0x000fe20000000000 */
[----:B------:R-:W-:Y:S01]  /*1c70*/  ISETP.GE.AND P1, PT, R10, RZ, PT ;  /* 0x000000ff0a00720c */ /* 0x000fe20003f26270 */
[----:B------:R-:W-:Y:S01]  /*1c80*/  IMAD.MOV.U32 R13, RZ, RZ, R14 ;  /* 0x000000ffff0d7224 */ /* 0x000fe200078e000e */
[----:B------:R2:W-:Y:S01]  /*1c90*/  STL [R1+0x294], R4 ;  /* 0x0002940401007387 */ /* 0x0005e20000100800 */
[----:B------:R-:W-:Y:S01]  /*1ca0*/  @!P3 IMAD.IADD R0, R0, 0x1, -R7 ;  /* 0x000000010000b824 */ /* 0x000fe200078e0a07 */
[----:B0-----:R-:W-:Y:S01]  /*1cb0*/  IABS R11, R10 ;  /* 0x0000000a000b7213 */ /* 0x001fe20000000000 */
[----:B------:R-:W-:-:S02]  /*1cc0*/  IMAD.MOV.U32 R10, RZ, RZ, R9 ;  /* 0x000000ffff0a7224 */ /* 0x000fc400078e0009 */
[----:B------:R-:W-:Y:S01]  /*1cd0*/  @!P2 IMAD.MOV R13, RZ, RZ, -R13 ;  /* 0x000000ffff0da224 */ /* 0x000fe200078e0a0d */
[----:B------:R-:W-:Y:S01]  /*1ce0*/  ISETP.GE.AND P2, PT, R2, RZ, PT ;  /* 0x000000ff0200720c */ /* 0x000fe20003f46270 */
[----:B------:R-:W-:Y:S01]  /*1cf0*/  VIADD R12, R3, 0x16 ;  /* 0x00000016030c7836 */ /* 0x000fe20000000000 */
[----:B------:R-:W-:Y:S01]  /*1d00*/  ISETP.GT.U32.AND P3, PT, R7, R0, PT ;  /* 0x000000000700720c */ /* 0x000fe20003f64070 */
[----:B------:R-:W-:Y:S01]  /*1d10*/  @!P6 IMAD.IADD R6, R6, 0x1, -R7 ;  /* 0x000000010606e824 */ /* 0x000fe200078e0a07 */
[----:B--2---:R-:W-:Y:S01]  /*1d20*/  IABS R4, R2 ;  /* 0x0000000200047213 */ /* 0x004fe20000000000 */
[----:B------:R-:W-:Y:S01]  /*1d30*/  IMAD.HI.U32 R2, R8, R10, RZ ;  /* 0x0000000a08027227 */ /* 0x000fe200078e00ff */
[----:B------:R0:W-:Y:S01]  /*1d40*/  STL [R1+0x70], R13 ;  /* 0x0000700d01007387 */ /* 0x0001e20000100800 */
[----:B------:R-:W-:Y:S02]  /*1d50*/  ISETP.GE.AND P6, PT, R12, RZ, PT ;  /* 0x000000ff0c00720c */ /* 0x000fe40003fc6270 */
[----:B------:R-:W-:-:S02]  /*1d60*/  IMAD.MOV R2, RZ, RZ, -R2 ;  /* 0x000000ffff027224 */ /* 0x000fc400078e0a02 */
[----:B------:R-:W-:Y:S02]  /*1d70*/  IMAD.MOV.U32 R14, RZ, RZ, R6 ;  /* 0x000000ffff0e7224 */ /* 0x000fe400078e0006 */
[C---:B------:R-:W-:Y:S02]  /*1d80*/  IMAD R2, R7.reuse, R2, R10 ;  /* 0x0000000207027224 */ /* 0x040fe400078e020a */
[----:B------:R-:W-:Y:S01]  /*1d90*/  @!P4 IMAD.MOV R14, RZ, RZ, -R14 ;  /* 0x000000ffff0ec224 */ /* 0x000fe200078e0a0e */
[----:B0-----:R-:W-:Y:S01]  /*1da0*/  IABS R13, R12 ;  /* 0x0000000c000d7213 */ /* 0x001fe20000000000 */
[----:B------:R-:W-:Y:S01]  /*1db0*/  IMAD.MOV.U32 R12, RZ, RZ, R4 ;  /* 0x000000ffff0c7224 */ /* 0x000fe200078e0004 */
[----:B------:R-:W-:Y:S01]  /*1dc0*/  ISETP.GT.U32.AND P4, PT, R7, R2, PT ;  /* 0x000000020700720c */ /* 0x000fe20003f84070 */
[----:B------:R-:W-:Y:S01]  /*1dd0*/  @!P3 IMAD.IADD R0, R0, 0x1, -R7 ;  /* 0x000000010000b824 */ /* 0x000fe200078e0a07 */
[----:B------:R0:W-:Y:S01]  /*1de0*/  STL [R1+0x6c], R14 ;  /* 0x00006c0e01007387 */ /* 0x0001e20000100800 */
[----:B------:R-:W-:-:S04]  /*1df0*/  IMAD.HI.U32 R9, R8, R12, RZ ;  /* 0x0000000c08097227 */ /* 0x000fc800078e00ff */
[----:B------:R-:W-:-:S04]  /*1e00*/  IMAD.HI.U32 R6, R8, R13, RZ ;  /* 0x0000000d08067227 */ /* 0x000fc800078e00ff */
[----:B------:R-:W-:Y:S02]  /*1e10*/  IMAD.MOV R9, RZ, RZ, -R9 ;  /* 0x000000ffff097224 */ /* 0x000fe400078e0a09 */
[----:B------:R-:W-:Y:S02]  /*1e20*/  IMAD.MOV R10, RZ, RZ, -R6 ;  /* 0x000000ffff0a7224 */ /* 0x000fe400078e0a06 */
[----:B------:R-:W-:Y:S02]  /*1e30*/  IMAD R6, R7, R9, R12 ;  /* 0x0000000907067224 */ /* 0x000fe400078e020c */
[----:B0-----:R-:W-:Y:S02]  /*1e40*/  IMAD.MOV.U32 R14, RZ, RZ, R0 ;  /* 0x000000ffff0e7224 */ /* 0x001fe400078e0000 */
[----:B------:R-:W-:-:S04]  /*1e50*/  IMAD.HI.U32 R4, R8, R11, RZ ;  /* 0x0000000b08047227 */ /* 0x000fc800078e00ff */
[----:B------:R-:W-:Y:S01]  /*1e60*/  @!P5 IMAD.MOV R14, RZ, RZ, -R14 ;  /* 0x000000ffff0ed224 */ /* 0x000fe200078e0a0e */
[C---:B------:R-:W-:Y:S01]  /*1e70*/  ISETP.GT.U32.AND P5, PT, R7.reuse, R6, PT ;  /* 0x000000060700720c */ /* 0x040fe20003fa4070 */
[----:B------:R-:W-:Y:S02]  /*1e80*/  IMAD.MOV R4, RZ, RZ, -R4 ;  /* 0x000000ffff047224 */ /* 0x000fe400078e0a04 */
[----:B------:R-:W-:Y:S01]  /*1e90*/  @!P4 IMAD.IADD R2, R2, 0x1, -R7 ;  /* 0x000000010202c824 */ /* 0x000fe200078e0a07 */
[----:B------:R0:W-:Y:S01]  /*1ea0*/  STL [R1+0x68], R14 ;  /* 0x0000680e01007387 */ /* 0x0001e20000100800 */
[----:B------:R-:W-:Y:S02]  /*1eb0*/  IMAD R4, R7, R4, R11 ;  /* 0x0000000407047224 */ /* 0x000fe400078e020b */
[----:B------:R-:W-:Y:S01]  /*1ec0*/  VIADD R17, R3, 0x17 ;  /* 0x0000001703117836 */ /* 0x000fe20000000000 */
[----:B------:R-:W-:Y:S01]  /*1ed0*/  ISETP.GT.U32.AND P4, PT, R7, R2, PT ;  /* 0x000000020700720c */ /* 0x000fe20003f84070 */
[----:B------:R-:W-:Y:S01]  /*1ee0*/  VIADD R18, R3, 0x18 ;  /* 0x0000001803127836 */ /* 0x000fe20000000000 */
[C---:B------:R-:W-:Y:S01]  /*1ef0*/  ISETP.GT.U32.AND P3, PT, R7.reuse, R4, PT ;  /* 0x000000040700720c */ /* 0x040fe20003f64070 */
[----:B------:R-:W-:Y:S01]  /*1f00*/  IMAD R0, R7, R10, R13 ;  /* 0x0000000a07007224 */ /* 0x000fe200078e020d */
[----:B------:R-:W-:Y:S01]  /*1f10*/  IABS R11, R17 ;  /* 0x00000011000b7213 */ /* 0x000fe20000000000 */
[----:B------:R-:W-:Y:S01]  /*1f20*/  @!P5 IMAD.IADD R6, R6, 0x1, -R7 ;  /* 0x000000010606d824 */ /* 0x000fe200078e0a07 */
[----:B------:R-:W-:Y:S01]  /*1f30*/  IABS R13, R18 ;  /* 0x00000012000d7213 */ /* 0x000fe20000000000 */
[----:B------:R-:W-:-:S02]  /*1f40*/  VIADD R20, R3, 0x1a ;  /* 0x0000001a03147836 */ /* 0x000fc40000000000 */
[C---:B------:R-:W-:Y:S01]  /*1f50*/  IMAD.HI.U32 R9, R8.reuse, R11, RZ ;  /* 0x0000000b08097227 */ /* 0x040fe200078e00ff */
[----:B------:R-:W-:Y:S02]  /*1f60*/  ISETP.GT.U32.AND P5, PT, R7, R6, PT ;  /* 0x000000060700720c */ /* 0x000fe40003fa4070 */
[----:B------:R-:W-:Y:S01]  /*1f70*/  IABS R16, R20 ;  /* 0x0000001400107213 */ /* 0x000fe20000000000 */
[----:B------:R-:W-:-:S04]  /*1f80*/  IMAD.HI.U32 R10, R8, R13, RZ ;  /* 0x0000000d080a7227 */ /* 0x000fc800078e00ff */
[----:B------:R-:W-:Y:S02]  /*1f90*/  IMAD.MOV R12, RZ, RZ, -R9 ;  /* 0x000000ffff0c7224 */ /* 0x000fe400078e0a09 */
[--C-:B------:R-:W-:Y:S01]  /*1fa0*/  @!P4 IMAD.IADD R2, R2, 0x1, -R7.reuse ;  /* 0x000000010202c824 */ /* 0x100fe200078e0a07 */
[C---:B------:R-:W-:Y:S01]  /*1fb0*/  ISETP.GT.U32.AND P4, PT, R7.reuse, R0, PT ;  /* 0x000000000700720c */ /* 0x040fe20003f84070 */
[----:B------:R-:W-:Y:S02]  /*1fc0*/  @!P3 IMAD.IADD R4, R4, 0x1, -R7 ;  /* 0x000000010404b824 */ /* 0x000fe400078e0a07 */
[----:B0-----:R-:W-:Y:S02]  /*1fd0*/  IMAD.MOV R14, RZ, RZ, -R10 ;  /* 0x000000ffff0e7224 */ /* 0x001fe400078e0a0a */
[C---:B------:R-:W-:Y:S01]  /*1fe0*/  IMAD R10, R7.reuse, R12, R11 ;  /* 0x0000000c070a7224 */ /* 0x040fe200078e020b */
[C---:B------:R-:W-:Y:S01]  /*1ff0*/  ISETP.GT.U32.AND P3, PT, R7.reuse, R4, PT ;  /* 0x000000040700720c */ /* 0x040fe20003f64070 */
[----:B------:R-:W-:-:S02]  /*2000*/  IMAD R12, R7, R14, R13 ;  /* 0x0000000e070c7224 */ /* 0x000fc400078e020d */
[----:B------:R-:W-:Y:S02]  /*2010*/  VIADD R19, R3, 0x19 ;  /* 0x0000001903137836 */ /* 0x000fe40000000000 */
[--C-:B------:R-:W-:Y:S01]  /*2020*/  @!P5 IMAD.IADD R6, R6, 0x1, -R7.reuse ;  /* 0x000000010606d824 */ /* 0x100fe200078e0a07 */
[----:B------:R-:W-:Y:S01]  /*2030*/  ISETP.GT.U32.AND P5, PT, R7, R12, PT ;  /* 0x0000000c0700720c */ /* 0x000fe20003fa4070 */
[----:B------:R-:W-:Y:S01]  /*2040*/  IMAD.MOV.U32 R21, RZ, RZ, R2 ;  /* 0x000000ffff157224 */ /* 0x000fe200078e0002 */
[----:B------:R-:W-:Y:S01]  /*2050*/  IABS R15, R19 ;  /* 0x00000013000f7213 */ /* 0x000fe20000000000 */
[----:B------:R-:W-:Y:S01]  /*2060*/  @!P4 IMAD.IADD R0, R0, 0x1, -R7 ;  /* 0x000000010000c824 */ /* 0x000fe200078e0a07 */
[----:B------:R-:W-:Y:S01]  /*2070*/  ISETP.GE.AND P4, PT, R17, RZ, PT ;  /* 0x000000ff1100720c */ /* 0x000fe20003f86270 */
[----:B------:R-:W-:Y:S02]  /*2080*/  IMAD.MOV.U32 R14, RZ, RZ, R16 ;  /* 0x000000ffff0e7224 */ /* 0x000fe400078e0010 */
[----:B------:R-:W-:Y:S01]  /*2090*/  @!P0 IMAD.MOV R21, RZ, RZ, -R21 ;  /* 0x000000ffff158224 */ /* 0x000fe200078e0a15 */
[----:B------:R-:W-:Y:S01]  /*20a0*/  ISETP.GT.U32.AND P0, PT, R7, R0, PT ;  /* 0x000000000700720c */ /* 0x000fe20003f04070 */
[----:B------:R-:W-:-:S02]  /*20b0*/  IMAD.MOV.U32 R13, RZ, RZ, R15 ;  /* 0x000000ffff0d7224 */ /* 0x000fc400078e000f */
[----:B------:R-:W-:Y:S01]  /*20c0*/  VIADD R16, R3, 0x1b ;  /* 0x0000001b03107836 */ /* 0x000fe20000000000 */
[----:B------:R0:W-:Y:S01]  /*20d0*/  STL [R1+0x298], R21 ;  /* 0x0002981501007387 */ /* 0x0001e20000100800 */
[----:B------:R-:W-:Y:S01]  /*20e0*/  @!P3 IMAD.IADD R4, R4, 0x1, -R7 ;  /* 0x000000010404b824 */ /* 0x000fe200078e0a07 */
[----:B------:R-:W-:Y:S01]  /*20f0*/  ISETP.GT.U32.AND P3, PT, R7, R10, PT ;  /* 0x0000000a0700720c */ /* 0x000fe20003f64070 */
[----:B------:R-:W-:Y:S01]  /*2100*/  IMAD.HI.U32 R9, R8, R13, RZ ;  /* 0x0000000d08097227 */ /* 0x000fe200078e00ff */
[----:B------:R-:W-:-:S03]  /*2110*/  IABS R15, R16 ;  /* 0x00000010000f7213 */ /* 0x000fc60000000000 */
[----:B------:R-:W-:Y:S02]  /*2120*/  @!P5 IMAD.IADD R12, R12, 0x1, -R7 ;  /* 0x000000010c0cd824 */ /* 0x000fe400078e0a07 */
[----:B------:R-:W-:-:S03]  /*2130*/  IMAD.HI.U32 R11, R8, R14, RZ ;  /* 0x0000000e080b7227 */ /* 0x000fc600078e00ff */
[----:B------:R-:W-:Y:S01]  /*2140*/  ISETP.GT.U32.AND P5, PT, R7, R12, PT ;  /* 0x0000000c0700720c */ /* 0x000fe20003fa4070 */
[----:B------:R-:W-:Y:S02]  /*2150*/  IMAD.MOV R2, RZ, RZ, -R9 ;  /* 0x000000ffff027224 */ /* 0x000fe400078e0a09 */
[----:B------:R-:W-:-:S04]  /*2160*/  IMAD.HI.U32 R9, R8, R15, RZ ;  /* 0x0000000f08097227 */ /* 0x000fc800078e00ff */
[----:B------:R-:W-:Y:S02]  /*2170*/  IMAD.MOV R11, RZ, RZ, -R11 ;  /* 0x000000ffff0b7224 */ /* 0x000fe400078e0a0b */
[C---:B------:R-:W-:Y:S02]  /*2180*/  IMAD R2, R7.reuse, R2, R13 ;  /* 0x0000000207027224 */ /* 0x040fe400078e020d */
[--C-:B------:R-:W-:Y:S02]  /*2190*/  @!P0 IMAD.IADD R0, R0, 0x1, -R7.reuse ;  /* 0x0000000100008824 */ /* 0x100fe400078e0a07 */
[----:B------:R-:W-:Y:S01]  /*21a0*/  IMAD.MOV.U32 R13, RZ, RZ, R6 ;  /* 0x000000ffff0d7224 */ /* 0x000fe200078e0006 */
[----:B------:R-:W-:Y:S01]  /*21b0*/  ISETP.GT.U32.AND P0, PT, R7, R2, PT ;  /* 0x000000020700720c */ /* 0x000fe20003f04070 */
[----:B------:R-:W-:Y:S01]  /*21c0*/  @!P3 IMAD.IADD R10, R10, 0x1, -R7 ;  /* 0x000000010a0ab824 */ /* 0x000fe200078e0a07 */
[----:B------:R-:W-:Y:S01]  /*21d0*/  ISETP.GE.AND P3, PT, R18, RZ, PT ;  /* 0x000000ff1200720c */ /* 0x000fe20003f66270 */
[----:B0-----:R-:W-:-:S02]  /*21e0*/  IMAD.MOV.U32 R21, RZ, RZ, R4 ;  /* 0x000000ffff157224 */ /* 0x001fc400078e0004 */
[----:B------:R-:W-:Y:S02]  /*21f0*/  IMAD.MOV R6, RZ, RZ, -R9 ;  /* 0x000000ffff067224 */ /* 0x000fe400078e0a09 */
[C---:B------:R-:W-:Y:S02]  /*2200*/  IMAD R4, R7.reuse, R11, R14 ;  /* 0x0000000b07047224 */ /* 0x040fe400078e020e */
[----:B------:R-:W-:Y:S02]  /*2210*/  IMAD.MOV.U32 R11, RZ, RZ, R0 ;  /* 0x000000ffff0b7224 */ /* 0x000fe400078e0000 */
[----:B------:R-:W-:Y:S01]  /*2220*/  @!P1 IMAD.MOV R21, RZ, RZ, -R21 ;  /* 0x000000ffff159224 */ /* 0x000fe200078e0a15 */
[C---:B------:R-:W-:Y:S01]  /*2230*/  ISETP.GT.U32.AND P1, PT, R7.reuse, R10, PT ;  /* 0x0000000a0700720c */ /* 0x040fe20003f24070 */
[C---:B------:R-:W-:Y:S02]  /*2240*/  IMAD R0, R7.reuse, R6, R15 ;  /* 0x0000000607007224 */ /* 0x040fe400078e020f */
[----:B------:R-:W-:Y:S01]  /*2250*/  @!P2 IMAD.MOV R13, RZ, RZ, -R13 ;  /* 0x000000ffff0da224 */ /* 0x000fe200078e0a0d */
[----:B------:R-:W-:Y:S01]  /*2260*/  STL [R1+0x29c], R21 ;  /* 0x00029c1501007387 */ /* 0x000fe20000100800 */
[----:B------:R-:W-:Y:S01]  /*2270*/  @!P6 IMAD.MOV R11, RZ, RZ, -R11 ;  /* 0x000000ffff0be224 */ /* 0x000fe200078e0a0b */
[C---:B------:R-:W-:Y:S01]  /*2280*/  ISETP.GT.U32.AND P6, PT, R7.reuse, R4, PT ;  /* 0x000000040700720c */ /* 0x040fe20003fc4070 */
[--C-:B------:R-:W-:Y:S01]  /*2290*/  @!P5 IMAD.IADD R12, R12, 0x1, -R7.reuse ;  /* 0x000000010c0cd824 */ /* 0x100fe200078e0a07 */
[----:B------:R-:W-:Y:S01]  /*22a0*/  ISETP.GT.U32.AND P5, PT, R7, R0, PT ;  /* 0x000000000700720c */ /* 0x000fe20003fa4070 */
[----:B------:R0:W-:Y:S01]  /*22b0*/  STL [R1+0x2a4], R13 ;  /* 0x0002a40d01007387 */ /* 0x0001e20000100800 */
[----:B------:R-:W-:Y:S01]  /*22c0*/  VIADD R15, R3, 0x1d ;  /* 0x0000001d030f7836 */ /* 0x000fe20000000000 */
[----:B------:R-:W-:Y:S01]  /*22d0*/  ISETP.GE.AND P2, PT, R19, RZ, PT ;  /* 0x000000ff1300720c */ /* 0x000fe20003f46270 */
[--C-:B------:R-:W-:Y:S01]  /*22e0*/  @!P0 IMAD.IADD R2, R2, 0x1, -R7.reuse ;  /* 0x0000000102028824 */ /* 0x100fe200078e0a07 */
[----:B------:R2:W-:Y:S01]  /*22f0*/  STL [R1+0x2ac], R11 ;  /* 0x0002ac0b01007387 */ /* 0x0005e20000100800 */
[----:B------:R-:W-:Y:S01]  /*2300*/  @!P1 IMAD.IADD R10, R10, 0x1, -R7 ;  /* 0x000000010a0a9824 */ /* 0x000fe200078e0a07 */
[----:B------:R-:W-:Y:S01]  /*2310*/  IABS R9, R15 ;  /* 0x0000000f00097213 */ /* 0x000fe20000000000 */
[C---:B------:R-:W-:Y:S01]  /*2320*/  VIADD R17, R3.reuse, 0x1e ;  /* 0x0000001e03117836 */ /* 0x040fe20000000000 */
[----:B------:R-:W-:Y:S01]  /*2330*/  ISETP.GE.AND P0, PT, R16, RZ, PT ;  /* 0x000000ff1000720c */ /* 0x000fe20003f06270 */
[----:B------:R-:W-:Y:S01]  /*2340*/  IMAD.MOV.U32 R14, RZ, RZ, R10 ;  /* 0x000000ffff0e7224 */ /* 0x000fe200078e000a */
[----:B------:R-:W-:Y:S01]  /*2350*/  ISETP.GE.AND P1, PT, R20, RZ, PT ;  /* 0x000000ff1400720c */ /* 0x000fe20003f26270 */
[----:B0-----:R-:W-:-:S02]  /*2360*/  VIADD R13, R3, 0x1c ;  /* 0x0000001c030d7836 */ /* 0x001fc40000000000 */
[--C-:B------:R-:W-:Y:S01]  /*2370*/  @!P6 IMAD.IADD R4, R4, 0x1, -R7.reuse ;  /* 0x000000010404e824 */ /* 0x100fe200078e0a07 */
[C---:B------:R-:W-:Y:S01]  /*2380*/  ISETP.GT.U32.AND P6, PT, R7.reuse, R2, PT ;  /* 0x000000020700720c */ /* 0x040fe20003fc4070 */
[----:B------:R-:W-:Y:S01]  /*2390*/  @!P5 IMAD.IADD R0, R0, 0x1, -R7 ;  /* 0x000000010000d824 */ /* 0x000fe200078e0a07 */
[----:B--2---:R-:W-:Y:S01]  /*23a0*/  IABS R11, R13 ;  /* 0x0000000d000b7213 */ /* 0x004fe20000000000 */
[----:B------:R-:W-:Y:S01]  /*23b0*/  IMAD.MOV.U32 R10, RZ, RZ, R9 ;  /* 0x000000ffff0a7224 */ /* 0x000fe200078e0009 */
[C---:B------:R-:W-:Y:S01]  /*23c0*/  ISETP.GT.U32.AND P5, PT, R7.reuse, R4, PT ;  /* 0x000000040700720c */ /* 0x040fe20003fa4070 */
[----:B------:R-:W-:Y:S01]  /*23d0*/  @!P4 IMAD.MOV R14, RZ, RZ, -R14 ;  /* 0x000000ffff0ec224 */ /* 0x000fe200078e0a0e */
[----:B------:R-:W-:Y:S01]  /*23e0*/  ISETP.GT.U32.AND P4, PT, R7, R0, PT ;  /* 0x000000000700720c */ /* 0x000fe20003f84070 */
[----:B------:R-:W-:-:S03]  /*23f0*/  IMAD.HI.U32 R6, R8, R11, RZ ;  /* 0x0000000b08067227 */ /* 0x000fc600078e00ff */
[----:B------:R0:W-:Y:S01]  /*2400*/  STL [R1+0x2b4], R14 ;  /* 0x0002b40e01007387 */ /* 0x0001e20000100800 */
[----:B------:R-:W-:Y:S02]  /*2410*/  IMAD.MOV R6, RZ, RZ, -R6 ;  /* 0x000000ffff067224 */ /* 0x000fe400078e0a06 */
[----:B------:R-:W-:-:S04]  /*2420*/  IMAD.HI.U32 R9, R8, R10, RZ ;  /* 0x0000000a08097227 */ /* 0x000fc800078e00ff */
[C---:B------:R-:W-:Y:S02]  /*2430*/  IMAD R6, R7.reuse, R6, R11 ;  /* 0x0000000607067224 */ /* 0x040fe400078e020b */
[----:B------:R-:W-:Y:S01]  /*2440*/  IMAD.MOV R9, RZ, RZ, -R9 ;  /* 0x000000ffff097224 */ /* 0x000fe200078e0a09 */
[----:B0-----:R-:W-:Y:S01]  /*2450*/  IABS R14, R17 ;  /* 0x00000011000e7213 */ /* 0x001fe20000000000 */
[--C-:B------:R-:W-:Y:S01]  /*2460*/  @!P6 IMAD.IADD R2, R2, 0x1, -R7.reuse ;  /* 0x000000010202e824 */ /* 0x100fe200078e0a07 */
[C---:B------:R-:W-:Y:S01]  /*2470*/  ISETP.GT.U32.AND P6, PT, R7.reuse, R6, PT ;  /* 0x000000060700720c */ /* 0x040fe20003fc4070 */
[----:B------:R-:W-:Y:S02]  /*2480*/  IMAD R10, R7, R9, R10 ;  /* 0x00000009070a7224 */ /* 0x000fe400078e020a */
[----:B------:R-:W-:Y:S02]  /*2490*/  @!P4 IMAD.IADD R0, R0, 0x1, -R7 ;  /* 0x000000010000c824 */ /* 0x000fe400078e0a07 */
[----:B------:R-:W-:Y:S01]  /*24a0*/  VIADD R19, R3, 0x1f ;  /* 0x0000001f03137836 */ /* 0x000fe20000000000 */
[----:B------:R-:W-:Y:S01]  /*24b0*/  ISETP.GT.U32.AND P4, PT, R7, R10, PT ;  /* 0x0000000a0700720c */ /* 0x000fe20003f84070 */
[----:B------:R-:W-:-:S03]  /*24c0*/  IMAD.HI.U32 R9, R8, R14, RZ ;  /* 0x0000000e08097227 */ /* 0x000fc600078e00ff */
[----:B------:R-:W-:Y:S01]  /*24d0*/  IABS R16, R19 ;  /* 0x0000001300107213 */ /* 0x000fe20000000000 */
[----:B------:R-:W-:Y:S01]  /*24e0*/  @!P5 IMAD.IADD R4, R4, 0x1, -R7 ;  /* 0x000000010404d824 */ /* 0x000fe200078e0a07 */
[----:B------:R-:W-:Y:S01]  /*24f0*/  ISETP.GE.AND P5, PT, R13, RZ, PT ;  /* 0x000000ff0d00720c */ /* 0x000fe20003fa6270 */
[----:B------:R-:W-:Y:S02]  /*2500*/  VIADD R13, R3, 0x20 ;  /* 0x00000020030d7836 */ /* 0x000fe40000000000 */
[----:B------:R-:W-:Y:S02]  /*2510*/  IMAD.MOV R9, RZ, RZ, -R9 ;  /* 0x000000ffff097224 */ /* 0x000fe400078e0a09 */
[----:B------:R-:W-:Y:S01]  /*2520*/  @!P6 IMAD.IADD R6, R6, 0x1, -R7 ;  /* 0x000000010606e824 */ /* 0x000fe200078e0a07 */
[----:B------:R-:W-:Y:S01]  /*2530*/  ISETP.GE.AND P6, PT, R15, RZ, PT ;  /* 0x000000ff0f00720c */ /* 0x000fe20003fc6270 */
[----:B------:R-:W-:Y:S02]  /*2540*/  IMAD.MOV.U32 R21, RZ, RZ, R12 ;  /* 0x000000ffff157224 */ /* 0x000fe400078e000c */
[----:B------:R-:W-:-:S04]  /*2550*/  IMAD.HI.U32 R11, R8, R16, RZ ;  /* 0x00000010080b7227 */ /* 0x000fc800078e00ff */
[C---:B------:R-:W-:Y:S01]  /*2560*/  IMAD R14, R7.reuse, R9, R14 ;  /* 0x00000009070e7224 */ /* 0x040fe200078e020e */
[----:B------:R-:W-:Y:S01]  /*2570*/  IABS R9, R13 ;  /* 0x0000000d00097213 */ /* 0x000fe20000000000 */
[----:B------:R-:W-:Y:S02]  /*2580*/  @!P4 IMAD.IADD R10, R10, 0x1, -R7 ;  /* 0x000000010a0ac824 */ /* 0x000fe400078e0a07 */
[----:B------:R-:W-:Y:S01]  /*2590*/  @!P3 IMAD.MOV R21, RZ, RZ, -R21 ;  /* 0x000000ffff15b224 */ /* 0x000fe200078e0a15 */
[C---:B------:R-:W-:Y:S01]  /*25a0*/  ISETP.GT.U32.AND P3, PT, R7.reuse, R6, PT ;  /* 0x000000060700720c */ /* 0x040fe20003f64070 */
[----:B------:R-:W-:Y:S01]  /*25b0*/  IMAD.MOV R11, RZ, RZ, -R11 ;  /* 0x000000ffff0b7224 */ /* 0x000fe200078e0a0b */
[----:B------:R-:W-:Y:S01]  /*25c0*/  ISETP.GT.U32.AND P4, PT, R7, R10, PT ;  /* 0x0000000a0700720c */ /* 0x000fe20003f84070 */
[----:B------:R-:W-:Y:S01]  /*25d0*/  VIADD R15, R3, 0x21 ;  /* 0x00000021030f7836 */ /* 0x000fe20000000000 */
[----:B------:R-:W-:Y:S01]  /*25e0*/  STL [R1+0x64], R21 ;  /* 0x0000641501007387 */ /* 0x000fe20000100800 */
[----:B------:R-:W-:-:S02]  /*25f0*/  IMAD.MOV.U32 R12, RZ, RZ, R9 ;  /* 0x000000ffff0c7224 */ /* 0x000fc400078e0009 */
[----:B------:R-:W-:Y:S01]  /*2600*/  IMAD R16, R7, R11, R16 ;  /* 0x0000000b07107224 */ /* 0x000fe200078e0210 */
[----:B------:R-:W-:Y:S01]  /*2610*/  IABS R18, R15 ;  /* 0x0000000f00127213 */ /* 0x000fe20000000000 */
[----:B------:R-:W-:Y:S02]  /*2620*/  IMAD.MOV.U32 R20, RZ, RZ, R2 ;  /* 0x000000ffff147224 */ /* 0x000fe400078e0002 */
[----:B------:R-:W-:-:S04]  /*2630*/  IMAD.HI.U32 R2, R8, R12, RZ ;  /* 0x0000000c08027227 */ /* 0x000fc800078e00ff */
[----:B------:R-:W-:Y:S01]  /*2640*/  @!P1 IMAD.MOV R4, RZ, RZ, -R4 ;  /* 0x000000ffff049224 */ /* 0x000fe200078e0a04 */
[----:B------:R-:W-:Y:S01]  /*2650*/  ISETP.GT.U32.AND P1, PT, R7, R16, PT ;  /* 0x000000100700720c */ /* 0x000fe20003f24070 */
[----:B------:R-:W-:Y:S02]  /*2660*/  IMAD.MOV.U32 R9, RZ, RZ, R0 ;  /* 0x000000ffff097224 */ /* 0x000fe400078e0000 */
[----:B------:R-:W-:-:S04]  /*2670*/  IMAD.HI.U32 R0, R8, R18, RZ ;  /* 0x0000001208007227 */ /* 0x000fc800078e00ff */
[--C-:B------:R-:W-:Y:S01]  /*2680*/  @!P3 IMAD.IADD R6, R6, 0x1, -R7.reuse ;  /* 0x000000010606b824 */ /* 0x100fe200078e0a07 */
[----:B------:R-:W-:Y:S01]  /*2690*/  ISETP.GE.AND P3, PT, R19, RZ, PT ;  /* 0x000000ff1300720c */ /* 0x000fe20003f66270 */
[----:B------:R-:W-:Y:S02]  /*26a0*/  IMAD.MOV R2, RZ, RZ, -R2 ;  /* 0x000000ffff027224 */ /* 0x000fe400078e0a02 */
[----:B------:R-:W-:Y:S01]  /*26b0*/  @!P2 IMAD.MOV R20, RZ, RZ, -R20 ;  /* 0x000000ffff14a224 */ /* 0x000fe200078e0a14 */
[C---:B------:R-:W-:Y:S01]  /*26c0*/  ISETP.GT.U32.AND P2, PT, R7.reuse, R14, PT ;  /* 0x0000000e0700720c */ /* 0x040fe20003f44070 */
[----:B------:R-:W-:Y:S02]  /*26d0*/  IMAD.MOV R0, RZ, RZ, -R0 ;  /* 0x000000ffff007224 */ /* 0x000fe400078e0a00 */
[----:B------:R-:W-:Y:S01]  /*26e0*/  @!P4 IMAD.IADD R10, R10, 0x1, -R7 ;  /* 0x000000010a0ac824 */ /* 0x000fe200078e0a07 */
[----:B------:R-:W-:Y:S01]  /*26f0*/  STL [R1+0x60], R20 ;  /* 0x0000601401007387 */ /* 0x000fe20000100800 */
[----:B------:R-:W-:Y:S01]  /*2700*/  IMAD R12, R7, R2, R12 ;  /* 0x00000002070c7224 */ /* 0x000fe200078e020c */
[----:B------:R-:W-:Y:S01]  /*2710*/  ISETP.GE.AND P4, PT, R13, RZ, PT ;  /* 0x000000ff0d00720c */ /* 0x000fe20003f86270 */
[----:B------:R-:W-:Y:S01]  /*2720*/  IMAD.MOV.U32 R11, RZ, RZ, R6 ;  /* 0x000000ffff0b7224 */ /* 0x000fe200078e0006 */
[----:B------:R0:W-:Y:S01]  /*2730*/  STL [R1+0x5c], R4 ;  /* 0x00005c0401007387 */ /* 0x0001e20000100800 */
[----:B------:R-:W-:-:S02]  /*2740*/  IMAD R18, R7, R0, R18 ;  /* 0x0000000007127224 */ /* 0x000fc400078e0212 */
[----:B------:R-:W-:Y:S01]  /*2750*/  @!P5 IMAD.MOV R11, RZ, RZ, -R11 ;  /* 0x000000ffff0bd224 */ /* 0x000fe200078e0a0b */
[----:B------:R-:W-:Y:S01]  /*2760*/  ISETP.GT.U32.AND P5, PT, R7, R12, PT ;  /* 0x0000000c0700720c */ /* 0x000fe20003fa4070 */
[----:B------:R-:W-:Y:S02]  /*2770*/  @!P1 IMAD.IADD R16, R16, 0x1, -R7 ;  /* 0x0000000110109824 */ /* 0x000fe400078e0a07 */
[----:B------:R-:W-:Y:S01]  /*2780*/  @!P0 IMAD.MOV R9, RZ, RZ, -R9 ;  /* 0x000000ffff098224 */ /* 0x000fe200078e0a09 */
[----:B------:R-:W-:Y:S01]  /*2790*/  ISETP.GE.AND P0, PT, R17, RZ, PT ;  /* 0x000000ff1100720c */ /* 0x000fe20003f06270 */
[----:B------:R-:W-:Y:S01]  /*27a0*/  VIADD R2, R3, 0x22 ;  /* 0x0000002203027836 */ /* 0x000fe20000000000 */
[C---:B------:R-:W-:Y:S01]  /*27b0*/  ISETP.GT.U32.AND P1, PT, R7.reuse, R16, PT ;  /* 0x000000100700720c */ /* 0x040fe20003f24070 */
[----:B0-----:R-:W-:Y:S01]  /*27c0*/  IMAD.MOV.U32 R4, RZ, RZ, R10 ;  /* 0x000000ffff047224 */ /* 0x001fe200078e000a */
[----:B------:R0:W-:Y:S01]  /*27d0*/  STL [R1+0x2b8], R9 ;  /* 0x0002b80901007387 */ /* 0x0001e20000100800 */
[--C-:B------:R-:W-:Y:S01]  /*27e0*/  @!P2 IMAD.IADD R14, R14, 0x1, -R7.reuse ;  /* 0x000000010e0ea824 */ /* 0x100fe200078e0a07 */
[----:B------:R-:W-:Y:S01]  /*27f0*/  IABS R6, R2 ;  /* 0x0000000200067213 */ /* 0x000fe20000000000 */
[----:B------:R-:W-:Y:S01]  /*2800*/  @!P6 IMAD.MOV R4, RZ, RZ, -R4 ;  /* 0x000000ffff04e224 */ /* 0x000fe200078e0a04 */
[C---:B------:R-:W-:Y:S01]  /*2810*/  ISETP.GT.U32.AND P6, PT, R7.reuse, R18, PT ;  /* 0x000000120700720c */ /* 0x040fe20003fc4070 */
[--C-:B------:R-:W-:Y:S01]  /*2820*/  @!P5 IMAD.IADD R12, R12, 0x1, -R7.reuse ;  /* 0x000000010c0cd824 */ /* 0x100fe200078e0a07 */
[C---:B------:R-:W-:Y:S01]  /*2830*/  ISETP.GT.U32.AND P2, PT, R7.reuse, R14, PT ;  /* 0x0000000e0700720c */ /* 0x040fe20003f44070 */
[----:B------:R-:W-:Y:S01]  /*2840*/  IMAD.HI.U32 R0, R8, R6, RZ ;  /* 0x0000000608007227 */ /* 0x000fe200078e00ff */
[----:B------:R2:W-:Y:S02]  /*2850*/  STL [R1+0x2c0], R11 ;  /* 0x0002c00b01007387 */ /* 0x0005e40000100800 */
[----:B------:R-:W-:Y:S01]  /*2860*/  ISETP.GT.U32.AND P5, PT, R7, R12, PT ;  /* 0x0000000c0700720c */ /* 0x000fe20003fa4070 */
[----:B0-----:R-:W-:Y:S01]  /*2870*/  VIADD R9, R3, 0x23 ;  /* 0x0000002303097836 */ /* 0x001fe20000000000 */
[----:B------:R0:W-:Y:S01]  /*2880*/  STL [R1+0x2c4], R4 ;  /* 0x0002c40401007387 */ /* 0x0001e20000100800 */
[--C-:B------:R-:W-:Y:S01]  /*2890*/  @!P1 IMAD.IADD R16, R16, 0x1, -R7.reuse ;  /* 0x0000000110109824 */ /* 0x100fe200078e0a07 */
[----:B------:R-:W-:Y:S01]  /*28a0*/  ISETP.GE.AND P1, PT, R2, RZ, PT ;  /* 0x000000ff0200720c */ /* 0x000fe20003f26270 */
[----:B------:R-:W-:Y:S01]  /*28b0*/  IMAD.MOV R0, RZ, RZ, -R0 ;  /* 0x000000ffff007224 */ /* 0x000fe200078e0a00 */
[----:B------:R-:W-:Y:S01]  /*28c0*/  IABS R10, R9 ;  /* 0x00000009000a7213 */ /* 0x000fe20000000000 */
[----:B------:R-:W-:-:S02]  /*28d0*/  @!P6 IMAD.IADD R18, R18, 0x1, -R7 ;  /* 0x000000011212e824 */ /* 0x000fc400078e0a07 */
[C---:B------:R-:W-:Y:S02]  /*28e0*/  IMAD R6, R7.reuse, R0, R6 ;  /* 0x0000000007067224 */ /* 0x040fe400078e0206 */
[----:B------:R-:W-:Y:S01]  /*28f0*/  IMAD.HI.U32 R2, R8, R10, RZ ;  /* 0x0000000a08027227 */ /* 0x000fe200078e00ff */
[----:B------:R-:W-:-:S03]  /*2900*/  ISETP.GT.U32.AND P6, PT, R7, R18, PT ;  /* 0x000000120700720c */ /* 0x000fc60003fc4070 */
[----:B------:R-:W-:Y:S02]  /*2910*/  IMAD.MOV R2, RZ, RZ, -R2 ;  /* 0x000000ffff027224 */ /* 0x000fe400078e0a02 */
[--C-:B------:R-:W-:Y:S01]  /*2920*/  @!P5 IMAD.IADD R12, R12, 0x1, -R7.reuse ;  /* 0x000000010c0cd824 */ /* 0x100fe200078e0a07 */
[C---:B------:R-:W-:Y:S01]  /*2930*/  ISETP.GT.U32.AND P5, PT, R7.reuse, R6, PT ;  /* 0x000000060700720c */ /* 0x040fe20003fa4070 */
[----:B------:R-:W-:Y:S02]  /*2940*/  IMAD R10, R7, R2, R10 ;  /* 0x00000002070a7224 */ /* 0x000fe400078e020a */
[--C-:B------:R-:W-:Y:S01]  /*2950*/  @!P2 IMAD.IADD R14, R14, 0x1, -R7.reuse ;  /* 0x000000010e0ea824 */ /* 0x100fe200078e0a07 */
[----:B------:R-:W-:Y:S01]  /*2960*/  ISETP.GE.AND P2, PT, R15, RZ, PT ;  /* 0x000000ff0f00720c */ /* 0x000fe20003f46270 */
[----:B------:R-:W-:Y:S02]  /*2970*/  VIADD R20, R3, 0x28 ;  /* 0x0000002803147836 */ /* 0x000fe40000000000 */
[----:B------:R-:W-:Y:S01]  /*2980*/  @!P6 IMAD.IADD R18, R18, 0x1, -R7 ;  /* 0x000000011212e824 */ /* 0x000fe200078e0a07 */
[----:B------:R-:W-:Y:S01]  /*2990*/  ISETP.GT.U32.AND P6, PT, R7, R10, PT ;  /* 0x0000000a0700720c */ /* 0x000fe20003fc4070 */
[----:B--2---:R-:W-:-:S02]  /*29a0*/  IMAD.MOV.U32 R11, RZ, RZ, R14 ;  /* 0x000000ffff0b7224 */ /* 0x004fc400078e000e */
[----:B------:R-:W-:Y:S02]  /*29b0*/  VIADD R14, R3, 0x25 ;  /* 0x00000025030e7836 */ /* 0x000fe40000000000 */
[----:B------:R-:W-:Y:S01]  /*29c0*/  @!P0 IMAD.MOV R11, RZ, RZ, -R11 ;  /* 0x000000ffff0b8224 */ /* 0x000fe200078e0a0b */
[----:B------:R-:W-:Y:S01]  /*29d0*/  ISETP.GE.AND P0, PT, R9, RZ, PT ;  /* 0x000000ff0900720c */ /* 0x000fe20003f06270 */
[--C-:B------:R-:W-:Y:S01]  /*29e0*/  @!P5 IMAD.IADD R6, R6, 0x1, -R7.reuse ;  /* 0x000000010606d824 */ /* 0x100fe200078e0a07 */
[----:B------:R-:W-:Y:S01]  /*29f0*/  IABS R9, R14 ;  /* 0x0000000e00097213 */ /* 0x000fe20000000000 */
[----:B------:R-:W-:Y:S01]  /*2a00*/  VIADD R19, R3, 0x27 ;  /* 0x0000002703137836 */ /* 0x000fe20000000000 */
[----:B------:R-:W-:Y:S01]  /*2a10*/  STL [R1+0x2d0], R11 ;  /* 0x0002d00b01007387 */ /* 0x000fe20000100800 */
[----:B------:R-:W-:Y:S02]  /*2a20*/  @!P3 IMAD.MOV R16, RZ, RZ, -R16 ;  /* 0x000000ffff10b224 */ /* 0x000fe400078e0a10 */
[----:B------:R-:W-:Y:S01]  /*2a30*/  @!P6 IMAD.IADD R10, R10, 0x1, -R7 ;  /* 0x000000010a0ae824 */ /* 0x000fe200078e0a07 */
[----:B------:R-:W-:Y:S01]  /*2a40*/  ISETP.GT.U32.AND P6, PT, R7, R6, PT ;  /* 0x000000060700720c */ /* 0x000fe20003fc4070 */
[----:B------:R-:W-:Y:S01]  /*2a50*/  IMAD.HI.U32 R2, R8, R9, RZ ;  /* 0x0000000908027227 */ /* 0x000fe200078e00ff */
[----:B------:R-:W-:Y:S01]  /*2a60*/  IABS R13, R19 ;  /* 0x00000013000d7213 */ /* 0x000fe20000000000 */
[----:B------:R2:W-:Y:S02]  /*2a70*/  STL [R1+0x2d8], R16 ;  /* 0x0002d81001007387 */ /* 0x0005e40000100800 */
[----:B------:R-:W-:-:S02]  /*2a80*/  IMAD.MOV R2, RZ, RZ, -R2 ;  /* 0x000000ffff027224 */ /* 0x000fc400078e0a02 */
[----:B------:R-:W-:Y:S02]  /*2a90*/  VIADD R15, R3, 0x24 ;  /* 0x00000024030f7836 */ /* 0x000fe40000000000 */
[----:B------:R-:W-:Y:S01]  /*2aa0*/  IMAD R2, R7, R2, R9 ;  /* 0x0000000207027224 */ /* 0x000fe200078e0209 */
[----:B------:R-:W-:Y:S01]  /*2ab0*/  IABS R9, R20 ;  /* 0x0000001400097213 */ /* 0x000fe20000000000 */
[----:B------:R-:W-:Y:S01]  /*2ac0*/  VIADD R17, R3, 0x26 ;  /* 0x0000002603117836 */ /* 0x000fe20000000000 */
[----:B0-----:R-:W-:Y:S01]  /*2ad0*/  IABS R4, R15 ;  /* 0x0000000f00047213 */ /* 0x001fe20000000000 */
[----:B--2---:R-:W-:Y:S01]  /*2ae0*/  IMAD.MOV.U32 R16, RZ, RZ, R12 ;  /* 0x000000ffff107224 */ /* 0x004fe200078e000c */
[----:B------:R-:W-:Y:S01]  /*2af0*/  ISETP.GE.AND P3, PT, R15, RZ, PT ;  /* 0x000000ff0f00720c */ /* 0x000fe20003f66270 */
[----:B------:R-:W-:Y:S01]  /*2b00*/  @!P6 IMAD.IADD R6, R6, 0x1, -R7 ;  /* 0x000000010606e824 */ /* 0x000fe200078e0a07 */
[----:B------:R-:W-:Y:S01]  /*2b10*/  ISETP.GT.U32.AND P6, PT, R7, R2, PT ;  /* 0x000000020700720c */ /* 0x000fe20003fc4070 */
[----:B------:R-:W-:Y:S01]  /*2b20*/  IMAD.MOV.U32 R12, RZ, RZ, R9 ;  /* 0x000000ffff0c7224 */ /* 0x000fe200078e0009 */
[----:B------:R-:W-:Y:S01]  /*2b30*/  IABS R11, R17 ;  /* 0x00000011000b7213 */ /* 0x000fe20000000000 */
[----:B------:R-:W-:-:S04]  /*2b40*/  IMAD.HI.U32 R9, R8, R13, RZ ;  /* 0x0000000d08097227 */ /* 0x000fc800078e00ff */
[----:B------:R-:W-:-:S04]  /*2b50*/  IMAD.HI.U32 R0, R8, R4, RZ ;  /* 0x0000000408007227 */ /* 0x000fc800078e00ff */
[----:B------:R-:W-:Y:S02]  /*2b60*/  IMAD.MOV.U32 R15, RZ, RZ, R6 ;  /* 0x000000ffff0f7224 */ /* 0x000fe400078e0006 */
[----:B------:R-:W-:Y:S01]  /*2b70*/  @!P4 IMAD.MOV R16, RZ, RZ, -R16 ;  /* 0x000000ffff10c224 */ /* 0x000fe200078e0a10 */
[C---:B------:R-:W-:Y:S01]  /*2b80*/  ISETP.GT.U32.AND P4, PT, R7.reuse, R10, PT ;  /* 0x0000000a0700720c */ /* 0x040fe20003f84070 */
[----:B------:R-:W-:Y:S02]  /*2b90*/  IMAD.MOV R6, RZ, RZ, -R9 ;  /* 0x000000ffff067224 */ /* 0x000fe400078e0a09 */
[----:B------:R-:W-:Y:S01]  /*2ba0*/  IMAD.MOV R0, RZ, RZ, -R0 ;  /* 0x000000ffff007224 */ /* 0x000fe200078e0a00 */
[----:B------:R0:W-:Y:S01]  /*2bb0*/  STL [R1+0x58], R16 ;  /* 0x0000581001007387 */ /* 0x0001e20000100800 */
[C---:B------:R-:W-:Y:S02]  /*2bc0*/  IMAD R6, R7.reuse, R6, R13 ;  /* 0x0000000607067224 */ /* 0x040fe400078e020d */
[----:B------:R-:W-:-:S02]  /*2bd0*/  IMAD R0, R7, R0, R4 ;  /* 0x0000000007007224 */ /* 0x000fc400078e0204 */
[----:B------:R-:W-:Y:S01]  /*2be0*/  @!P6 IMAD.IADD R2, R2, 0x1, -R7 ;  /* 0x000000010202e824 */ /* 0x000fe200078e0a07 */
[C---:B------:R-:W-:Y:S01]  /*2bf0*/  ISETP.GT.U32.AND P6, PT, R7.reuse, R6, PT ;  /* 0x000000060700720c */ /* 0x040fe20003fc4070 */
[----:B------:R-:W-:Y:S01]  /*2c00*/  @!P1 IMAD.MOV R15, RZ, RZ, -R15 ;  /* 0x000000ffff0f9224 */ /* 0x000fe200078e0a0f */
[----:B------:R-:W-:Y:S01]  /*2c10*/  ISETP.GT.U32.AND P5, PT, R7, R0, PT ;  /* 0x000000000700720c */ /* 0x000fe20003fa4070 */
[----:B------:R-:W-:Y:S01]  /*2c20*/  @!P4 IMAD.IADD R10, R10, 0x1, -R7 ;  /* 0x000000010a0ac824 */ /* 0x000fe200078e0a07 */
[----:B------:R-:W-:Y:S01]  /*2c30*/  ISETP.GE.AND P4, PT, R17, RZ, PT ;  /* 0x000000ff1100720c */ /* 0x000fe20003f86270 */
[----:B0-----:R-:W-:Y:S02]  /*2c40*/  IMAD.MOV.U32 R16, RZ, RZ, R18 ;  /* 0x000000ffff107224 */ /* 0x001fe400078e0012 */
[----:B------:R-:W-:-:S04]  /*2c50*/  IMAD.HI.U32 R4, R8, R11, RZ ;  /* 0x0000000b08047227 */ /* 0x000fc800078e00ff */
[----:B------:R-:W-:Y:S01]  /*2c60*/  @!P2 IMAD.MOV R16, RZ, RZ, -R16 ;  /* 0x000000ffff10a224 */ /* 0x000fe200078e0a10 */
[----:B------:R-:W-:Y:S01]  /*2c70*/  ISETP.GE.AND P2, PT, R14, RZ, PT ;  /* 0x000000ff0e00720c */ /* 0x000fe20003f46270 */
[----:B------:R-:W-:Y:S02]  /*2c80*/  IMAD.MOV.U32 R9, RZ, RZ, R10 ;  /* 0x000000ffff097224 */ /* 0x000fe400078e000a */
[----:B------:R-:W-:Y:S01]  /*2c90*/  IMAD.MOV R4, RZ, RZ, -R4 ;  /* 0x000000ffff047224 */ /* 0x000fe200078e0a04 */
[----:B------:R-:W-:Y:S01]  /*2ca0*/  STL [R1+0x54], R16 ;  /* 0x0000541001007387 */ /* 0x000fe20000100800 */
[----:B------:R-:W-:Y:S01]  /*2cb0*/  @!P0 IMAD.MOV R9, RZ, RZ, -R9 ;  /* 0x000000ffff098224 */ /* 0x000fe200078e0a09 */
[C---:B------:R-:W-:Y:S01]  /*2cc0*/  ISETP.GT.U32.AND P0, PT, R7.reuse, R2, PT ;  /* 0x000000020700720c */ /* 0x040fe20003f04070 */
[----:B------:R-:W-:Y:S01]  /*2cd0*/  @!P6 IMAD.IADD R6, R6, 0x1, -R7 ;  /* 0x000000010606e824 */ /* 0x000fe200078e0a07 */
[----:B------:R0:W-:Y:S01]  /*2ce0*/  STL [R1+0x50], R15 ;  /* 0x0000500f01007387 */ /* 0x0001e20000100800 */
[----:B------:R-:W-:-:S02]  /*2cf0*/  IMAD R4, R7, R4, R11 ;  /* 0x0000000407047224 */ /* 0x000fc400078e020b */
[----:B------:R-:W-:Y:S01]  /*2d00*/  IMAD.HI.U32 R11, R8, R12, RZ ;  /* 0x0000000c080b7227 */ /* 0x000fe200078e00ff */
[----:B------:R2:W-:Y:S01]  /*2d10*/  STL [R1+0x2e0], R9 ;  /* 0x0002e00901007387 */ /* 0x0005e20000100800 */
[C---:B------:R-:W-:Y:S02]  /*2d20*/  ISETP.GT.U32.AND P6, PT, R7.reuse, R6, PT ;  /* 0x000000060700720c */ /* 0x040fe40003fc4070 */
[----:B------:R-:W-:Y:S01]  /*2d30*/  @!P5 IMAD.IADD R0, R0, 0x1, -R7 ;  /* 0x000000010000d824 */ /* 0x000fe200078e0a07 */
[----:B------:R-:W-:Y:S01]  /*2d40*/  ISETP.GT.U32.AND P1, PT, R7, R4, PT ;  /* 0x000000040700720c */ /* 0x000fe20003f24070 */
[----:B------:R-:W-:Y:S02]  /*2d50*/  IMAD.MOV R11, RZ, RZ, -R11 ;  /* 0x000000ffff0b7224 */ /* 0x000fe400078e0a0b */
[----:B0-----:R-:W-:Y:S01]  /*2d60*/  VIADD R15, R3, 0x29 ;  /* 0x00000029030f7836 */ /* 0x001fe20000000000 */
[C---:B------:R-:W-:Y:S01]  /*2d70*/  ISETP.GT.U32.AND P5, PT, R7.reuse, R0, PT ;  /* 0x000000000700720c */ /* 0x040fe20003fa4070 */
[----:B------:R-:W-:-:S02]  /*2d80*/  IMAD R12, R7, R11, R12 ;  /* 0x0000000b070c7224 */ /* 0x000fc400078e020c */
[--C-:B------:R-:W-:Y:S01]  /*2d90*/  @!P0 IMAD.IADD R2, R2, 0x1, -R7.reuse ;  /* 0x0000000102028824 */ /* 0x100fe200078e0a07 */
[----:B------:R-:W-:Y:S01]  /*2da0*/  IABS R10, R15 ;  /* 0x0000000f000a7213 */ /* 0x000fe20000000000 */
[----:B------:R-:W-:Y:S01]  /*2db0*/  VIADD R17, R3, 0x2a ;  /* 0x0000002a03117836 */ /* 0x000fe20000000000 */
[----:B------:R-:W-:Y:S01]  /*2dc0*/  ISETP.GT.U32.AND P0, PT, R7, R12, PT ;  /* 0x0000000c0700720c */ /* 0x000fe20003f04070 */
[----:B------:R-:W-:Y:S02]  /*2dd0*/  @!P6 IMAD.IADD R6, R6, 0x1, -R7 ;  /* 0x000000010606e824 */ /* 0x000fe400078e0a07 */
[----:B--2---:R-:W-:Y:S01]  /*2de0*/  IMAD.HI.U32 R9, R8, R10, RZ ;  /* 0x0000000a08097227 */ /* 0x004fe200078e00ff */
[----:B------:R-:W-:-:S03]  /*2df0*/  IABS R14, R17 ;  /* 0x00000011000e7213 */ /* 0x000fc60000000000 */
[----:B------:R-:W-:Y:S02]  /*2e00*/  IMAD.MOV R9, RZ, RZ, -R9 ;  /* 0x000000ffff097224 */ /* 0x000fe400078e0a09 */
[--C-:B------:R-:W-:Y:S01]  /*2e10*/  @!P5 IMAD.IADD R0, R0, 0x1, -R7.reuse ;  /* 0x000000010000d824 */ /* 0x100fe200078e0a07 */
[----:B------:R-:W-:Y:S01]  /*2e20*/  ISETP.GE.AND P5, PT, R19, RZ, PT ;  /* 0x000000ff1300720c */ /* 0x000fe20003fa6270 */
[----:B------:R-:W-:Y:S02]  /*2e30*/  IMAD R10, R7, R9, R10 ;  /* 0x00000009070a7224 */ /* 0x000fe400078e020a */
[--C-:B------:R-:W-:Y:S02]  /*2e40*/  @!P1 IMAD.IADD R4, R4, 0x1, -R7.reuse ;  /* 0x0000000104049824 */ /* 0x100fe400078e0a07 */
[----:B------:R-:W-:Y:S01]  /*2e50*/  VIADD R19, R3, 0x2b ;  /* 0x0000002b03137836 */ /* 0x000fe20000000000 */
[C---:B------:R-:W-:Y:S01]  /*2e60*/  ISETP.GT.U32.AND P6, PT, R7.reuse, R10, PT ;  /* 0x0000000a0700720c */ /* 0x040fe20003fc4070 */
[----:B------:R-:W-:Y:S01]  /*2e70*/  @!P0 IMAD.IADD R12, R12, 0x1, -R7 ;  /* 0x000000010c0c8824 */ /* 0x000fe200078e0a07 */
[----:B------:R-:W-:Y:S01]  /*2e80*/  ISETP.GT.U32.AND P1, PT, R7, R4, PT ;  /* 0x000000040700720c */ /* 0x000fe20003f24070 */
[----:B------:R-:W-:Y:S01]  /*2e90*/  IMAD.HI.U32 R9, R8, R14, RZ ;  /* 0x0000000e08097227 */ /* 0x000fe200078e00ff */
[----:B------:R-:W-:-:S02]  /*2ea0*/  IABS R16, R19 ;  /* 0x0000001300107213 */ /* 0x000fc40000000000 */
[----:B------:R-:W-:Y:S01]  /*2eb0*/  ISETP.GE.AND P0, PT, R15, RZ, PT ;  /* 0x000000ff0f00720c */ /* 0x000fe20003f06270 */
[----:B------:R-:W-:Y:S02]  /*2ec0*/  IMAD.MOV R9, RZ, RZ, -R9 ;  /* 0x000000ffff097224 */ /* 0x000fe400078e0a09 */
[----:B------:R-:W-:-:S04]  /*2ed0*/  IMAD.HI.U32 R11, R8, R16, RZ ;  /* 0x00000010080b7227 */ /* 0x000fc800078e00ff */
[----:B------:R-:W-:Y:S01]  /*2ee0*/  @!P6 IMAD.IADD R10, R10, 0x1, -R7 ;  /* 0x000000010a0ae824 */ /* 0x000fe200078e0a07 */
[----:B------:R-:W-:Y:S01]  /*2ef0*/  ISETP.GT.U32.AND P6, PT, R7, R12, PT ;  /* 0x0000000c0700720c */ /* 0x000fe20003fc4070 */
[----:B------:R-:W-:Y:S02]  /*2f00*/  VIADD R21, R3, 0x2c ;  /* 0x0000002c03157836 */ /* 0x000fe40000000000 */
[----:B------:R-:W-:Y:S02]  /*2f10*/  IMAD.MOV R11, RZ, RZ, -R11 ;  /* 0x000000ffff0b7224 */ /* 0x000fe400078e0a0b */
[C---:B------:R-:W-:Y:S01]  /*2f20*/  IMAD R14, R7.reuse, R9, R14 ;  /* 0x00000009070e7224 */ /* 0x040fe200078e020e */
[----:B------:R-:W-:Y:S01]  /*2f30*/  IABS R18, R21 ;  /* 0x0000001500127213 */ /* 0x000fe20000000000 */
[----:B------:R-:W-:Y:S02]  /*2f40*/  IMAD.MOV.U32 R22, RZ, RZ, R2 ;  /* 0x000000ffff167224 */ /* 0x000fe400078e0002 */
[----:B------:R-:W-:Y:S01]  /*2f50*/  @!P1 IMAD.IADD R4, R4, 0x1, -R7 ;  /* 0x0000000104049824 */ /* 0x000fe200078e0a07 */
[----:B------:R-:W-:Y:S01]  /*2f60*/  ISETP.GE.AND P1, PT, R20, RZ, PT ;  /* 0x000000ff1400720c */ /* 0x000fe20003f26270 */
[----:B------:R-:W-:-:S02]  /*2f70*/  IMAD R16, R7, R11, R16 ;  /* 0x0000000b07107224 */ /* 0x000fc400078e0210 */
[----:B------:R-:W-:Y:S01]  /*2f80*/  @!P3 IMAD.MOV R0, RZ, RZ, -R0 ;  /* 0x000000ffff00b224 */ /* 0x000fe200078e0a00 */
[----:B------:R-:W-:Y:S01]  /*2f90*/  ISETP.GT.U32.AND P3, PT, R7, R14, PT ;  /* 0x0000000e0700720c */ /* 0x000fe20003f64070 */
[----:B------:R-:W-:Y:S02]  /*2fa0*/  VIADD R11, R3, 0x2d ;  /* 0x0000002d030b7836 */ /* 0x000fe40000000000 */
[----:B------:R-:W-:Y:S01]  /*2fb0*/  @!P2 IMAD.MOV R22, RZ, RZ, -R22 ;  /* 0x000000ffff16a224 */ /* 0x000fe200078e0a16 */
[C---:B------:R-:W-:Y:S01]  /*2fc0*/  ISETP.GT.U32.AND P2, PT, R7.reuse, R10, PT ;  /* 0x0000000a0700720c */ /* 0x040fe20003f44070 */
[----:B------:R-:W-:Y:S01]  /*2fd0*/  @!P4 IMAD.MOV R4, RZ, RZ, -R4 ;  /* 0x000000ffff04c224 */ /* 0x000fe200078e0a04 */
[----:B------:R0:W-:Y:S01]  /*2fe0*/  STL [R1+0x2e4], R0 ;  /* 0x0002e40001007387 */ /* 0x0001e20000100800 */
[----:B------:R-:W-:Y:S01]  /*2ff0*/  @!P5 IMAD.MOV R6, RZ, RZ, -R6 ;  /* 0x000000ffff06d224 */ /* 0x000fe200078e0a06 */
[----:B------:R-:W-:Y:S01]  /*3000*/  IABS R9, R11 ;  /* 0x0000000b00097213 */ /* 0x000fe20000000000 */
[----:B------:R-:W-:Y:S01]  /*3010*/  IMAD.HI.U32 R13, R8, R18, RZ ;  /* 0x00000012080d7227 */ /* 0x000fe200078e00ff */
[----:B------:R-:W-:Y:S01]  /*3020*/  STL [R1+0x2ec], R22 ;  /* 0x0002ec1601007387 */ /* 0x000fe20000100800 */
[----:B------:R-:W-:-:S02]  /*3030*/  ISETP.GT.U32.AND P4, PT, R7, R16, PT ;  /* 0x000000100700720c */ /* 0x000fc40003f84070 */
[----:B------:R-:W-:Y:S01]  /*3040*/  @!P6 IMAD.IADD R12, R12, 0x1, -R7 ;  /* 0x000000010c0ce824 */ /* 0x000fe200078e0a07 */
[----:B------:R-:W-:Y:S01]  /*3050*/  STL [R1+0x2f0], R4 ;  /* 0x0002f00401007387 */ /* 0x000fe20000100800 */
[----:B------:R-:W-:Y:S01]  /*3060*/  IMAD.MOV R13, RZ, RZ, -R13 ;  /* 0x000000ffff0d7224 */ /* 0x000fe200078e0a0d */
[----:B------:R-:W-:Y:S01]  /*3070*/  ISETP.GE.AND P5, PT, R17, RZ, PT ;  /* 0x000000ff1100720c */ /* 0x000fe20003fa6270 */
[----:B0-----:R-:W-:Y:S01]  /*3080*/  IMAD.HI.U32 R0, R8, R9, RZ ;  /* 0x0000000908007227 */ /* 0x001fe200078e00ff */
[----:B------:R0:W-:Y:S03]  /*3090*/  STL [R1+0x2fc], R6 ;  /* 0x0002fc0601007387 */ /* 0x0001e60000100800 */
[----:B------:R-:W-:Y:S02]  /*30a0*/  IMAD R18, R7, R13, R18 ;  /* 0x0000000d07127224 */ /* 0x000fe400078e0212 */
[----:B------:R-:W-:-:S02]  /*30b0*/  IMAD.MOV R0, RZ, RZ, -R0 ;  /* 0x000000ffff007224 */ /* 0x000fc400078e0a00 */
[--C-:B------:R-:W-:Y:S01]  /*30c0*/  @!P2 IMAD.IADD R10, R10, 0x1, -R7.reuse ;  /* 0x000000010a0aa824 */ /* 0x100fe200078e0a07 */
[----:B------:R-:W-:Y:S01]  /*30d0*/  ISETP.GT.U32.AND P6, PT, R7, R18, PT ;  /* 0x000000120700720c */ /* 0x000fe20003fc4070 */
[----:B------:R-:W-:Y:S01]  /*30e0*/  @!P3 IMAD.IADD R14, R14, 0x1, -R7 ;  /* 0x000000010e0eb824 */ /* 0x000fe200078e0a07 */
[----:B------:R-:W-:Y:S01]  /*30f0*/  ISETP.GE.AND P2, PT, R19, RZ, PT ;  /* 0x000000ff1300720c */ /* 0x000fe20003f46270 */
[----:B0-----:R-:W-:Y:S01]  /*3100*/  IMAD.MOV.U32 R6, RZ, RZ, R12 ;  /* 0x000000ffff067224 */ /* 0x001fe200078e000c */
[----:B------:R-:W-:Y:S01]  /*3110*/  ISETP.GE.AND P3, PT, R21, RZ, PT ;  /* 0x000000ff1500720c */ /* 0x000fe20003f66270 */
[----:B------:R-:W-:Y:S02]  /*3120*/  VIADD R13, R3, 0x2e ;  /* 0x0000002e030d7836 */ /* 0x000fe40000000000 */
[----:B------:R-:W-:Y:S02]  /*3130*/  @!P1 IMAD.MOV R6, RZ, RZ, -R6 ;  /* 0x000000ffff069224 */ /* 0x000fe400078e0a06 */
[C---:B------:R-:W-:Y:S01]  /*3140*/  IMAD R0, R7.reuse, R0, R9 ;  /* 0x0000000007007224 */ /* 0x040fe200078e0209 */
[----:B------:R-:W-:Y:S01]  /*3150*/  IABS R2, R13 ;  /* 0x0000000d00027213 */ /* 0x000fe20000000000 */
[--C-:B------:R-:W-:Y:S01]  /*3160*/  @!P4 IMAD.IADD R16, R16, 0x1, -R7.reuse ;  /* 0x000000011010c824 */ /* 0x100fe200078e0a07 */
[----:B------:R0:W-:Y:S01]  /*3170*/  STL [R1+0x8c], R6 ;  /* 0x00008c0601007387 */ /* 0x0001e20000100800 */
[----:B------:R-:W-:Y:S01]  /*3180*/  ISETP.GT.U32.AND P4, PT, R7, R14, PT ;  /* 0x0000000e0700720c */ /* 0x000fe20003f84070 */
[----:B------:R-:W-:-:S02]  /*3190*/  @!P6 IMAD.IADD R18, R18, 0x1, -R7 ;  /* 0x000000011212e824 */ /* 0x000fc400078e0a07 */
[----:B------:R-:W-:Y:S01]  /*31a0*/  IMAD.MOV.U32 R4, RZ, RZ, R2 ;  /* 0x000000ffff047224 */ /* 0x000fe200078e0002 */
[----:B------:R-:W-:Y:S01]  /*31b0*/  ISETP.GT.U32.AND P6, PT, R7, R16, PT ;  /* 0x000000100700720c */ /* 0x000fe20003fc4070 */
[----:B------:R-:W-:Y:S01]  /*31c0*/  VIADD R15, R3, 0x2f ;  /* 0x0000002f030f7836 */ /* 0x000fe20000000000 */
[----:B------:R-:W-:Y:S01]  /*31d0*/  ISETP.GT.U32.AND P1, PT, R7, R18, PT ;  /* 0x000000120700720c */ /* 0x000fe20003f24070 */
[----:B------:R-:W-:-:S03]  /*31e0*/  IMAD.HI.U32 R2, R8, R4, RZ ;  /* 0x0000000408027227 */ /* 0x000fc600078e00ff */
[----:B------:R-:W-:Y:S01]  /*31f0*/  IABS R12, R15 ;  /* 0x0000000f000c7213 */ /* 0x000fe20000000000 */
[----:B0-----:R-:W-:Y:S02]  /*3200*/  IMAD.MOV.U32 R6, RZ, RZ, R10 ;  /* 0x000000ffff067224 */ /* 0x001fe400078e000a */
[----:B------:R-:W-:Y:S01]  /*3210*/  @!P4 IMAD.IADD R14, R14, 0x1, -R7 ;  /* 0x000000010e0ec824 */ /* 0x000fe200078e0a07 */
[----:B------:R-:W-:Y:S01]  /*3220*/  ISETP.GE.AND P4, PT, R11, RZ, PT ;  /* 0x000000ff0b00720c */ /* 0x000fe20003f86270 */
[----:B------:R-:W-:Y:S01]  /*3230*/  @!P0 IMAD.MOV R6, RZ, RZ, -R6 ;  /* 0x000000ffff068224 */ /* 0x000fe200078e0a06 */
[C---:B------:R-:W-:Y:S01]  /*3240*/  ISETP.GT.U32.AND P0, PT, R7.reuse, R0, PT ;  /* 0x000000000700720c */ /* 0x040fe20003f04070 */
[----:B------:R-:W-:Y:S02]  /*3250*/  IMAD.MOV R2, RZ, RZ, -R2 ;  /* 0x000000ffff027224 */ /* 0x000fe400078e0a02 */
[----:B------:R-:W-:Y:S01]  /*3260*/  IMAD.MOV.U32 R19, RZ, RZ, R14 ;  /* 0x000000ffff137224 */ /* 0x000fe200078e000e */
[----:B------:R0:W-:Y:S01]  /*3270*/  STL [R1+0x90], R6 ;  /* 0x0000900601007387 */ /* 0x0001e20000100800 */
[----:B------:R-:W-:-:S02]  /*3280*/  IMAD R4, R7, R2, R4 ;  /* 0x0000000207047224 */ /* 0x000fc400078e0204 */
[C---:B------:R-:W-:Y:S02]  /*3290*/  VIADD R11, R3.reuse, 0x31 ;  /* 0x00000031030b7836 */ /* 0x040fe40000000000 */
[----:B------:R-:W-:Y:S02]  /*32a0*/  @!P5 IMAD.MOV R19, RZ, RZ, -R19 ;  /* 0x000000ffff13d224 */ /* 0x000fe400078e0a13 */
[----:B------:R-:W-:Y:S01]  /*32b0*/  VIADD R17, R3, 0x30 ;  /* 0x0000003003117836 */ /* 0x000fe20000000000 */
[----:B------:R-:W-:Y:S01]  /*32c0*/  IABS R10, R11 ;  /* 0x0000000b000a7213 */ /* 0x000fe20000000000 */
[--C-:B------:R-:W-:Y:S01]  /*32d0*/  @!P0 IMAD.IADD R0, R0, 0x1, -R7.reuse ;  /* 0x0000000100008824 */ /* 0x100fe200078e0a07 */
[----:B------:R-:W-:Y:S01]  /*32e0*/  ISETP.GE.AND P0, PT, R15, RZ, PT ;  /* 0x000000ff0f00720c */ /* 0x000fe20003f06270 */
[----:B------:R-:W-:Y:S01]  /*32f0*/  IMAD.HI.U32 R2, R8, R12, RZ ;  /* 0x0000000c08027227 */ /* 0x000fe200078e00ff */
[----:B------:R-:W-:Y:S01]  /*3300*/  IABS R9, R17 ;  /* 0x0000001100097213 */ /* 0x000fe20000000000 */
[----:B------:R2:W-:Y:S01]  /*3310*/  STL [R1+0x94], R19 ;  /* 0x0000941301007387 */ /* 0x0005e20000100800 */
[C---:B------:R-:W-:Y:S01]  /*3320*/  ISETP.GT.U32.AND P5, PT, R7.reuse, R0, PT ;  /* 0x000000000700720c */ /* 0x040fe20003fa4070 */
[----:B------:R-:W-:Y:S01]  /*3330*/  @!P6 IMAD.IADD R16, R16, 0x1, -R7 ;  /* 0x000000011010e824 */ /* 0x000fe200078e0a07 */
[----:B------:R-:W-:Y:S01]  /*3340*/  ISETP.GT.U32.AND P6, PT, R7, R4, PT ;  /* 0x000000040700720c */ /* 0x000fe20003fc4070 */
[----:B------:R-:W-:-:S02]  /*3350*/  IMAD.MOV R2, RZ, RZ, -R2 ;  /* 0x000000ffff027224 */ /* 0x000fc400078e0a02 */
[----:B0-----:R-:W-:-:S04]  /*3360*/  IMAD.HI.U32 R6, R8, R9, RZ ;  /* 0x0000000908067227 */ /* 0x001fc800078e00ff */
[----:B------:R-:W-:Y:S02]  /*3370*/  IMAD R12, R7, R2, R12 ;  /* 0x00000002070c7224 */ /* 0x000fe400078e020c */
[----:B------:R-:W-:-:S04]  /*3380*/  IMAD.HI.U32 R2, R8, R10, RZ ;  /* 0x0000000a08027227 */ /* 0x000fc800078e00ff */
[--C-:B------:R-:W-:Y:S01]  /*3390*/  @!P1 IMAD.IADD R18, R18, 0x1, -R7.reuse ;  /* 0x0000000112129824 */ /* 0x100fe200078e0a07 */
[----:B------:R-:W-:Y:S01]  /*33a0*/  ISETP.GE.AND P1, PT, R13, RZ, PT ;  /* 0x000000ff0d00720c */ /* 0x000fe20003f26270 */
[----:B------:R-:W-:Y:S02]  /*33b0*/  IMAD.MOV R2, RZ, RZ, -R2 ;  /* 0x000000ffff027224 */ /* 0x000fe400078e0a02 */
[--C-:B------:R-:W-:Y:S02]  /*33c0*/  @!P5 IMAD.IADD R0, R0, 0x1, -R7.reuse ;  /* 0x000000010000d824 */ /* 0x100fe400078e0a07 */
[----:B------:R-:W-:Y:S02]  /*33d0*/  IMAD.MOV R6, RZ, RZ, -R6 ;  /* 0x000000ffff067224 */ /* 0x000fe400078e0a06 */
[----:B------:R-:W-:Y:S02]  /*33e0*/  @!P6 IMAD.IADD R4, R4, 0x1, -R7 ;  /* 0x000000010404e824 */ /* 0x000fe400078e0a07 */
[----:B------:R-:W-:-:S02]  /*33f0*/  IMAD.MOV.U32 R15, RZ, RZ, R16 ;  /* 0x000000ffff0f7224 */ /* 0x000fc400078e0010 */
[----:B------:R-:W-:Y:S01]  /*3400*/  IMAD.MOV.U32 R13, RZ, RZ, R18 ;  /* 0x000000ffff0d7224 */ /* 0x000fe200078e0012 */
[C---:B------:R-:W-:Y:S01]  /*3410*/  ISETP.GT.U32.AND P6, PT, R7.reuse, R4, PT ;  /* 0x000000040700720c */ /* 0x040fe20003fc4070 */
[C---:B------:R-:W-:Y:S02]  /*3420*/  IMAD R2, R7.reuse, R2, R10 ;  /* 0x0000000207027224 */ /* 0x040fe400078e020a */
[----:B------:R-:W-:Y:S02]  /*3430*/  IMAD.MOV.U32 R18, RZ, RZ, R0 ;  /* 0x000000ffff127224 */ /* 0x000fe400078e0000 */
[C---:B------:R-:W-:Y:S02]  /*3440*/  IMAD R14, R7.reuse, R6, R9 ;  /* 0x00000006070e7224 */ /* 0x040fe400078e0209 */
[----:B------:R-:W-:Y:S01]  /*3450*/  @!P2 IMAD.MOV R15, RZ, RZ, -R15 ;  /* 0x000000ffff0fa224 */ /* 0x000fe200078e0a0f */
[C---:B------:R-:W-:Y:S01]  /*3460*/  ISETP.GT.U32.AND P2, PT, R7.reuse, R12, PT ;  /* 0x0000000c0700720c */ /* 0x040fe20003f44070 */
[----:B------:R-:W-:Y:S01]  /*3470*/  @!P4 IMAD.MOV R18, RZ, RZ, -R18 ;  /* 0x000000ffff12c224 */ /* 0x000fe200078e0a12 */
[C---:B------:R-:W-:Y:S01]  /*3480*/  ISETP.GT.U32.AND P4, PT, R7.reuse, R2, PT ;  /* 0x000000020700720c */ /* 0x040fe20003f84070 */
[----:B------:R-:W-:Y:S01]  /*3490*/  @!P3 IMAD.MOV R13, RZ, RZ, -R13 ;  /* 0x000000ffff0db224 */ /* 0x000fe200078e0a0d */
[----:B------:R-:W-:Y:S01]  /*34a0*/  ISETP.GT.U32.AND P5, PT, R7, R14, PT ;  /* 0x0000000e0700720c */ /* 0x000fe20003fa4070 */
[----:B------:R0:W-:Y:S01]  /*34b0*/  STL [R1+0x300], R15 ;  /* 0x0003000f01007387 */ /* 0x0001e20000100800 */
[--C-:B------:R-:W-:Y:S01]  /*34c0*/  @!P6 IMAD.IADD R4, R4, 0x1, -R7.reuse ;  /* 0x000000010404e824 */ /* 0x100fe200078e0a07 */
[----:B------:R-:W-:Y:S01]  /*34d0*/  ISETP.GE.AND P6, PT, R11, RZ, PT ;  /* 0x000000ff0b00720c */ /* 0x000fe20003fc6270 */
[----:B------:R-:W-:Y:S01]  /*34e0*/  VIADD R6, R3, 0x32 ;  /* 0x0000003203067836 */ /* 0x000fe20000000000 */
[----:B------:R1:W-:Y:S01]  /*34f0*/  STL [R1+0x308], R13 ;  /* 0x0003080d01007387 */ /* 0x0003e20000100800 */
[----:B------:R-:W-:Y:S01]  /*3500*/  IMAD.MOV.U32 R16, RZ, RZ, R4 ;  /* 0x000000ffff107224 */ /* 0x000fe200078e0004 */
[----:B------:R-:W-:Y:S01]  /*3510*/  ISETP.GE.AND P3, PT, R17, RZ, PT ;  /* 0x000000ff1100720c */ /* 0x000fe20003f66270 */
[C---:B--2---:R-:W-:Y:S01]  /*3520*/  VIADD R19, R3.reuse, 0x37 ;  /* 0x0000003703137836 */ /* 0x044fe20000000000 */
[----:B------:R-:W-:Y:S01]  /*3530*/  IABS R10, R6 ;  /* 0x00000006000a7213 */ /* 0x000fe20000000000 */
[----:B------:R-:W-:Y:S01]  /*3540*/  @!P2 IMAD.IADD R12, R12, 0x1, -R7 ;  /* 0x000000010c0ca824 */ /* 0x000fe200078e0a07 */
[----:B------:R-:W-:Y:S01]  /*3550*/  STL [R1+0x310], R18 ;  /* 0x0003101201007387 */ /* 0x000fe20000100800 */
[----:B0-----:R-:W-:-:S02]  /*3560*/  VIADD R15, R3, 0x34 ;  /* 0x00000034030f7836 */ /* 0x001fc40000000000 */
[--C-:B------:R-:W-:Y:S01]  /*3570*/  @!P4 IMAD.IADD R2, R2, 0x1, -R7.reuse ;  /* 0x000000010202c824 */ /* 0x100fe200078e0a07 */
[----:B------:R-:W-:Y:S01]  /*3580*/  ISETP.GT.U32.AND P2, PT, R7, R12, PT ;  /* 0x0000000c0700720c */ /* 0x000fe20003f44070 */
[----:B-1----:R-:W-:Y:S01]  /*3590*/  VIADD R13, R3, 0x33 ;  /* 0x00000033030d7836 */ /* 0x002fe20000000000 */
[----:B------:R-:W-:Y:S01]  /*35a0*/  IABS R11, R15 ;  /* 0x0000000f000b7213 */ /* 0x000fe20000000000 */
[----:B------:R-:W-:Y:S01]  /*35b0*/  @!P5 IMAD.IADD R14, R14, 0x1, -R7 ;  /* 0x000000010e0ed824 */ /* 0x000fe200078e0a07 */
[C---:B------:R-:W-:Y:S01]  /*35c0*/  ISETP.GT.U32.AND P4, PT, R7.reuse, R2, PT ;  /* 0x000000020700720c */ /* 0x040fe20003f84070 */
[----:B------:R-:W-:Y:S01]  /*35d0*/  @!P1 IMAD.MOV R16, RZ, RZ, -R16 ;  /* 0x000000ffff109224 */ /* 0x000fe200078e0a10 */
[----:B------:R-:W-:Y:S01]  /*35e0*/  IABS R9, R13 ;  /* 0x0000000d00097213 */ /* 0x000fe20000000000 */
[----:B------:R-:W-:Y:S01]  /*35f0*/  IMAD.HI.U32 R0, R8, R10, RZ ;  /* 0x0000000a08007227 */ /* 0x000fe200078e00ff */
[----:B------:R-:W-:Y:S02]  /*3600*/  ISETP.GT.U32.AND P5, PT, R7, R14, PT ;  /* 0x0000000e0700720c */ /* 0x000fe40003fa4070 */
[----:B------:R-:W-:Y:S01]  /*3610*/  ISETP.GE.AND P1, PT, R6, RZ, PT ;  /* 0x000000ff0600720c */ /* 0x000fe20003f26270 */
[C---:B------:R-:W-:Y:S01]  /*3620*/  IMAD.HI.U32 R4, R8.reuse, R9, RZ ;  /* 0x0000000908047227 */ /* 0x040fe200078e00ff */
[----:B------:R0:W-:Y:S03]  /*3630*/  STL [R1+0x318], R16 ;  /* 0x0003181001007387 */ /* 0x0001e60000100800 */
[----:B------:R-:W-:-:S04]  /*3640*/  IMAD.HI.U32 R6, R8, R11, RZ ;  /* 0x0000000b08067227 */ /* 0x000fc800078e00ff */
[----:B------:R-:W-:Y:S02]  /*3650*/  IMAD.MOV R4, RZ, RZ, -R4 ;  /* 0x000000ffff047224 */ /* 0x000fe400078e0a04 */
[----:B------:R-:W-:Y:S01]  /*3660*/  @!P2 IMAD.IADD R12, R12, 0x1, -R7 ;  /* 0x000000010c0ca824 */ /* 0x000fe200078e0a07 */
[----:B------:R-:W-:Y:S01]  /*3670*/  ISETP.GE.AND P2, PT, R13, RZ, PT ;  /* 0x000000ff0d00720c */ /* 0x000fe20003f46270 */
[----:B0-----:R-:W-:Y:S02]  /*3680*/  IMAD.MOV R16, RZ, RZ, -R6 ;  /* 0x000000ffff107224 */ /* 0x001fe400078e0a06 */
[C---:B------:R-:W-:Y:S02]  /*3690*/  IMAD R6, R7.reuse, R4, R9 ;  /* 0x0000000407067224 */ /* 0x040fe400078e0209 */
[--C-:B------:R-:W-:Y:S02]  /*36a0*/  @!P4 IMAD.IADD R2, R2, 0x1, -R7.reuse ;  /* 0x000000010202c824 */ /* 0x100fe400078e0a07 */
[----:B------:R-:W-:Y:S01]  /*36b0*/  IMAD.MOV R0, RZ, RZ, -R0 ;  /* 0x000000ffff007224 */ /* 0x000fe200078e0a00 */
[----:B------:R-:W-:Y:S01]  /*36c0*/  ISETP.GT.U32.AND P4, PT, R7, R6, PT ;  /* 0x000000060700720c */ /* 0x000fe20003f84070 */
[----:B------:R-:W-:Y:S01]  /*36d0*/  @!P5 IMAD.IADD R14, R14, 0x1, -R7 ;  /* 0x000000010e0ed824 */ /* 0x000fe200078e0a07 */
[----:B------:R-:W-:Y:S01]  /*36e0*/  ISETP.GE.AND P5, PT, R15, RZ, PT ;  /* 0x000000ff0f00720c */ /* 0x000fe20003fa6270 */
[----:B------:R-:W-:Y:S01]  /*36f0*/  IMAD.MOV.U32 R17, RZ, RZ, R12 ;  /* 0x000000ffff117224 */ /* 0x000fe200078e000c */
[----:B------:R-:W-:Y:S01]  /*3700*/  IABS R15, R19 ;  /* 0x00000013000f7213 */ /* 0x000fe20000000000 */
[----:B------:R-:W-:-:S02]  /*3710*/  IMAD R10, R7, R0, R10 ;  /* 0x00000000070a7224 */ /* 0x000fc400078e020a */
[----:B------:R-:W-:Y:S02]  /*3720*/  IMAD.MOV.U32 R20, RZ, RZ, R14 ;  /* 0x000000ffff147224 */ /* 0x000fe400078e000e */
[----:B------:R-:W-:Y:S01]  /*3730*/  @!P0 IMAD.MOV R17, RZ, RZ, -R17 ;  /* 0x000000ffff118224 */ /* 0x000fe200078e0a11 */
[----:B------:R-:W-:Y:S01]  /*3740*/  ISETP.GT.U32.AND P0, PT, R7, R10, PT ;  /* 0x0000000a0700720c */ /* 0x000fe20003f04070 */
[----:B------:R-:W-:Y:S02]  /*3750*/  @!P3 IMAD.MOV R20, RZ, RZ, -R20 ;  /* 0x000000ffff14b224 */ /* 0x000fe400078e0a14 */
[C---:B------:R-:W-:Y:S01]  /*3760*/  VIADD R4, R3.reuse, 0x35 ;  /* 0x0000003503047836 */ /* 0x040fe20000000000 */
[----:B------:R0:W-:Y:S01]  /*3770*/  STL [R1+0x31c], R17 ;  /* 0x00031c1101007387 */ /* 0x0001e20000100800 */
[----:B------:R-:W-:Y:S02]  /*3780*/  VIADD R18, R3, 0x36 ;  /* 0x0000003603127836 */ /* 0x000fe40000000000 */
[----:B------:R-:W-:Y:S01]  /*3790*/  @!P4 IMAD.IADD R6, R6, 0x1, -R7 ;  /* 0x000000010606c824 */ /* 0x000fe200078e0a07 */
[----:B------:R1:W-:Y:S01]  /*37a0*/  STL [R1+0x98], R20 ;  /* 0x0000981401007387 */ /* 0x0003e20000100800 */
[----:B------:R-:W-:Y:S01]  /*37b0*/  IMAD R0, R7, R16, R11 ;  /* 0x0000001007007224 */ /* 0x000fe200078e020b */
[----:B------:R-:W-:Y:S01]  /*37c0*/  IABS R13, R4 ;  /* 0x00000004000d7213 */ /* 0x000fe20000000000 */
[----:B------:R-:W-:Y:S01]  /*37d0*/  IMAD.HI.U32 R11, R8, R15, RZ ;  /* 0x0000000f080b7227 */ /* 0x000fe200078e00ff */
[----:B------:R-:W-:-:S02]  /*37e0*/  IABS R14, R18 ;  /* 0x00000012000e7213 */ /* 0x000fc40000000000 */
[----:B------:R-:W-:Y:S01]  /*37f0*/  ISETP.GE.AND P3, PT, R4, RZ, PT ;  /* 0x000000ff0400720c */ /* 0x000fe20003f66270 */
[----:B0-----:R-:W-:Y:S01]  /*3800*/  VIADD R17, R3, 0x38 ;  /* 0x0000003803117836 */ /* 0x001fe20000000000 */
[----:B------:R-:W-:Y:S01]  /*3810*/  ISETP.GT.U32.AND P4, PT, R7, R6, PT ;  /* 0x000000060700720c */ /* 0x000fe20003f84070 */
[----:B------:R-:W-:-:S03]  /*3820*/  IMAD.HI.U32 R4, R8, R13, RZ ;  /* 0x0000000d08047227 */ /* 0x000fc600078e00ff */
[----:B------:R-:W-:Y:S01]  /*3830*/  IABS R16, R17 ;  /* 0x0000001100107213 */ /* 0x000fe20000000000 */
[----:B-1----:R-:W-:Y:S02]  /*3840*/  IMAD.MOV.U32 R20, RZ, RZ, R2 ;  /* 0x000000ffff147224 */ /* 0x002fe400078e0002 */
[----:B------:R-:W-:-:S04]  /*3850*/  IMAD.HI.U32 R9, R8, R14, RZ ;  /* 0x0000000e08097227 */ /* 0x000fc800078e00ff */
[----:B------:R-:W-:Y:S01]  /*3860*/  @!P6 IMAD.MOV R20, RZ, RZ, -R20 ;  /* 0x000000ffff14e224 */ /* 0x000fe200078e0a14 */
[C---:B------:R-:W-:Y:S01]  /*3870*/  ISETP.GT.U32.AND P6, PT, R7.reuse, R0, PT ;  /* 0x000000000700720c */ /* 0x040fe20003fc4070 */
[----:B------:R-:W-:Y:S02]  /*3880*/  @!P0 IMAD.IADD R10, R10, 0x1, -R7 ;  /* 0x000000010a0a8824 */ /* 0x000fe400078e0a07 */
[----:B------:R-:W-:Y:S01]  /*3890*/  IMAD.HI.U32 R12, R8, R16, RZ ;  /* 0x00000010080c7227 */ /* 0x000fe200078e00ff */
[----:B------:R-:W-:Y:S02]  /*38a0*/  STL [R1+0x9c], R20 ;  /* 0x00009c1401007387 */ /* 0x000fe40000100800 */
[----:B------:R-:W-:Y:S01]  /*38b0*/  ISETP.GT.U32.AND P0, PT, R7, R10, PT ;  /* 0x0000000a0700720c */ /* 0x000fe20003f04070 */
[----:B------:R-:W-:Y:S02]  /*38c0*/  IMAD.MOV R4, RZ, RZ, -R4 ;  /* 0x000000ffff047224 */ /* 0x000fe400078e0a04 */
[----:B------:R-:W-:-:S02]  /*38d0*/  IMAD.MOV R9, RZ, RZ, -R9 ;  /* 0x000000ffff097224 */ /* 0x000fc400078e0a09 */
[----:B------:R-:W-:Y:S02]  /*38e0*/  IMAD.MOV R2, RZ, RZ, -R11 ;  /* 0x000000ffff027224 */ /* 0x000fe400078e0a0b */
[----:B------:R-:W-:Y:S02]  /*38f0*/  IMAD.MOV R11, RZ, RZ, -R12 ;  /* 0x000000ffff0b7224 */ /* 0x000fe400078e0a0c */
[C---:B------:R-:W-:Y:S02]  /*3900*/  IMAD R12, R7.reuse, R4, R13 ;  /* 0x00000004070c7224 */ /* 0x040fe400078e020d */
[C---:B------:R-:W-:Y:S02]  /*3910*/  IMAD R14, R7.reuse, R9, R14 ;  /* 0x00000009070e7224 */ /* 0x040fe400078e020e */
[--C-:B------:R-:W-:Y:S01]  /*3920*/  @!P4 IMAD.IADD R6, R6, 0x1, -R7.reuse ;  /* 0x000000010606c824 */ /* 0x100fe200078e0a07 */
[C---:B------:R-:W-:Y:S01]  /*3930*/  ISETP.GT.U32.AND P4, PT, R7.reuse, R12, PT ;  /* 0x0000000c0700720c */ /* 0x040fe20003f84070 */
[--C-:B------:R-:W-:Y:S01]  /*3940*/  @!P6 IMAD.IADD R0, R0, 0x1, -R7.reuse ;  /* 0x000000010000e824 */ /* 0x100fe200078e0a07 */
[----:B------:R-:W-:Y:S01]  /*3950*/  ISETP.GT.U32.AND P6, PT, R7, R14, PT ;  /* 0x0000000e0700720c */ /* 0x000fe20003fc4070 */
[----:B------:R-:W-:Y:S01]  /*3960*/  @!P0 IMAD.IADD R10, R10, 0x1, -R7 ;  /* 0x000000010a0a8824 */ /* 0x000fe200078e0a07 */
[----:B------:R-:W-:Y:S01]  /*3970*/  ISETP.GE.AND P0, PT, R18, RZ, PT ;  /* 0x000000ff1200720c */ /* 0x000fe20003f06270 */
[----:B------:R-:W-:-:S02]  /*3980*/  VIADD R23, R3, 0x39 ;  /* 0x0000003903177836 */ /* 0x000fc40000000000 */
[----:B------:R-:W-:Y:S02]  /*3990*/  VIADD R22, R3, 0x3a ;  /* 0x0000003a03167836 */ /* 0x000fe40000000000 */
[----:B------:R-:W-:Y:S02]  /*39a0*/  IMAD.MOV.U32 R25, RZ, RZ, R10 ;  /* 0x000000ffff197224 */ /* 0x000fe400078e000a */
[C---:B------:R-:W-:Y:S01]  /*39b0*/  IMAD R4, R7.reuse, R11, R16 ;  /* 0x0000000b07047224 */ /* 0x040fe200078e0210 */
[----:B------:R-:W-:Y:S01]  /*39c0*/  IABS R11, R23 ;  /* 0x00000017000b7213 */ /* 0x000fe20000000000 */
[--C-:B------:R-:W-:Y:S01]  /*39d0*/  @!P4 IMAD.IADD R12, R12, 0x1, -R7.reuse ;  /* 0x000000010c0cc824 */ /* 0x100fe200078e0a07 */
[----:B------:R-:W-:Y:S01]  /*39e0*/  IABS R13, R22 ;  /* 0x00000016000d7213 */ /* 0x000fe20000000000 */
[----:B------:R-:W-:Y:S01]  /*39f0*/  @!P6 IMAD.IADD R14, R14, 0x1, -R7 ;  /* 0x000000010e0ee824 */ /* 0x000fe200078e0a07 */
[C---:B------:R-:W-:Y:S01]  /*3a00*/  ISETP.GT.U32.AND P4, PT, R7.reuse, R0, PT ;  /* 0x000000000700720c */ /* 0x040fe20003f84070 */
[----:B------:R-:W-:Y:S01]  /*3a10*/  @!P1 IMAD.MOV R25, RZ, RZ, -R25 ;  /* 0x000000ffff199224 */ /* 0x000fe200078e0a19 */
[C---:B------:R-:W-:Y:S01]  /*3a20*/  ISETP.GT.U32.AND P1, PT, R7.reuse, R12, PT ;  /* 0x0000000c0700720c */ /* 0x040fe20003f24070 */
[----:B------:R-:W-:Y:S01]  /*3a30*/  IMAD.HI.U32 R9, R8, R11, RZ ;  /* 0x0000000b08097227 */ /* 0x000fe200078e00ff */
[----:B------:R-:W-:-:S02]  /*3a40*/  ISETP.GT.U32.AND P6, PT, R7, R14, PT ;  /* 0x0000000e0700720c */ /* 0x000fc40003fc4070 */
[----:B------:R0:W-:Y:S01]  /*3a50*/  STL [R1+0xa0], R25 ;  /* 0x0000a01901007387 */ /* 0x0001e20000100800 */
[----:B------:R-:W-:-:S04]  /*3a60*/  IMAD.HI.U32 R10, R8, R13, RZ ;  /* 0x0000000d080a7227 */ /* 0x000fc800078e00ff */
[C---:B------:R-:W-:Y:S02]  /*3a70*/  IMAD R2, R7.reuse, R2, R15 ;  /* 0x0000000207027224 */ /* 0x040fe400078e020f */
[----:B------:R-:W-:Y:S02]  /*3a80*/  IMAD.MOV R16, RZ, RZ, -R10 ;  /* 0x000000ffff107224 */ /* 0x000fe400078e0a0a */
[----:B------:R-:W-:Y:S01]  /*3a90*/  @!P4 IMAD.IADD R0, R0, 0x1, -R7 ;  /* 0x000000010000c824 */ /* 0x000fe200078e0a07 */
[C---:B------:R-:W-:Y:S01]  /*3aa0*/  ISETP.GT.U32.AND P4, PT, R7.reuse, R4, PT ;  /* 0x000000040700720c */ /* 0x040fe20003f84070 */
[----:B0-----:R-:W-:Y:S02]  /*3ab0*/  IMAD.MOV.U32 R25, RZ, RZ, R6 ;  /* 0x000000ffff197224 */ /* 0x001fe400078e0006 */
[----:B------:R-:W-:Y:S02]  /*3ac0*/  IMAD.MOV R6, RZ, RZ, -R9 ;  /* 0x000000ffff067224 */ /* 0x000fe400078e0a09 */
[----:B------:R-:W-:Y:S01]  /*3ad0*/  @!P2 IMAD.MOV R25, RZ, RZ, -R25 ;  /* 0x000000ffff19a224 */ /* 0x000fe200078e0a19 */
[C---:B------:R-:W-:Y:S01]  /*3ae0*/  ISETP.GT.U32.AND P2, PT, R7.reuse, R2, PT ;  /* 0x000000020700720c */ /* 0x040fe20003f44070 */
[----:B------:R-:W-:-:S02]  /*3af0*/  IMAD R10, R7, R6, R11 ;  /* 0x00000006070a7224 */ /* 0x000fc400078e020b */
[C---:B------:R-:W-:Y:S01]  /*3b00*/  IMAD R6, R7.reuse, R16, R13 ;  /* 0x0000001007067224 */ /* 0x040fe200078e020d */
[----:B------:R0:W-:Y:S01]  /*3b10*/  STL [R1+0x668], R25 ;  /* 0x0006681901007387 */ /* 0x0001e20000100800 */
[--C-:B------:R-:W-:Y:S01]  /*3b20*/  @!P1 IMAD.IADD R12, R12, 0x1, -R7.reuse ;  /* 0x000000010c0c9824 */ /* 0x100fe200078e0a07 */
[C---:B------:R-:W-:Y:S01]  /*3b30*/  ISETP.GT.U32.AND P1, PT, R7.reuse, R10, PT ;  /* 0x0000000a0700720c */ /* 0x040fe20003f24070 */
[--C-:B------:R-:W-:Y:S01]  /*3b40*/  @!P6 IMAD.IADD R14, R14, 0x1, -R7.reuse ;  /* 0x000000010e0ee824 */ /* 0x100fe200078e0a07 */
[----:B------:R-:W-:Y:S01]  /*3b50*/  ISETP.GT.U32.AND P6, PT, R7, R6, PT ;  /* 0x000000060700720c */ /* 0x000fe20003fc4070 */
[----:B------:R-:W-:Y:S02]  /*3b60*/  VIADD R20, R3, 0x3c ;  /* 0x0000003c03147836 */ /* 0x000fe40000000000 */
[--C-:B------:R-:W-:Y:S01]  /*3b70*/  @!P4 IMAD.IADD R4, R4, 0x1, -R7.reuse ;  /* 0x000000010404c824 */ /* 0x100fe200078e0a07 */
[----:B------:R-:W-:Y:S01]  /*3b80*/  ISETP.GE.AND P4, PT, R17, RZ, PT ;  /* 0x000000ff1100720c */ /* 0x000fe20003f86270 */
[----:B------:R-:W-:Y:S01]  /*3b90*/  @!P2 IMAD.IADD R2, R2, 0x1, -R7 ;  /* 0x000000010202a824 */ /* 0x000fe200078e0a07 */
[----:B------:R-:W-:Y:S01]  /*3ba0*/  IABS R15, R20 ;  /* 0x00000014000f7213 */ /* 0x000fe20000000000 */
[----:B------:R-:W-:Y:S01]  /*3bb0*/  VIADD R21, R3, 0x3b ;  /* 0x0000003b03157836 */ /* 0x000fe20000000000 */
[----:B------:R-:W-:Y:S01]  /*3bc0*/  ISETP.GE.AND P2, PT, R19, RZ, PT ;  /* 0x000000ff1300720c */ /* 0x000fe20003f46270 */
[----:B------:R-:W-:-:S02]  /*3bd0*/  IMAD.MOV.U32 R26, RZ, RZ, R0 ;  /* 0x000000ffff1a7224 */ /* 0x000fc400078e0000 */
[--C-:B------:R-:W-:Y:S01]  /*3be0*/  @!P1 IMAD.IADD R10, R10, 0x1, -R7.reuse ;  /* 0x000000010a0a9824 */ /* 0x100fe200078e0a07 */
[C---:B------:R-:W-:Y:S01]  /*3bf0*/  ISETP.GT.U32.AND P1, PT, R7.reuse, R2, PT ;  /* 0x000000020700720c */ /* 0x040fe20003f24070 */
[----:B------:R-:W-:Y:S01]  /*3c00*/  @!P6 IMAD.IADD R6, R6, 0x1, -R7 ;  /* 0x000000010606e824 */ /* 0x000fe200078e0a07 */
[----:B------:R-:W-:Y:S01]  /*3c10*/  ISETP.GT.U32.AND P6, PT, R7, R4, PT ;  /* 0x000000040700720c */ /* 0x000fe20003fc4070 */
[----:B------:R-:W-:Y:S01]  /*3c20*/  IMAD.HI.U32 R11, R8, R15, RZ ;  /* 0x0000000f080b7227 */ /* 0x000fe200078e00ff */
[----:B------:R-:W-:-:S03]  /*3c30*/  IABS R18, R21 ;  /* 0x0000001500127213 */ /* 0x000fc60000000000 */
[----:B------:R-:W-:Y:S01]  /*3c40*/  @!P5 IMAD.MOV R26, RZ, RZ, -R26 ;  /* 0x000000ffff1ad224 */ /* 0x000fe200078e0a1a */
[----:B------:R-:W-:Y:S01]  /*3c50*/  ISETP.GT.U32.AND P5, PT, R7, R10, PT ;  /* 0x0000000a0700720c */ /* 0x000fe20003fa4070 */
[----:B------:R-:W-:Y:S02]  /*3c60*/  IMAD.MOV R16, RZ, RZ, -R11 ;  /* 0x000000ffff107224 */ /* 0x000fe400078e0a0b */
[----:B0-----:R-:W-:Y:S01]  /*3c70*/  IMAD.MOV.U32 R25, RZ, RZ, R12 ;  /* 0x000000ffff197224 */ /* 0x001fe200078e000c */
[----:B------:R-:W-:Y:S01]  /*3c80*/  STL [R1+0x678], R26 ;  /* 0x0006781a01007387 */ /* 0x000fe20000100800 */
[----:B------:R-:W-:Y:S02]  /*3c90*/  VIADD R13, R3, 0x3d ;  /* 0x0000003d030d7836 */ /* 0x000fe40000000000 */
[----:B------:R-:W-:Y:S02]  /*3ca0*/  IMAD.MOV.U32 R0, RZ, RZ, R14 ;  /* 0x000000ffff007224 */ /* 0x000fe400078e000e */
[----:B------:R-:W-:Y:S01]  /*3cb0*/  IMAD.HI.U32 R9, R8, R18, RZ ;  /* 0x0000001208097227 */ /* 0x000fe200078e00ff */
[----:B------:R-:W-:-:S03]  /*3cc0*/  IABS R11, R13 ;  /* 0x0000000d000b7213 */ /* 0x000fc60000000000 */
[C---:B------:R-:W-:Y:S02]  /*3cd0*/  IMAD R16, R7.reuse, R16, R15 ;  /* 0x0000001007107224 */ /* 0x040fe400078e020f */
[----:B------:R-:W-:Y:S01]  /*3ce0*/  @!P3 IMAD.MOV R25, RZ, RZ, -R25 ;  /* 0x000000ffff19b224 */ /* 0x000fe200078e0a19 */
[----:B------:R-:W-:Y:S01]  /*3cf0*/  ISETP.GT.U32.AND P3, PT, R7, R6, PT ;  /* 0x000000060700720c */ /* 0x000fe20003f64070 */
[----:B------:R-:W-:Y:S02]  /*3d00*/  VIADD R15, R3, 0x3e ;  /* 0x0000003e030f7836 */ /* 0x000fe40000000000 */
[----:B------:R-:W-:Y:S01]  /*3d10*/  @!P0 IMAD.MOV R0, RZ, RZ, -R0 ;  /* 0x000000ffff008224 */ /* 0x000fe200078e0a00 */
[----:B------:R-:W-:Y:S01]  /*3d20*/  STL [R1+0x68c], R25 ;  /* 0x00068c1901007387 */ /* 0x000fe20000100800 */
[----:B------:R-:W-:Y:S01]  /*3d30*/  IMAD.MOV R9, RZ, RZ, -R9 ;  /* 0x000000ffff097224 */ /* 0x000fe200078e0a09 */
[----:B------:R-:W-:Y:S01]  /*3d40*/  IABS R12, R15 ;  /* 0x0000000f000c7213 */ /* 0x000fe20000000000 */
[--C-:B------:R-:W-:Y:S01]  /*3d50*/  @!P1 IMAD.IADD R2, R2, 0x1, -R7.reuse ;  /* 0x0000000102029824 */ /* 0x100fe200078e0a07 */
[----:B------:R-:W-:Y:S01]  /*3d60*/  ISETP.GE.AND P1, PT, R23, RZ, PT ;  /* 0x000000ff1700720c */ /* 0x000fe20003f26270 */
[----:B------:R-:W-:Y:S01]  /*3d70*/  @!P6 IMAD.IADD R4, R4, 0x1, -R7 ;  /* 0x000000010404e824 */ /* 0x000fe200078e0a07 */
[----:B------:R0:W-:Y:S01]  /*3d80*/  STL [R1+0x6a4], R0 ;  /* 0x0006a40001007387 */ /* 0x0001e20000100800 */
[C---:B------:R-:W-:Y:S01]  /*3d90*/  IMAD R18, R7.reuse, R9, R18 ;  /* 0x0000000907127224 */ /* 0x040fe200078e0212 */
[----:B------:R-:W-:Y:S01]  /*3da0*/  ISETP.GT.U32.AND P6, PT, R7, R16, PT ;  /* 0x000000100700720c */ /* 0x000fe20003fc4070 */
[----:B------:R-:W-:-:S02]  /*3db0*/  IMAD.MOV.U32 R17, RZ, RZ, R2 ;  /* 0x000000ffff117224 */ /* 0x000fc400078e0002 */
[----:B------:R-:W-:Y:S01]  /*3dc0*/  @!P5 IMAD.IADD R10, R10, 0x1, -R7 ;  /* 0x000000010a0ad824 */ /* 0x000fe200078e0a07 */
[----:B------:R-:W-:Y:S01]  /*3dd0*/  ISETP.GE.AND P5, PT, R22, RZ, PT ;  /* 0x000000ff1600720c */ /* 0x000fe20003fa6270 */
[----:B------:R-:W-:Y:S01]  /*3de0*/  IMAD.MOV.U32 R14, RZ, RZ, R4 ;  /* 0x000000ffff0e7224 */ /* 0x000fe200078e0004 */
[----:B------:R-:W-:Y:S01]  /*3df0*/  ISETP.GT.U32.AND P0, PT, R7, R18, PT ;  /* 0x000000120700720c */ /* 0x000fe20003f04070 */
[----:B------:R-:W-:-:S04]  /*3e00*/  IMAD.HI.U32 R9, R8, R12, RZ ;  /* 0x0000000c08097227 */ /* 0x000fc800078e00ff */
[----:B0-----:R-:W-:-:S04]  /*3e10*/  IMAD.HI.U32 R0, R8, R11, RZ ;  /* 0x0000000b08007227 */ /* 0x001fc800078e00ff */
[----:B------:R-:W-:Y:S02]  /*3e20*/  IMAD.MOV R0, RZ, RZ, -R0 ;  /* 0x000000ffff007224 */ /* 0x000fe400078e0a00 */
[----:B------:R-:W-:Y:S02]  /*3e30*/  @!P2 IMAD.MOV R17, RZ, RZ, -R17 ;  /* 0x000000ffff11a224 */ /* 0x000fe400078e0a11 */
[----:B------:R-:W-:Y:S02]  /*3e40*/  @!P4 IMAD.MOV R14, RZ, RZ, -R14 ;  /* 0x000000ffff0ec224 */ /* 0x000fe400078e0a0e */
[----:B------:R-:W-:Y:S01]  /*3e50*/  @!P3 IMAD.IADD R6, R6, 0x1, -R7 ;  /* 0x000000010606b824 */ /* 0x000fe200078e0a07 */
[----:B------:R-:W-:Y:S01]  /*3e60*/  STL [R1+0x6d4], R17 ;  /* 0x0006d41101007387 */ /* 0x000fe20000100800 */
[----:B------:R-:W-:Y:S01]  /*3e70*/  IMAD.MOV R9, RZ, RZ, -R9 ;  /* 0x000000ffff097224 */ /* 0x000fe200078e0a09 */
[----:B------:R-:W-:Y:S01]  /*3e80*/  ISETP.GE.AND P3, PT, R21, RZ, PT ;  /* 0x000000ff1500720c */ /* 0x000fe20003f66270 */
[----:B------:R-:W-:Y:S01]  /*3e90*/  IMAD R4, R7, R0, R11 ;  /* 0x0000000007047224 */ /* 0x000fe200078e020b */
[----:B------:R0:W-:Y:S01]  /*3ea0*/  STL [R1+0xa4], R14 ;  /* 0x0000a40e01007387 */ /* 0x0001e20000100800 */
[----:B------:R-:W-:Y:S01]  /*3eb0*/  @!P6 IMAD.IADD R16, R16, 0x1, -R7 ;  /* 0x000000011010e824 */ /* 0x000fe200078e0a07 */
[----:B------:R-:W-:Y:S01]  /*3ec0*/  ISETP.GE.AND P6, PT, R13, RZ, PT ;  /* 0x000000ff0d00720c */ /* 0x000fe20003fc6270 */
[----:B------:R-:W-:-:S02]  /*3ed0*/  IMAD R2, R7, R9, R12 ;  /* 0x0000000907027224 */ /* 0x000fc400078e020c */
[----:B------:R-:W-:Y:S01]  /*3ee0*/  @!P1 IMAD.MOV R10, RZ, RZ, -R10 ;  /* 0x000000ffff0a9224 */ /* 0x000fe200078e0a0a */
[C---:B------:R-:W-:Y:S01]  /*3ef0*/  ISETP.GT.U32.AND P1, PT, R7.reuse, R4, PT ;  /* 0x000000040700720c */ /* 0x040fe20003f24070 */
[--C-:B------:R-:W-:Y:S01]  /*3f00*/  @!P0 IMAD.IADD R18, R18, 0x1, -R7.reuse ;  /* 0x0000000112128824 */ /* 0x100fe200078e0a07 */
[----:B------:R-:W-:Y:S01]  /*3f10*/  ISETP.GT.U32.AND P4, PT, R7, R16, PT ;  /* 0x000000100700720c */ /* 0x000fe20003f84070 */
[----:B------:R-:W-:Y:S01]  /*3f20*/  VIADD R0, R3, 0x3f ;  /* 0x0000003f03007836 */ /* 0x000fe20000000000 */
[----:B------:R1:W-:Y:S01]  /*3f30*/  STL [R1+0xa8], R10 ;  /* 0x0000a80a01007387 */ /* 0x0003e20000100800 */
[----:B0-----:R-:W-:Y:S01]  /*3f40*/  IMAD.MOV.U32 R14, RZ, RZ, R6 ;  /* 0x000000ffff0e7224 */ /* 0x001fe200078e0006 */
[----:B------:R-:W-:Y:S01]  /*3f50*/  ISETP.GT.U32.AND P2, PT, R7, R18, PT ;  /* 0x000000120700720c */ /* 0x000fe20003f44070 */
[----:B------:R-:W-:Y:S01]  /*3f60*/  VIADD R6, R3, 0x40 ;  /* 0x0000004003067836 */ /* 0x000fe20000000000 */
[----:B------:R-:W-:Y:S01]  /*3f70*/  IABS R9, R0 ;  /* 0x0000000000097213 */ /* 0x000fe20000000000 */
[----:B------:R-:W-:Y:S01]  /*3f80*/  @!P5 IMAD.MOV R14, RZ, RZ, -R14 ;  /* 0x000000ffff0ed224 */ /* 0x000fe200078e0a0e */
[----:B------:R-:W-:Y:S01]  /*3f90*/  ISETP.GT.U32.AND P5, PT, R7, R2, PT ;  /* 0x000000020700720c */ /* 0x000fe20003fa4070 */
[----:B------:R-:W-:Y:S01]  /*3fa0*/  VIADD R13, R3, 0x43 ;  /* 0x00000043030d7836 */ /* 0x000fe20000000000 */
[----:B------:R-:W-:Y:S01]  /*3fb0*/  ISETP.GE.AND P0, PT, R20, RZ, PT ;  /* 0x000000ff1400720c */ /* 0x000fe20003f06270 */
[--C-:B------:R-:W-:Y:S01]  /*3fc0*/  @!P1 IMAD.IADD R4, R4, 0x1, -R7.reuse ;  /* 0x0000000104049824 */ /* 0x100fe200078e0a07 */
[----:B-1----:R-:W-:Y:S01]  /*3fd0*/  IABS R10, R6 ;  /* 0x00000006000a7213 */ /* 0x002fe20000000000 */
[--C-:B------:R-:W-:Y:S01]  /*3fe0*/  @!P4 IMAD.IADD R16, R16, 0x1, -R7.reuse ;  /* 0x000000011010c824 */ /* 0x100fe200078e0a07 */
[----:B------:R-:W-:Y:S01]  /*3ff0*/  ISETP.GE.AND P4, PT, R0, RZ, PT ;  /* 0x000000ff0000720c */ /* 0x000fe20003f86270 */
[----:B------:R-:W-:Y:S01]  /*4000*/  IMAD.HI.U32 R0, R8, R9, RZ ;  /* 0x0000000908007227 */ /* 0x000fe200078e00ff */
[----:B------:R-:W-:Y:S01]  /*4010*/  ISETP.GE.AND P1, PT, R6, RZ, PT ;  /* 0x000000ff0600720c */ /* 0x000fe20003f26270 */
[----:B------:R-:W-:Y:S02]  /*4020*/  STL [R1+0x6dc], R14 ;  /* 0x0006dc0e01007387 */ /* 0x000fe40000100800 */
[--C-:B------:R-:W-:Y:S01]  /*4030*/  @!P2 IMAD.IADD R18, R18, 0x1, -R7.reuse ;  /* 0x000000011212a824 */ /* 0x100fe200078e0a07 */
[----:B------:R-:W-:Y:S01]  /*4040*/  ISETP.GE.AND P2, PT, R15, RZ, PT ;  /* 0x000000ff0f00720c */ /* 0x000fe20003f46270 */
[----:B------:R-:W-:Y:S01]  /*4050*/  @!P5 IMAD.IADD R2, R2, 0x1, -R7 ;  /* 0x000000010202d824 */ /* 0x000fe200078e0a07 */
[----:B------:R-:W-:Y:S01]  /*4060*/  ISETP.GT.U32.AND P5, PT, R7, R4, PT ;  /* 0x000000040700720c */ /* 0x000fe20003fa4070 */
[----:B------:R-:W-:-:S02]  /*4070*/  IMAD.MOV R0, RZ, RZ, -R0 ;  /* 0x000000ffff007224 */ /* 0x000fc400078e0a00 */
[----:B------:R-:W-:Y:S02]  /*4080*/  IMAD.MOV.U32 R11, RZ, RZ, R18 ;  /* 0x000000ffff0b7224 */ /* 0x000fe400078e0012 */
[----:B------:R-:W-:Y:S02]  /*4090*/  IMAD R0, R7, R0, R9 ;  /* 0x0000000007007224 */ /* 0x000fe400078e0209 */
[----:B------:R-:W-:-:S04]  /*40a0*/  IMAD.HI.U32 R6, R8, R10, RZ ;  /* 0x0000000a08067227 */ /* 0x000fc800078e00ff */
[----:B------:R-:W-:Y:S01]  /*40b0*/  @!P3 IMAD.MOV R11, RZ, RZ, -R11 ;  /* 0x000000ffff0bb224 */ /* 0x000fe200078e0a0b */
[C---:B------:R-:W-:Y:S01]  /*40c0*/  ISETP.GT.U32.AND P3, PT, R7.reuse, R2, PT ;  /* 0x000000020700720c */ /* 0x040fe20003f64070 */
[----:B------:R-:W-:Y:S01]  /*40d0*/  @!P5 IMAD.IADD R4, R4, 0x1, -R7 ;  /* 0x000000010404d824 */ /* 0x000fe200078e0a07 */
[C---:B------:R-:W-:Y:S01]  /*40e0*/  ISETP.GT.U32.AND P5, PT, R7.reuse, R0, PT ;  /* 0x000000000700720c */ /* 0x040fe20003fa4070 */
[----:B------:R-:W-:Y:S01]  /*40f0*/  IMAD.MOV R6, RZ, RZ, -R6 ;  /* 0x000000ffff067224 */ /* 0x000fe200078e0a06 */
[----:B------:R0:W-:Y:S01]  /*4100*/  STL [R1+0x710], R11 ;  /* 0x0007100b01007387 */ /* 0x0001e20000100800 */
[----:B------:R-:W-:Y:S02]  /*4110*/  IMAD.MOV.U32 R12, RZ, RZ, R16 ;  /* 0x000000ffff0c7224 */ /* 0x000fe400078e0010 */
[----:B------:R-:W-:Y:S02]  /*4120*/  IMAD R6, R7, R6, R10 ;  /* 0x0000000607067224 */ /* 0x000fe400078e020a */
[----:B------:R-:W-:-:S02]  /*4130*/  IMAD.MOV.U32 R15, RZ, RZ, R4 ;  /* 0x000000ffff0f7224 */ /* 0x000fc400078e0004 */
[----:B------:R-:W-:Y:S02]  /*4140*/  @!P0 IMAD.MOV R12, RZ, RZ, -R12 ;  /* 0x000000ffff0c8224 */ /* 0x000fe400078e0a0c */
[----:B------:R-:W-:Y:S01]  /*4150*/  @!P6 IMAD.MOV R15, RZ, RZ, -R15 ;  /* 0x000000ffff0fe224 */ /* 0x000fe200078e0a0f */
[----:B------:R-:W-:Y:S01]  /*4160*/  ISETP.GT.U32.AND P6, PT, R7, R6, PT ;  /* 0x000000060700720c */ /* 0x000fe20003fc4070 */
[C---:B0-----:R-:W-:Y:S01]  /*4170*/  VIADD R11, R3.reuse, 0x41 ;  /* 0x00000041030b7836 */ /* 0x041fe20000000000 */
[----:B------:R0:W-:Y:S01]  /*4180*/  STL [R1+0x71c], R12 ;  /* 0x00071c0c01007387 */ /* 0x0001e20000100800 */
[----:B------:R-:W-:Y:S02]  /*4190*/  VIADD R9, R3, 0x42 ;  /* 0x0000004203097836 */ /* 0x000fe40000000000 */
[--C-:B------:R-:W-:Y:S01]  /*41a0*/  @!P5 IMAD.IADD R0, R0, 0x1, -R7.reuse ;  /* 0x000000010000d824 */ /* 0x100fe200078e0a07 */
[----:B------:R-:W-:Y:S01]  /*41b0*/  ISETP.GE.AND P0, PT, R11, RZ, PT ;  /* 0x000000ff0b00720c */ /* 0x000fe20003f06270 */
[----:B------:R-:W-:Y:S01]  /*41c0*/  @!P3 IMAD.IADD R2, R2, 0x1, -R7 ;  /* 0x000000010202b824 */ /* 0x000fe200078e0a07 */
[----:B------:R-:W-:Y:S01]  /*41d0*/  IABS R11, R11 ;  /* 0x0000000b000b7213 */ /* 0x000fe20000000000 */
[----:B------:R1:W-:Y:S01]  /*41e0*/  STL [R1+0x764], R15 ;  /* 0x0007640f01007387 */ /* 0x0003e20000100800 */
[----:B------:R-:W-:Y:S01]  /*41f0*/  ISETP.GE.AND P3, PT, R9, RZ, PT ;  /* 0x000000ff0900720c */ /* 0x000fe20003f66270 */
[----:B------:R-:W-:Y:S01]  /*4200*/  IMAD.MOV.U32 R14, RZ, RZ, R2 ;  /* 0x000000ffff0e7224 */ /* 0x000fe200078e0002 */
[----:B0-----:R-:W-:Y:S01]  /*4210*/  IABS R12, R9 ;  /* 0x00000009000c7213 */ /* 0x001fe20000000000 */
[----:B------:R-:W-:Y:S01]  /*4220*/  IMAD.MOV.U32 R10, RZ, RZ, R11 ;  /* 0x000000ffff0a7224 */ /* 0x000fe200078e000b */
[----:B------:R-:W-:Y:S01]  /*4230*/  ISETP.GT.U32.AND P5, PT, R7, R0, PT ;  /* 0x000000000700720c */ /* 0x000fe20003fa4070 */
[----:B------:R-:W-:Y:S01]  /*4240*/  @!P2 IMAD.MOV R14, RZ, RZ, -R14 ;  /* 0x000000ffff0ea224 */ /* 0x000fe200078e0a0e */
[----:B------:R-:W-:Y:S01]  /*4250*/  ISETP.GE.AND P2, PT, R13, RZ, PT ;  /* 0x000000ff0d00720c */ /* 0x000fe20003f46270 */
[----:B------:R-:W-:Y:S01]  /*4260*/  IMAD.HI.U32 R9, R8, R10, RZ ;  /* 0x0000000a08097227 */ /* 0x000fe200078e00ff */
[----:B------:R-:W-:-:S02]  /*4270*/  IABS R13, R13 ;  /* 0x0000000d000d7213 */ /* 0x000fc40000000000 */
[----:B------:R0:W-:Y:S01]  /*4280*/  STL [R1+0x788], R14 ;  /* 0x0007880e01007387 */ /* 0x0001e20000100800 */
[----:B------:R-:W-:Y:S02]  /*4290*/  VIADD R11, R3, 0x44 ;  /* 0x00000044030b7836 */ /* 0x000fe40000000000 */
[----:B------:R-:W-:Y:S02]  /*42a0*/  IMAD.MOV R9, RZ, RZ, -R9 ;  /* 0x000000ffff097224 */ /* 0x000fe400078e0a09 */
[----:B------:R-:W-:Y:S01]  /*42b0*/  @!P6 IMAD.IADD R6, R6, 0x1, -R7 ;  /* 0x000000010606e824 */ /* 0x000fe200078e0a07 */
[----:B-1----:R-:W-:Y:S01]  /*42c0*/  IABS R15, R11 ;  /* 0x0000000b000f7213 */ /* 0x002fe20000000000 */
[----:B------:R-:W-:-:S03]  /*42d0*/  IMAD.HI.U32 R2, R8, R12, RZ ;  /* 0x0000000c08027227 */ /* 0x000fc600078e00ff */
[C---:B------:R-:W-:Y:S01]  /*42e0*/  ISETP.GT.U32.AND P6, PT, R7.reuse, R6, PT ;  /* 0x000000060700720c */ /* 0x040fe20003fc4070 */
[----:B------:R-:W-:Y:S02]  /*42f0*/  IMAD R4, R7, R9, R10 ;  /* 0x0000000907047224 */ /* 0x000fe400078e020a */
[----:B------:R-:W-:Y:S02]  /*4300*/  IMAD.MOV R2, RZ, RZ, -R2 ;  /* 0x000000ffff027224 */ /* 0x000fe400078e0a02 */
[----:B------:R-:W-:-:S04]  /*4310*/  IMAD.HI.U32 R9, R8, R13, RZ ;  /* 0x0000000d08097227 */ /* 0x000fc800078e00ff */
[----:B------:R-:W-:Y:S01]  /*4320*/  @!P5 IMAD.IADD R0, R0, 0x1, -R7 ;  /* 0x000000010000d824 */ /* 0x000fe200078e0a07 */
[C---:B------:R-:W-:Y:S01]  /*4330*/  ISETP.GT.U32.AND P5, PT, R7.reuse, R4, PT ;  /* 0x000000040700720c */ /* 0x040fe20003fa4070 */
[----:B------:R-:W-:Y:S02]  /*4340*/  IMAD R2, R7, R2, R12 ;  /* 0x0000000207027224 */ /* 0x000fe400078e020c */
[----:B------:R-:W-:-:S04]  /*4350*/  IMAD.HI.U32 R10, R8, R15, RZ ;  /* 0x0000000f080a7227 */ /* 0x000fc800078e00ff */
[----:B------:R-:W-:Y:S02]  /*4360*/  IMAD.MOV R12, RZ, RZ, -R9 ;  /* 0x000000ffff0c7224 */ /* 0x000fe400078e0a09 */
[----:B------:R-:W-:Y:S02]  /*4370*/  IMAD.MOV R10, RZ, RZ, -R10 ;  /* 0x000000ffff0a7224 */ /* 0x000fe400078e0a0a */
[----:B------:R-:W-:Y:S02]  /*4380*/  IMAD R12, R7, R12, R13 ;  /* 0x0000000c070c7224 */ /* 0x000fe400078e020d */
[----:B0-----:R-:W-:Y:S02]  /*4390*/  VIADD R14, R3, 0x45 ;  /* 0x00000045030e7836 */ /* 0x001fe40000000000 */
[----:B------:R-:W-:Y:S02]  /*43a0*/  IMAD.MOV.U32 R17, RZ, RZ, R0 ;  /* 0x000000ffff117224 */ /* 0x000fe400078e0000 */
[C---:B------:R-:W-:Y:S01]  /*43b0*/  IMAD R10, R7.reuse, R10, R15 ;  /* 0x0000000a070a7224 */ /* 0x040fe200078e020f */
[----:B------:R-:W-:Y:S01]  /*43c0*/  IABS R16, R14 ;  /* 0x0000000e00107213 */ /* 0x000fe20000000000 */
[----:B------:R-:W-:Y:S01]  /*43d0*/  @!P6 IMAD.IADD R6, R6, 0x1, -R7 ;  /* 0x000000010606e824 */ /* 0x000fe200078e0a07 */
[C---:B------:R-:W-:Y:S01]  /*43e0*/  ISETP.GT.U32.AND P6, PT, R7.reuse, R12, PT ;  /* 0x0000000c0700720c */ /* 0x040fe20003fc4070 */
[----:B------:R-:W-:Y:S01]  /*43f0*/  @!P4 IMAD.MOV R17, RZ, RZ, -R17 ;  /* 0x000000ffff11c224 */ /* 0x000fe200078e0a11 */
[C---:B------:R-:W-:Y:S01]  /*4400*/  ISETP.GT.U32.AND P4, PT, R7.reuse, R2, PT ;  /* 0x000000020700720c */ /* 0x040fe20003f84070 */
[----:B------:R-:W-:Y:S01]  /*4410*/  @!P5 IMAD.IADD R4, R4, 0x1, -R7 ;  /* 0x000000010404d824 */ /* 0x000fe200078e0a07 */
[----:B------:R-:W-:Y:S01]  /*4420*/  ISETP.GT.U32.AND P5, PT, R7, R10, PT ;  /* 0x0000000a0700720c */ /* 0x000fe20003fa4070 */
[----:B------:R-:W-:Y:S01]  /*4430*/  IMAD.MOV.U32 R9, RZ, RZ, R16 ;  /* 0x000000ffff097224 */ /* 0x000fe200078e0010 */
[----:B------:R0:W-:Y:S01]  /*4440*/  STL [R1+0x7a0], R17 ;  /* 0x0007a01101007387 */ /* 0x0001e20000100800 */
[----:B------:R-:W-:-:S02]  /*4450*/  IMAD.MOV.U32 R19, RZ, RZ, R6 ;  /* 0x000000ffff137224 */ /* 0x000fc400078e0006 */
[----:B------:R-:W-:-:S04]  /*4460*/  IMAD.HI.U32 R0, R8, R9, RZ ;  /* 0x0000000908007227 */ /* 0x000fc800078e00ff */
[--C-:B------:R-:W-:Y:S02]  /*4470*/  @!P6 IMAD.IADD R12, R12, 0x1, -R7.reuse ;  /* 0x000000010c0ce824 */ /* 0x100fe400078e0a07 */
[----:B------:R-:W-:Y:S02]  /*4480*/  IMAD.MOV R0, RZ, RZ, -R0 ;  /* 0x000000ffff007224 */ /* 0x000fe400078e0a00 */
[----:B0-----:R-:W-:Y:S02]  /*4490*/  VIADD R17, R3, 0x46 ;  /* 0x0000004603117836 */ /* 0x001fe40000000000 */
[----:B------:R-:W-:Y:S01]  /*44a0*/  @!P5 IMAD.IADD R10, R10, 0x1, -R7 ;  /* 0x000000010a0ad824 */ /* 0x000fe200078e0a07 */
[C---:B------:R-:W-:Y:S01]  /*44b0*/  ISETP.GT.U32.AND P5, PT, R7.reuse, R12, PT ;  /* 0x0000000c0700720c */ /* 0x040fe20003fa4070 */
[C---:B------:R-:W-:Y:S01]  /*44c0*/  IMAD R0, R7.reuse, R0, R9 ;  /* 0x0000000007007224 */ /* 0x040fe200078e0209 */
[----:B------:R-:W-:Y:S01]  /*44d0*/  IABS R20, R17 ;  /* 0x0000001100147213 */ /* 0x000fe20000000000 */
[----:B------:R-:W-:Y:S01]  /*44e0*/  @!P4 IMAD.IADD R2, R2, 0x1, -R7 ;  /* 0x000000010202c824 */ /* 0x000fe200078e0a07 */
[----:B------:R-:W-:Y:S01]  /*44f0*/  ISETP.GT.U32.AND P4, PT, R7, R4, PT ;  /* 0x000000040700720c */ /* 0x000fe20003f84070 */
[----:B------:R-:W-:-:S02]  /*4500*/  VIADD R16, R3, 0x47 ;  /* 0x0000004703107836 */ /* 0x000fc40000000000 */
[----:B------:R-:W-:Y:S01]  /*4510*/  IMAD.HI.U32 R9, R8, R20, RZ ;  /* 0x0000001408097227 */ /* 0x000fe200078e00ff */
[C---:B------:R-:W-:Y:S02]  /*4520*/  ISETP.GT.U32.AND P6, PT, R7.reuse, R2, PT ;  /* 0x000000020700720c */ /* 0x040fe40003fc4070 */
[----:B------:R-:W-:Y:S01]  /*4530*/  IABS R15, R16 ;  /* 0x00000010000f7213 */ /* 0x000fe20000000000 */
[----:B------:R-:W-:Y:S02]  /*4540*/  IMAD.MOV R9, RZ, RZ, -R9 ;  /* 0x000000ffff097224 */ /* 0x000fe400078e0a09 */
[----:B------:R-:W-:Y:S01]  /*4550*/  @!P1 IMAD.MOV R19, RZ, RZ, -R19 ;  /* 0x000000ffff139224 */ /* 0x000fe200078e0a13 */
[C---:B------:R-:W-:Y:S01]  /*4560*/  ISETP.GT.U32.AND P1, PT, R7.reuse, R10, PT ;  /* 0x0000000a0700720c */ /* 0x040fe20003f24070 */
[C---:B------:R-:W-:Y:S02]  /*4570*/  IMAD R20, R7.reuse, R9, R20 ;  /* 0x0000000907147224 */ /* 0x040fe400078e0214 */
[--C-:B------:R-:W-:Y:S01]  /*4580*/  @!P5 IMAD.IADD R12, R12, 0x1, -R7.reuse ;  /* 0x000000010c0cd824 */ /* 0x100fe200078e0a07 */
[----:B------:R0:W-:Y:S01]  /*4590*/  STL [R1+0xac], R19 ;  /* 0x0000ac1301007387 */ /* 0x0001e20000100800 */
[----:B------:R-:W-:Y:S01]  /*45a0*/  @!P4 IMAD.IADD R4, R4, 0x1, -R7 ;  /* 0x000000010404c824 */ /* 0x000fe200078e0a07 */
[C---:B------:R-:W-:Y:S01]  /*45b0*/  ISETP.GT.U32.AND P5, PT, R7.reuse, R20, PT ;  /* 0x000000140700720c */ /* 0x040fe20003fa4070 */
[----:B------:R-:W-:Y:S01]  /*45c0*/  IMAD.MOV.U32 R6, RZ, RZ, R15 ;  /* 0x000000ffff067224 */ /* 0x000fe200078e000f */
[----:B------:R-:W-:Y:S01]  /*45d0*/  ISETP.GT.U32.AND P4, PT, R7, R0, PT ;  /* 0x000000000700720c */ /* 0x000fe20003f84070 */
[----:B------:R-:W-:-:S02]  /*45e0*/  VIADD R15, R3, 0x49 ;  /* 0x00000049030f7836 */ /* 0x000fc40000000000 */
[----:B------:R-:W-:Y:S02]  /*45f0*/  VIADD R13, R3, 0x48 ;  /* 0x00000048030d7836 */ /* 0x000fe40000000000 */
[----:B------:R-:W-:Y:S01]  /*4600*/  @!P1 IMAD.IADD R10, R10, 0x1, -R7 ;  /* 0x000000010a0a9824 */ /* 0x000fe200078e0a07 */
[----:B------:R-:W-:Y:S01]  /*4610*/  ISETP.GE.AND P1, PT, R14, RZ, PT ;  /* 0x000000ff0e00720c */ /* 0x000fe20003f26270 */
[----:B------:R-:W-:Y:S01]  /*4620*/  IMAD.MOV.U32 R21, RZ, RZ, R4 ;  /* 0x000000ffff157224 */ /* 0x000fe200078e0004 */
[----:B------:R-:W-:Y:S01]  /*4630*/  IABS R14, R15 ;  /* 0x0000000f000e7213 */ /* 0x000fe20000000000 */
[----:B------:R-:W-:Y:S01]  /*4640*/  IMAD.HI.U32 R9, R8, R6, RZ ;  /* 0x0000000608097227 */ /* 0x000fe200078e00ff */
[----:B------:R-:W-:-:S03]  /*4650*/  IABS R18, R13 ;  /* 0x0000000d00127213 */ /* 0x000fc60000000000 */
[--C-:B------:R-:W-:Y:S02]  /*4660*/  @!P5 IMAD.IADD R20, R20, 0x1, -R7.reuse ;  /* 0x000000011414d824 */ /* 0x100fe400078e0a07 */
[----:B------:R-:W-:Y:S01]  /*4670*/  @!P4 IMAD.IADD R0, R0, 0x1, -R7 ;  /* 0x000000010000c824 */ /* 0x000fe200078e0a07 */
[----:B------:R-:W-:Y:S01]  /*4680*/  ISETP.GE.AND P4, PT, R17, RZ, PT ;  /* 0x000000ff1100720c */ /* 0x000fe20003f86270 */
[----:B------:R-:W-:Y:S01]  /*4690*/  IMAD.HI.U32 R4, R8, R14, RZ ;  /* 0x0000000e08047227 */ /* 0x000fe200078e00ff */
[----:B------:R-:W-:-:S03]  /*46a0*/  ISETP.GT.U32.AND P5, PT, R7, R20, PT ;  /* 0x000000140700720c */ /* 0x000fc60003fa4070 */
[----:B------:R-:W-:Y:S01]  /*46b0*/  @!P0 IMAD.MOV R21, RZ, RZ, -R21 ;  /* 0x000000ffff158224 */ /* 0x000fe200078e0a15 */
[----:B------:R-:W-:Y:S01]  /*46c0*/  ISETP.GT.U32.AND P0, PT, R7, R0, PT ;  /* 0x000000000700720c */ /* 0x000fe20003f04070 */
[----:B------:R-:W-:Y:S02]  /*46d0*/  IMAD.MOV R4, RZ, RZ, -R4 ;  /* 0x000000ffff047224 */ /* 0x000fe400078e0a04 */
[----:B------:R-:W-:Y:S01]  /*46e0*/  @!P6 IMAD.IADD R2, R2, 0x1, -R7 ;  /* 0x000000010202e824 */ /* 0x000fe200078e0a07 */
[----:B------:R-:W-:Y:S01]  /*46f0*/  ISETP.GE.AND P6, PT, R11, RZ, PT ;  /* 0x000000ff0b00720c */ /* 0x000fe20003fc6270 */
[----:B------:R-:W-:Y:S01]  /*4700*/  IMAD.MOV R9, RZ, RZ, -R9 ;  /* 0x000000ffff097224 */ /* 0x000fe200078e0a09 */
[----:B------:R-:W-:Y:S01]  /*4710*/  STL [R1+0xb0], R21 ;  /* 0x0000b01501007387 */ /* 0x000fe20000100800 */
[----:B------:R-:W-:-:S04]  /*4720*/  IMAD.HI.U32 R11, R8, R18, RZ ;  /* 0x00000012080b7227 */ /* 0x000fc800078e00ff */
[C---:B------:R-:W-:Y:S02]  /*4730*/  IMAD R14, R7.reuse, R4, R14 ;  /* 0x00000004070e7224 */ /* 0x040fe400078e020e */
[C---:B------:R-:W-:Y:S02]  /*4740*/  IMAD R6, R7.reuse, R9, R6 ;  /* 0x0000000907067224 */ /* 0x040fe400078e0206 */
[----:B0-----:R-:W-:Y:S02]  /*4750*/  IMAD.MOV.U32 R19, RZ, RZ, R2 ;  /* 0x000000ffff137224 */ /* 0x001fe400078e0002 */
[----:B------:R-:W-:Y:S02]  /*4760*/  IMAD.MOV R11, RZ, RZ, -R11 ;  /* 0x000000ffff0b7224 */ /* 0x000fe400078e0a0b */
[----:B------:R-:W-:Y:S02]  /*4770*/  IMAD.MOV.U32 R9, RZ, RZ, R12 ;  /* 0x000000ffff097224 */ /* 0x000fe400078e000c */
[----:B------:R-:W-:Y:S01]  /*4780*/  @!P5 IMAD.IADD R20, R20, 0x1, -R7 ;  /* 0x000000011414d824 */ /* 0x000fe200078e0a07 */
[C---:B------:R-:W-:Y:S01]  /*4790*/  ISETP.GT.U32.AND P5, PT, R7.reuse, R14, PT ;  /* 0x0000000e0700720c */ /* 0x040fe20003fa4070 */
[----:B------:R-:W-:Y:S01]  /*47a0*/  @!P3 IMAD.MOV R19, RZ, RZ, -R19 ;  /* 0x000000ffff13b224 */ /* 0x000fe200078e0a13 */
[C---:B------:R-:W-:Y:S01]  /*47b0*/  ISETP.GT.U32.AND P3, PT, R7.reuse, R6, PT ;  /* 0x000000060700720c */ /* 0x040fe20003f64070 */
[----:B------:R-:W-:-:S02]  /*47c0*/  IMAD R18, R7, R11, R18 ;  /* 0x0000000b07127224 */ /* 0x000fc400078e0212 */
[----:B------:R-:W-:Y:S01]  /*47d0*/  @!P2 IMAD.MOV R9, RZ, RZ, -R9 ;  /* 0x000000ffff09a224 */ /* 0x000fe200078e0a09 */
[----:B------:R-:W-:Y:S01]  /*47e0*/  STL [R1+0x7e8], R19 ;  /* 0x0007e81301007387 */ /* 0x000fe20000100800 */
[----:B------:R-:W-:Y:S01]  /*47f0*/  VIADD R11, R3, 0x4a ;  /* 0x0000004a030b7836 */ /* 0x000fe20000000000 */
[----:B------:R-:W-:Y:S01]  /*4800*/  ISETP.GE.AND P2, PT, R16, RZ, PT ;  /* 0x000000ff1000720c */ /* 0x000fe20003f46270 */
[----:B------:R-:W-:Y:S01]  /*4810*/  IMAD.MOV.U32 R2, RZ, RZ, R10 ;  /* 0x000000ffff027224 */ /* 0x000fe200078e000a */
[----:B------:R0:W-:Y:S01]  /*4820*/  STL [R1+0x7ec], R9 ;  /* 0x0007ec0901007387 */ /* 0x0001e20000100800 */
[--C-:B------:R-:W-:Y:S01]  /*4830*/  @!P0 IMAD.IADD R0, R0, 0x1, -R7.reuse ;  /* 0x0000000100008824 */ /* 0x100fe200078e0a07 */
[----:B------:R-:W-:Y:S01]  /*4840*/  IABS R4, R11 ;  /* 0x0000000b00047213 */ /* 0x000fe20000000000 */
[----:B------:R-:W-:Y:S01]  /*4850*/  @!P6 IMAD.MOV R2, RZ, RZ, -R2 ;  /* 0x000000ffff02e224 */ /* 0x000fe200078e0a02 */
[----:B------:R-:W-:Y:S01]  /*4860*/  ISETP.GT.U32.AND P6, PT, R7, R18, PT ;  /* 0x000000120700720c */ /* 0x000fe20003fc4070 */
[----:B------:R-:W-:Y:S01]  /*4870*/  IMAD.MOV.U32 R10, RZ, RZ, R0 ;  /* 0x000000ffff0a7224 */ /* 0x000fe200078e0000 */
[----:B------:R-:W-:Y:S01]  /*4880*/  ISETP.GE.AND P0, PT, R13, RZ, PT ;  /* 0x000000ff0d00720c */ /* 0x000fe20003f06270 */
[----:B------:R-:W-:Y:S01]  /*4890*/  @!P5 IMAD.IADD R14, R14, 0x1, -R7 ;  /* 0x000000010e0ed824 */ /* 0x000fe200078e0a07 */
[----:B------:R1:W-:Y:S01]  /*48a0*/  STL [R1+0x7f0], R2 ;  /* 0x0007f00201007387 */ /* 0x0003e20000100800 */
[----:B------:R-:W-:-:S02]  /*48b0*/  @!P1 IMAD.MOV R10, RZ, RZ, -R10 ;  /* 0x000000ffff0a9224 */ /* 0x000fc400078e0a0a */
[----:B0-----:R-:W-:Y:S01]  /*48c0*/  VIADD R9, R3, 0x4b ;  /* 0x0000004b03097836 */ /* 0x001fe20000000000 */
[----:B------:R-:W-:Y:S01]  /*48d0*/  ISETP.GT.U32.AND P5, PT, R7, R14, PT ;  /* 0x0000000e0700720c */ /* 0x000fe20003fa4070 */
[----:B------:R-:W-:Y:S01]  /*48e0*/  @!P3 IMAD.IADD R6, R6, 0x1, -R7 ;  /* 0x000000010606b824 */ /* 0x000fe200078e0a07 */
[----:B------:R0:W-:Y:S01]  /*48f0*/  STL [R1+0x804], R10 ;  /* 0x0008040a01007387 */ /* 0x0001e20000100800 */
[----:B------:R-:W-:Y:S01]  /*4900*/  ISETP.GE.AND P3, PT, R15, RZ, PT ;  /* 0x000000ff0f00720c */ /* 0x000fe20003f66270 */
[----:B------:R-:W-:Y:S01]  /*4910*/  VIADD R15, R3, 0x4c ;  /* 0x0000004c030f7836 */ /* 0x000fe20000000000 */
[----:B------:R-:W-:Y:S01]  /*4920*/  IABS R0, R9 ;  /* 0x0000000900007213 */ /* 0x000fe20000000000 */
[----:B-1----:R-:W-:-:S03]  /*4930*/  IMAD.HI.U32 R2, R8, R4, RZ ;  /* 0x0000000408027227 */ /* 0x002fc600078e00ff */
[----:B------:R-:W-:Y:S01]  /*4940*/  IABS R16, R15 ;  /* 0x0000000f00107213 */ /* 0x000fe20000000000 */
[----:B------:R-:W-:Y:S01]  /*4950*/  @!P6 IMAD.IADD R18, R18, 0x1, -R7 ;  /* 0x000000011212e824 */ /* 0x000fe200078e0a07 */
[C---:B------:R-:W-:Y:S01]  /*4960*/  ISETP.GT.U32.AND P6, PT, R7.reuse, R6, PT ;  /* 0x000000060700720c */ /* 0x040fe20003fc4070 */
[----:B0-----:R-:W-:Y:S02]  /*4970*/  IMAD.MOV R10, RZ, RZ, -R2 ;  /* 0x000000ffff0a7224 */ /* 0x001fe400078e0a02 */
[----:B------:R-:W-:Y:S01]  /*4980*/  IMAD.HI.U32 R2, R8, R0, RZ ;  /* 0x0000000008027227 */ /* 0x000fe200078e00ff */
[----:B------:R-:W-:-:S03]  /*4990*/  ISETP.GT.U32.AND P1, PT, R7, R18, PT ;  /* 0x000000120700720c */ /* 0x000fc60003f24070 */
[C---:B------:R-:W-:Y:S02]  /*49a0*/  IMAD R4, R7.reuse, R10, R4 ;  /* 0x0000000a07047224 */ /* 0x040fe400078e0204 */
[----:B------:R-:W-:Y:S02]  /*49b0*/  IMAD.MOV R10, RZ, RZ, -R2 ;  /* 0x000000ffff0a7224 */ /* 0x000fe400078e0a02 */
[----:B------:R-:W-:Y:S02]  /*49c0*/  @!P5 IMAD.IADD R14, R14, 0x1, -R7 ;  /* 0x000000010e0ed824 */ /* 0x000fe400078e0a07 */
[----:B------:R-:W-:Y:S02]  /*49d0*/  IMAD R0, R7, R10, R0 ;  /* 0x0000000a07007224 */ /* 0x000fe400078e0200 */
[C---:B------:R-:W-:Y:S02]  /*49e0*/  VIADD R12, R3.reuse, 0x4d ;  /* 0x0000004d030c7836 */ /* 0x040fe40000000000 */
[----:B------:R-:W-:Y:S01]  /*49f0*/  VIADD R10, R3, 0x4e ;  /* 0x0000004e030a7836 */ /* 0x000fe20000000000 */
[----:B------:R-:W-:Y:S01]  /*4a00*/  ISETP.GT.U32.AND P5, PT, R7, R0, PT ;  /* 0x000000000700720c */ /* 0x000fe20003fa4070 */
[----:B------:R-:W-:Y:S01]  /*4a10*/  IMAD.HI.U32 R17, R8, R16, RZ ;  /* 0x0000001008117227 */ /* 0x000fe200078e00ff */
[----:B------:R-:W-:-:S03]  /*4a20*/  IABS R13, R12 ;  /* 0x0000000c000d7213 */ /* 0x000fc60000000000 */
[----:B------:R-:W-:Y:S01]  /*4a30*/  @!P6 IMAD.IADD R6, R6, 0x1, -R7 ;  /* 0x000000010606e824 */ /* 0x000fe200078e0a07 */
[----:B------:R-:W-:Y:S01]  /*4a40*/  ISETP.GT.U32.AND P6, PT, R7, R4, PT ;  /* 0x000000040700720c */ /* 0x000fe20003fc4070 */
[----:B------:R-:W-:Y:S01]  /*4a50*/  IMAD.MOV.U32 R2, RZ, RZ, R13 ;  /* 0x000000ffff027224 */ /* 0x000fe200078e000d */
[----:B------:R-:W-:Y:S01]  /*4a60*/  IABS R13, R10 ;  /* 0x0000000a000d7213 */ /* 0x000fe20000000000 */
[----:B------:R-:W-:Y:S02]  /*4a70*/  IMAD.MOV R17, RZ, RZ, -R17 ;  /* 0x000000ffff117224 */ /* 0x000fe400078e0a11 */
[--C-:B------:R-:W-:Y:S01]  /*4a80*/  @!P1 IMAD.IADD R18, R18, 0x1, -R7.reuse ;  /* 0x0000000112129824 */ /* 0x100fe200078e0a07 */
[----:B------:R-:W-:Y:S01]  /*4a90*/  ISETP.GE.AND P1, PT, R11, RZ, PT ;  /* 0x000000ff0b00720c */ /* 0x000fe20003f26270 */
[----:B------:R-:W-:Y:S02]  /*4aa0*/  @!P5 IMAD.IADD R0, R0, 0x1, -R7 ;  /* 0x000000010000d824 */ /* 0x000fe400078e0a07 */
[----:B------:R-:W-:-:S02]  /*4ab0*/  IMAD R16, R7, R17, R16 ;  /* 0x0000001107107224 */ /* 0x000fc400078e0210 */
[----:B------:R-:W-:Y:S01]  /*4ac0*/  IMAD.HI.U32 R17, R8, R13, RZ ;  /* 0x0000000d08117227 */ /* 0x000fe200078e00ff */
[----:B------:R-:W-:-:S03]  /*4ad0*/  ISETP.GT.U32.AND P5, PT, R7, R0, PT ;  /* 0x000000000700720c */ /* 0x000fc60003fa4070 */
[----:B------:R-:W-:-:S04]  /*4ae0*/  IMAD.HI.U32 R11, R8, R2, RZ ;  /* 0x00000002080b7227 */ /* 0x000fc800078e00ff */
[----:B------:R-:W-:Y:S02]  /*4af0*/  IMAD.MOV.U32 R19, RZ, RZ, R6 ;  /* 0x000000ffff137224 */ /* 0x000fe400078e0006 */
[----:B------:R-:W-:Y:S02]  /*4b00*/  IMAD.MOV R6, RZ, RZ, -R17 ;  /* 0x000000ffff067224 */ /* 0x000fe400078e0a11 */
[----:B------:R-:W-:Y:S02]  /*4b10*/  IMAD.MOV R11, RZ, RZ, -R11 ;  /* 0x000000ffff0b7224 */ /* 0x000fe400078e0a0b */
[----:B------:R-:W-:Y:S01]  /*4b20*/  @!P6 IMAD.IADD R4, R4, 0x1, -R7 ;  /* 0x000000010404e824 */ /* 0x000fe200078e0a07 */
[----:B------:R-:W-:Y:S01]  /*4b30*/  ISETP.GE.AND P6, PT, R9, RZ, PT ;  /* 0x000000ff0900720c */ /* 0x000fe20003fc6270 */
[C---:B------:R-:W-:Y:S02]  /*4b40*/  IMAD R13, R7.reuse, R6, R13 ;  /* 0x00000006070d7224 */ /* 0x040fe400078e020d */
[----:B------:R-:W-:-:S02]  /*4b50*/  IMAD R2, R7, R11, R2 ;  /* 0x0000000b07027224 */ /* 0x000fc400078e0202 */
[----:B------:R-:W-:Y:S01]  /*4b60*/  @!P2 IMAD.MOV R19, RZ, RZ, -R19 ;  /* 0x000000ffff13a224 */ /* 0x000fe200078e0a13 */
[C---:B------:R-:W-:Y:S01]  /*4b70*/  ISETP.GT.U32.AND P2, PT, R7.reuse, R16, PT ;  /* 0x000000100700720c */ /* 0x040fe20003f44070 */
[----:B------:R-:W-:Y:S01]  /*4b80*/  @!P4 IMAD.MOV R20, RZ, RZ, -R20 ;  /* 0x000000ffff14c224 */ /* 0x000fe200078e0a14 */
[C---:B------:R-:W-:Y:S01]  /*4b90*/  ISETP.GT.U32.AND P4, PT, R7.reuse, R4, PT ;  /* 0x000000040700720c */ /* 0x040fe20003f84070 */
[--C-:B------:R-:W-:Y:S01]  /*4ba0*/  @!P5 IMAD.IADD R0, R0, 0x1, -R7.reuse ;  /* 0x000000010000d824 */ /* 0x100fe200078e0a07 */
[C---:B------:R-:W-:Y:S01]  /*4bb0*/  ISETP.GT.U32.AND P5, PT, R7.reuse, R13, PT ;  /* 0x0000000d0700720c */ /* 0x040fe20003fa4070 */
[----:B------:R-:W-:Y:S01]  /*4bc0*/  @!P3 IMAD.MOV R14, RZ, RZ, -R14 ;  /* 0x000000ffff0eb224 */ /* 0x000fe200078e0a0e */
[----:B------:R-:W-:Y:S01]  /*4bd0*/  ISETP.GT.U32.AND P3, PT, R7, R2, PT ;  /* 0x000000020700720c */ /* 0x000fe20003f64070 */
[----:B------:R-:W-:Y:S01]  /*4be0*/  VIADD R9, R3, 0x4f ;  /* 0x0000004f03097836 */ /* 0x000fe20000000000 */
[----:B------:R-:W-:Y:S01]  /*4bf0*/  STL [R1+0x808], R20 ;  /* 0x0008081401007387 */ /* 0x000fe20000100800 */
[----:B------:R-:W-:Y:S01]  /*4c00*/  @!P0 IMAD.MOV R18, RZ, RZ, -R18 ;  /* 0x000000ffff128224 */ /* 0x000fe200078e0a12 */
[----:B------:R-:W-:Y:S01]  /*4c10*/  ISETP.GE.AND P0, PT, R15, RZ, PT ;  /* 0x000000ff0f00720c */ /* 0x000fe20003f06270 */
[----:B------:R-:W-:Y:S01]  /*4c20*/  VIADD R6, R3, 0x50 ;  /* 0x0000005003067836 */ /* 0x000fe20000000000 */
[----:B------:R-:W-:Y:S01]  /*4c30*/  STL [R1+0x80c], R19 ;  /* 0x00080c1301007387 */ /* 0x000fe20000100800 */
[--C-:B------:R-:W-:Y:S01]  /*4c40*/  @!P2 IMAD.IADD R16, R16, 0x1, -R7.reuse ;  /* 0x000000011010a824 */ /* 0x100fe200078e0a07 */
[----:B------:R-:W-:Y:S01]  /*4c50*/  IABS R11, R9 ;  /* 0x00000009000b7213 */ /* 0x000fe20000000000 */
[--C-:B------:R-:W-:Y:S01]  /*4c60*/  @!P4 IMAD.IADD R4, R4, 0x1, -R7.reuse ;  /* 0x000000010404c824 */ /* 0x100fe200078e0a07 */
[----:B------:R-:W-:Y:S01]  /*4c70*/  STL [R1+0xb8], R18 ;  /* 0x0000b81201007387 */ /* 0x000fe20000100800 */
[--C-:B------:R-:W-:Y:S01]  /*4c80*/  @!P5 IMAD.IADD R13, R13, 0x1, -R7.reuse ;  /* 0x000000010d0dd824 */ /* 0x100fe200078e0a07 */
[----:B------:R-:W-:Y:S01]  /*4c90*/  ISETP.GE.AND P4, PT, R12, RZ, PT ;  /* 0x000000ff0c00720c */ /* 0x000fe20003f86270 */
[----:B------:R-:W-:Y:S01]  /*4ca0*/  @!P3 IMAD.IADD R2, R2, 0x1, -R7 ;  /* 0x000000010202b824 */ /* 0x000fe200078e0a07 */
[----:B------:R0:W-:Y:S01]  /*4cb0*/  STL [R1+0xbc], R14 ;  /* 0x0000bc0e01007387 */ /* 0x0001e20000100800 */
[C---:B------:R-:W-:Y:S01]  /*4cc0*/  ISETP.GT.U32.AND P3, PT, R7.reuse, R16, PT ;  /* 0x000000100700720c */ /* 0x040fe20003f64070 */
[----:B------:R-:W-:Y:S01]  /*4cd0*/  IMAD.HI.U32 R12, R8, R11, RZ ;  /* 0x0000000b080c7227 */ /* 0x000fe200078e00ff */
[----:B------:R-:W-:-:S02]  /*4ce0*/  ISETP.GT.U32.AND P5, PT, R7, R13, PT ;  /* 0x0000000d0700720c */ /* 0x000fc40003fa4070 */
[----:B------:R-:W-:Y:S01]  /*4cf0*/  ISETP.GE.AND P2, PT, R10, RZ, PT ;  /* 0x000000ff0a00720c */ /* 0x000fe20003f46270 */
[----:B------:R-:W-:Y:S02]  /*4d00*/  IMAD.MOV.U32 R15, RZ, RZ, R4 ;  /* 0x000000ffff0f7224 */ /* 0x000fe400078e0004 */
[----:B------:R-:W-:Y:S01]  /*4d10*/  IMAD.MOV.U32 R4, RZ, RZ, R0 ;  /* 0x000000ffff047224 */ /* 0x000fe200078e0000 */
[----:B0-----:R-:W-:Y:S01]  /*4d20*/  IABS R14, R6 ;  /* 0x00000006000e7213 */ /* 0x001fe20000000000 */
[----:B------:R-:W-:Y:S02]  /*4d30*/  IMAD.MOV R12, RZ, RZ, -R12 ;  /* 0x000000ffff0c7224 */ /* 0x000fe400078e0a0c */
[----:B------:R-:W-:Y:S01]  /*4d40*/  @!P1 IMAD.MOV R15, RZ, RZ, -R15 ;  /* 0x000000ffff0f9224 */ /* 0x000fe200078e0a0f */
[----:B------:R-:W-:Y:S01]  /*4d50*/  ISETP.GT.U32.AND P1, PT, R7, R2, PT ;  /* 0x000000020700720c */ /* 0x000fe20003f24070 */
[----:B------:R-:W-:-:S03]  /*4d60*/  IMAD.HI.U32 R0, R8, R14, RZ ;  /* 0x0000000e08007227 */ /* 0x000fc600078e00ff */
[----:B------:R0:W-:Y:S01]  /*4d70*/  STL [R1+0x814], R15 ;  /* 0x0008140f01007387 */ /* 0x0001e20000100800 */
[----:B------:R-:W-:Y:S02]  /*4d80*/  IMAD.MOV R0, RZ, RZ, -R0 ;  /* 0x000000ffff007224 */ /* 0x000fe400078e0a00 */
[C---:B------:R-:W-:Y:S02]  /*4d90*/  IMAD R11, R7.reuse, R12, R11 ;  /* 0x0000000c070b7224 */ /* 0x040fe400078e020b */
[C---:B------:R-:W-:Y:S02]  /*4da0*/  IMAD R14, R7.reuse, R0, R14 ;  /* 0x00000000070e7224 */ /* 0x040fe400078e020e */
[--C-:B------:R-:W-:Y:S01]  /*4db0*/  @!P3 IMAD.IADD R16, R16, 0x1, -R7.reuse ;  /* 0x000000011010b824 */ /* 0x100fe200078e0a07 */
[----:B------:R-:W-:Y:S01]  /*4dc0*/  ISETP.GT.U32.AND P3, PT, R7, R11, PT ;  /* 0x0000000b0700720c */ /* 0x000fe20003f64070 */
[----:B------:R-:W-:Y:S01]  /*4dd0*/  @!P5 IMAD.IADD R13, R13, 0x1, -R7 ;  /* 0x000000010d0dd824 */ /* 0x000fe200078e0a07 */
[----:B------:R-:W-:Y:S01]  /*4de0*/  ISETP.GT.U32.AND P5, PT, R7, R14, PT ;  /* 0x0000000e0700720c */ /* 0x000fe20003fa4070 */
[----:B------:R-:W-:-:S02]  /*4df0*/  VIADD R10, R3, 0x51 ;  /* 0x00000051030a7836 */ /* 0x000fc40000000000 */
[----:B------:R-:W-:Y:S01]  /*4e00*/  @!P6 IMAD.MOV R4, RZ, RZ, -R4 ;  /* 0x000000ffff04e224 */ /* 0x000fe200078e0a04 */
[----:B------:R-:W-:Y:S01]  /*4e10*/  ISETP.GE.AND P6, PT, R9, RZ, PT ;  /* 0x000000ff0900720c */ /* 0x000fe20003fc6270 */
[----:B------:R-:W-:Y:S01]  /*4e20*/  IMAD.MOV.U32 R17, RZ, RZ, R16 ;  /* 0x000000ffff117224 */ /* 0x000fe200078e0010 */
[----:B------:R-:W-:Y:S01]  /*4e30*/  IABS R12, R10 ;  /* 0x0000000a000c7213 */ /* 0x000fe20000000000 */
[--C-:B------:R-:W-:Y:S01]  /*4e40*/  @!P1 IMAD.IADD R2, R2, 0x1, -R7.reuse ;  /* 0x0000000102029824 */ /* 0x100fe200078e0a07 */
[----:B------:R1:W-:Y:S01]  /*4e50*/  STL [R1+0x83c], R4 ;  /* 0x00083c0401007387 */ /* 0x0003e20000100800 */
[----:B------:R-:W-:Y:S01]  /*4e60*/  ISETP.GE.AND P1, PT, R6, RZ, PT ;  /* 0x000000ff0600720c */ /* 0x000fe20003f26270 */
[----:B------:R-:W-:Y:S02]  /*4e70*/  VIADD R6, R3, 0x53 ;  /* 0x0000005303067836 */ /* 0x000fe40000000000 */
[----:B------:R-:W-:Y:S01]  /*4e80*/  @!P3 IMAD.IADD R11, R11, 0x1, -R7 ;  /* 0x000000010b0bb824 */ /* 0x000fe200078e0a07 */
[----:B------:R-:W-:Y:S01]  /*4e90*/  ISETP.GE.AND P3, PT, R10, RZ, PT ;  /* 0x000000ff0a00720c */ /* 0x000fe20003f66270 */
[----:B0-----:R-:W-:Y:S01]  /*4ea0*/  IMAD.HI.U32 R15, R8, R12, RZ ;  /* 0x0000000c080f7227 */ /* 0x001fe200078e00ff */
[----:B------:R-:W-:-:S03]  /*4eb0*/  IABS R9, R6 ;  /* 0x0000000600097213 */ /* 0x000fc60000000000 */
[----:B-1----:R-:W-:Y:S02]  /*4ec0*/  VIADD R4, R3, 0x52 ;  /* 0x0000005203047836 */ /* 0x002fe40000000000 */
[----:B------:R-:W-:Y:S02]  /*4ed0*/  @!P5 IMAD.IADD R14, R14, 0x1, -R7 ;  /* 0x000000010e0ed824 */ /* 0x000fe400078e0a07 */
[----:B------:R-:W-:Y:S01]  /*4ee0*/  @!P0 IMAD.MOV R17, RZ, RZ, -R17 ;  /* 0x000000ffff118224 */ /* 0x000fe200078e0a11 */
[----:B------:R-:W-:Y:S01]  /*4ef0*/  IABS R0, R4 ;  /* 0x0000000400007213 */ /* 0x000fe20000000000 */
[----:B------:R-:W-:Y:S01]  /*4f00*/  IMAD.MOV R15, RZ, RZ, -R15 ;  /* 0x000000ffff0f7224 */ /* 0x000fe200078e0a0f */
[C---:B------:R-:W-:Y:S01]  /*4f10*/  ISETP.GT.U32.AND P0, PT, R7.reuse, R11, PT ;  /* 0x0000000b0700720c */ /* 0x040fe20003f04070 */
[----:B------:R-:W-:Y:S01]  /*4f20*/  IMAD.MOV.U32 R16, RZ, RZ, R2 ;  /* 0x000000ffff107224 */ /* 0x000fe200078e0002 */
[C---:B------:R-:W-:Y:S01]  /*4f30*/  ISETP.GT.U32.AND P5, PT, R7.reuse, R14, PT ;  /* 0x0000000e0700720c */ /* 0x040fe20003fa4070 */
[----:B------:R-:W-:Y:S01]  /*4f40*/  IMAD.HI.U32 R10, R8, R0, RZ ;  /* 0x00000000080a7227 */ /* 0x000fe200078e00ff */
[----:B------:R-:W-:Y:S03]  /*4f50*/  STL [R1+0x844], R17 ;  /* 0x0008441101007387 */ /* 0x000fe60000100800 */
[----:B------:R-:W-:-:S02]  /*4f60*/  IMAD R12, R7, R15, R12 ;  /* 0x0000000f070c7224 */ /* 0x000fc400078e020c */
[----:B------:R-:W-:Y:S01]  /*4f70*/  @!P2 IMAD.MOV R13, RZ, RZ, -R13 ;  /* 0x000000ffff0da224 */ /* 0x000fe200078e0a0d */
[----:B------:R-:W-:Y:S01]  /*4f80*/  ISETP.GE.AND P2, PT, R4, RZ, PT ;  /* 0x000000ff0400720c */ /* 0x000fe20003f46270 */
[----:B------:R-:W-:Y:S02]  /*4f90*/  IMAD.MOV R4, RZ, RZ, -R10 ;  /* 0x000000ffff047224 */ /* 0x000fe400078e0a0a */
[----:B------:R-:W-:-:S04]  /*4fa0*/  IMAD.HI.U32 R2, R8, R9, RZ ;  /* 0x0000000908027227 */ /* 0x000fc800078e00ff */
[----:B------:R-:W-:Y:S01]  /*4fb0*/  @!P4 IMAD.MOV R16, RZ, RZ, -R16 ;  /* 0x000000ffff10c224 */ /* 0x000fe200078e0a10 */
[C---:B------:R-:W-:Y:S01]  /*4fc0*/  ISETP.GT.U32.AND P4, PT, R7.reuse, R12, PT ;  /* 0x0000000c0700720c */ /* 0x040fe20003f84070 */
[----:B------:R-:W-:Y:S02]  /*4fd0*/  IMAD R0, R7, R4, R0 ;  /* 0x0000000407007224 */ /* 0x000fe400078e0200 */
[----:B------:R-:W-:Y:S01]  /*4fe0*/  IMAD.MOV R2, RZ, RZ, -R2 ;  /* 0x000000ffff027224 */ /* 0x000fe200078e0a02 */
[----:B------:R0:W-:Y:S01]  /*4ff0*/  STL [R1+0x84c], R16 ;  /* 0x00084c1001007387 */ /* 0x0001e20000100800 */
[--C-:B------:R-:W-:Y:S01]  /*5000*/  @!P0 IMAD.IADD R11, R11, 0x1, -R7.reuse ;  /* 0x000000010b0b8824 */ /* 0x100fe200078e0a07 */
[----:B------:R-:W-:Y:S01]  /*5010*/  ISETP.GE.AND P0, PT, R6, RZ, PT ;  /* 0x000000ff0600720c */ /* 0x000fe20003f06270 */
[----:B------:R-:W-:Y:S01]  /*5020*/  @!P5 IMAD.IADD R14, R14, 0x1, -R7 ;  /* 0x000000010e0ed824 */ /* 0x000fe200078e0a07 */
[C---:B------:R-:W-:Y:S01]  /*5030*/  ISETP.GT.U32.AND P5, PT, R7.reuse, R0, PT ;  /* 0x000000000700720c */ /* 0x040fe20003fa4070 */
[----:B------:R-:W-:Y:S01]  /*5040*/  IMAD R9, R7, R2, R9 ;  /* 0x0000000207097224 */ /* 0x000fe200078e0209 */
[----:B------:R1:W-:Y:S01]  /*5050*/  STL [R1+0x854], R13 ;  /* 0x0008540d01007387 */ /* 0x0003e20000100800 */
[----:B------:R-:W-:-:S02]  /*5060*/  VIADD R10, R3, 0x54 ;  /* 0x00000054030a7836 */ /* 0x000fc40000000000 */
[----:B------:R-:W-:Y:S02]  /*5070*/  @!P4 IMAD.IADD R12, R12, 0x1, -R7 ;  /* 0x000000010c0cc824 */ /* 0x000fe400078e0a07 */
[----:B0-----:R-:W-:Y:S01]  /*5080*/  IMAD.MOV.U32 R16, RZ, RZ, R11 ;  /* 0x000000ffff107224 */ /* 0x001fe200078e000b */
[----:B------:R-:W-:Y:S01]  /*5090*/  IABS R6, R10 ;  /* 0x0000000a00067213 */ /* 0x000fe20000000000 */
[----:B------:R-:W-:Y:S01]  /*50a0*/  VIADD R4, R3, 0x55 ;  /* 0x0000005503047836 */ /* 0x000fe20000000000 */
[C---:B------:R-:W-:Y:S01]  /*50b0*/  ISETP.GT.U32.AND P4, PT, R7.reuse, R12, PT ;  /* 0x0000000c0700720c */ /* 0x040fe20003f84070 */
[----:B------:R-:W-:Y:S01]  /*50c0*/  @!P6 IMAD.MOV R16, RZ, RZ, -R16 ;  /* 0x000000ffff10e224 */ /* 0x000fe200078e0a10 */
[C---:B------:R-:W-:Y:S01]  /*50d0*/  ISETP.GT.U32.AND P6, PT, R7.reuse, R9, PT ;  /* 0x000000090700720c */ /* 0x040fe20003fc4070 */
[----:B------:R-:W-:Y:S01]  /*50e0*/  @!P5 IMAD.IADD R0, R0, 0x1, -R7 ;  /* 0x000000010000d824 */ /* 0x000fe200078e0a07 */
[----:B-1----:R-:W-:Y:S01]  /*50f0*/  IABS R13, R4 ;  /* 0x00000004000d7213 */ /* 0x002fe20000000000 */
[----:B------:R-:W-:Y:S01]  /*5100*/  IMAD.MOV.U32 R15, RZ, RZ, R14 ;  /* 0x000000ffff0f7224 */ /* 0x000fe200078e000e */
[----:B------:R-:W-:Y:S01]  /*5110*/  STL [R1+0x85c], R16 ;  /* 0x00085c1001007387 */ /* 0x000fe20000100800 */
[----:B------:R-:W-:Y:S01]  /*5120*/  IMAD.HI.U32 R14, R8, R6, RZ ;  /* 0x00000006080e7227 */ /* 0x000fe200078e00ff */
[----:B------:R-:W-:-:S03]  /*5130*/  ISETP.GT.U32.AND P5, PT, R7, R0, PT ;  /* 0x000000000700720c */ /* 0x000fc60003fa4070 */
[----:B------:R-:W-:Y:S02]  /*5140*/  VIADD R2, R3, 0x56 ;  /* 0x0000005603027836 */ /* 0x000fe40000000000 */
[----:B------:R-:W-:Y:S02]  /*5150*/  IMAD.MOV R14, RZ, RZ, -R14 ;  /* 0x000000ffff0e7224 */ /* 0x000fe400078e0a0e */
[--C-:B------:R-:W-:Y:S01]  /*5160*/  @!P6 IMAD.IADD R9, R9, 0x1, -R7.reuse ;  /* 0x000000010909e824 */ /* 0x100fe200078e0a07 */
[----:B------:R-:W-:Y:S01]  /*5170*/  IABS R11, R2 ;  /* 0x00000002000b7213 */ /* 0x000fe20000000000 */
[----:B------:R-:W-:Y:S01]  /*5180*/  @!P4 IMAD.IADD R12, R12, 0x1, -R7 ;  /* 0x000000010c0cc824 */ /* 0x000fe200078e0a07 */
[----:B------:R-:W-:Y:S01]  /*5190*/  ISETP.GE.AND P4, PT, R4, RZ, PT ;  /* 0x000000ff0400720c */ /* 0x000fe20003f86270 */
[----:B------:R-:W-:Y:S01]  /*51a0*/  IMAD.HI.U32 R4, R8, R13, RZ ;  /* 0x0000000d08047227 */ /* 0x000fe200078e00ff */
[----:B------:R-:W-:-:S03]  /*51b0*/  ISETP.GT.U32.AND P6, PT, R7, R9, PT ;  /* 0x000000090700720c */ /* 0x000fc60003fc4070 */
[C---:B------:R-:W-:Y:S02]  /*51c0*/  IMAD R6, R7.reuse, R14, R6 ;  /* 0x0000000e07067224 */ /* 0x040fe400078e0206 */
[----:B------:R-:W-:Y:S01]  /*51d0*/  @!P1 IMAD.MOV R15, RZ, RZ, -R15 ;  /* 0x000000ffff0f9224 */ /* 0x000fe200078e0a0f */
[----:B------:R-:W-:Y:S01]  /*51e0*/  ISETP.GE.AND P1, PT, R10, RZ, PT ;  /* 0x000000ff0a00720c */ /* 0x000fe20003f26270 */
[----:B------:R-:W-:Y:S02]  /*51f0*/  IMAD.MOV R4, RZ, RZ, -R4 ;  /* 0x000000ffff047224 */ /* 0x000fe400078e0a04 */
[----:B------:R-:W-:Y:S01]  /*5200*/  @!P5 IMAD.IADD R0, R0, 0x1, -R7 ;  /* 0x000000010000d824 */ /* 0x000fe200078e0a07 */
[C---:B------:R-:W-:Y:S01]  /*5210*/  ISETP.GT.U32.AND P5, PT, R7.reuse, R6, PT ;  /* 0x000000060700720c */ /* 0x040fe20003fa4070 */
[----:B------:R-:W-:Y:S01]  /*5220*/  IMAD.HI.U32 R10, R8, R11, RZ ;  /* 0x0000000b080a7227 */ /* 0x000fe200078e00ff */
[----:B------:R0:W-:Y:S03]  /*5230*/  STL [R1+0xc4], R15 ;  /* 0x0000c40f01007387 */ /* 0x0001e60000100800 */
[----:B------:R-:W-:-:S02]  /*5240*/  IMAD R13, R7, R4, R13 ;  /* 0x00000004070d7224 */ /* 0x000fc400078e020d */
[----:B------:R-:W-:Y:S02]  /*5250*/  IMAD.MOV.U32 R14, RZ, RZ, R0 ;  /* 0x000000ffff0e7224 */ /* 0x000fe400078e0000 */
[----:B------:R-:W-:Y:S02]  /*5260*/  IMAD.MOV R10, RZ, RZ, -R10 ;  /* 0x000000ffff0a7224 */ /* 0x000fe400078e0a0a */
[----:B------:R-:W-:Y:S02]  /*5270*/  @!P6 IMAD.IADD R9, R9, 0x1, -R7 ;  /* 0x000000010909e824 */ /* 0x000fe400078e0a07 */
[----:B------:R-:W-:Y:S01]  /*5280*/  @!P2 IMAD.MOV R14, RZ, RZ, -R14 ;  /* 0x000000ffff0ea224 */ /* 0x000fe200078e0a0e */
[C---:B------:R-:W-:Y:S01]  /*5290*/  ISETP.GT.U32.AND P2, PT, R7.reuse, R13, PT ;  /* 0x0000000d0700720c */ /* 0x040fe20003f44070 */
[----:B------:R-:W-:Y:S02]  /*52a0*/  IMAD R11, R7, R10, R11 ;  /* 0x0000000a070b7224 */ /* 0x000fe400078e020b */
[----:B------:R-:W-:-:S02]  /*52b0*/  IMAD.MOV.U32 R18, RZ, RZ, R9 ;  /* 0x000000ffff127224 */ /* 0x000fc400078e0009 */
[----:B------:R-:W-:Y:S02]  /*52c0*/  @!P5 IMAD.IADD R6, R6, 0x1, -R7 ;  /* 0x000000010606d824 */ /* 0x000fe400078e0a07 */
[----:B------:R-:W-:Y:S01]  /*52d0*/  @!P0 IMAD.MOV R18, RZ, RZ, -R18 ;  /* 0x000000ffff128224 */ /* 0x000fe200078e0a12 */
[C---:B------:R-:W-:Y:S01]  /*52e0*/  ISETP.GT.U32.AND P0, PT, R7.reuse, R11, PT ;  /* 0x0000000b0700720c */ /* 0x040fe20003f04070 */
[----:B0-----:R-:W-:Y:S01]  /*52f0*/  IMAD.MOV.U32 R15, RZ, RZ, R12 ;  /* 0x000000ffff0f7224 */ /* 0x001fe200078e000c */
[----:B------:R-:W-:Y:S01]  /*5300*/  ISETP.GT.U32.AND P5, PT, R7, R6, PT ;  /* 0x000000060700720c */ /* 0x000fe20003fa4070 */
[----:B------:R-:W-:Y:S02]  /*5310*/  VIADD R16, R3, 0x57 ;  /* 0x0000005703107836 */ /* 0x000fe40000000000 */
[----:B------:R-:W-:Y:S01]  /*5320*/  @!P3 IMAD.MOV R15, RZ, RZ, -R15 ;  /* 0x000000ffff0fb224 */ /* 0x000fe200078e0a0f */
[----:B------:R-:W-:Y:S01]  /*5330*/  ISETP.GE.AND P3, PT, R2, RZ, PT ;  /* 0x000000ff0200720c */ /* 0x000fe20003f66270 */
[--C-:B------:R-:W-:Y:S01]  /*5340*/  @!P2 IMAD.IADD R13, R13, 0x1, -R7.reuse ;  /* 0x000000010d0da824 */ /* 0x100fe200078e0a07 */
[----:B------:R-:W-:Y:S01]  /*5350*/  ISETP.GE.AND P6, PT, R16, RZ, PT ;  /* 0x000000ff1000720c */ /* 0x000fe20003fc6270 */
[----:B------:R-:W-:Y:S01]  /*5360*/  VIADD R12, R3, 0x58 ;  /* 0x00000058030c7836 */ /* 0x000fe20000000000 */
[----:B------:R-:W-:Y:S01]  /*5370*/  IABS R16, R16 ;  /* 0x0000001000107213 */ /* 0x000fe20000000000 */
[----:B------:R-:W-:Y:S01]  /*5380*/  STL [R1+0xd0], R15 ;  /* 0x0000d00f01007387 */ /* 0x000fe20000100800 */
[----:B------:R-:W-:Y:S01]  /*5390*/  ISETP.GT.U32.AND P2, PT, R7, R13, PT ;  /* 0x0000000d0700720c */ /* 0x000fe20003f44070 */
[----:B------:R-:W-:-:S02]  /*53a0*/  @!P0 IMAD.IADD R11, R11, 0x1, -R7 ;  /* 0x000000010b0b8824 */ /* 0x000fc400078e0a07 */
[----:B------:R0:W-:Y:S01]  /*53b0*/  STL [R1+0x858], R14 ;  /* 0x0008580e01007387 */ /* 0x0001e20000100800 */
[----:B------:R-:W-:Y:S02]  /*53c0*/  IMAD.HI.U32 R17, R8, R16, RZ ;  /* 0x0000001008117227 */ /* 0x000fe400078e00ff */
[----:B------:R-:W-:Y:S01]  /*53d0*/  ISETP.GT.U32.AND P0, PT, R7, R11, PT ;  /* 0x0000000b0700720c */ /* 0x000fe20003f04070 */
[----:B------:R1:W-:Y:S01]  /*53e0*/  STL [R1+0x848], R18 ;  /* 0x0008481201007387 */ /* 0x0003e20000100800 */
[C---:B------:R-:W-:Y:S02]  /*53f0*/  VIADD R10, R3.reuse, 0x5a ;  /* 0x0000005a030a7836 */ /* 0x040fe40000000000 */
[----:B------:R-:W-:Y:S02]  /*5400*/  IMAD.MOV R17, RZ, RZ, -R17 ;  /* 0x000000ffff117224 */ /* 0x000fe400078e0a11 */
[----:B------:R-:W-:Y:S01]  /*5410*/  @!P5 IMAD.IADD R6, R6, 0x1, -R7 ;  /* 0x000000010606d824 */ /* 0x000fe200078e0a07 */
[----:B0-----:R-:W-:Y:S01]  /*5420*/  IABS R14, R12 ;  /* 0x0000000c000e7213 */ /* 0x001fe20000000000 */
[----:B------:R-:W-:Y:S01]  /*5430*/  VIADD R2, R3, 0x59 ;  /* 0x0000005903027836 */ /* 0x000fe20000000000 */
[----:B------:R-:W-:Y:S01]  /*5440*/  ISETP.GE.AND P5, PT, R12, RZ, PT ;  /* 0x000000ff0c00720c */ /* 0x000fe20003fa6270 */
[----:B------:R-:W-:Y:S01]  /*5450*/  IMAD R12, R7, R17, R16 ;  /* 0x00000011070c7224 */ /* 0x000fe200078e0210 */
[----:B------:R-:W-:Y:S01]  /*5460*/  IABS R0, R10 ;  /* 0x0000000a00007213 */ /* 0x000fe20000000000 */
[----:B------:R-:W-:Y:S01]  /*5470*/  IMAD.HI.U32 R15, R8, R14, RZ ;  /* 0x0000000e080f7227 */ /* 0x000fe200078e00ff */
[----:B------:R-:W-:-:S03]  /*5480*/  IABS R4, R2 ;  /* 0x0000000200047213 */ /* 0x000fc60000000000 */
[----:B------:R-:W-:Y:S02]  /*5490*/  IMAD.MOV R15, RZ, RZ, -R15 ;  /* 0x000000ffff0f7224 */ /* 0x000fe400078e0a0f */
[----:B------:R-:W-:Y:S01]  /*54a0*/  @!P2 IMAD.IADD R13, R13, 0x1, -R7 ;  /* 0x000000010d0da824 */ /* 0x000fe200078e0a07 */
[C---:B------:R-:W-:Y:S01]  /*54b0*/  ISETP.GT.U32.AND P2, PT, R7.reuse, R12, PT ;  /* 0x0000000c0700720c */ /* 0x040fe20003f44070 */
[----:B------:R-:W-:Y:S02]  /*54c0*/  IMAD R14, R7, R15, R14 ;  /* 0x0000000f070e7224 */ /* 0x000fe400078e020e */
[----:B------:R-:W-:-:S04]  /*54d0*/  IMAD.HI.U32 R15, R8, R0, RZ ;  /* 0x00000000080f7227 */ /* 0x000fc800078e00ff */
[----:B------:R-:W-:Y:S02]  /*54e0*/  IMAD.MOV.U32 R19, RZ, RZ, R6 ;  /* 0x000000ffff137224 */ /* 0x000fe400078e0006 */
[----:B------:R-:W-:Y:S02]  /*54f0*/  IMAD.MOV R6, RZ, RZ, -R15 ;  /* 0x000000ffff067224 */ /* 0x000fe400078e0a0f */
[----:B------:R-:W-:Y:S02]  /*5500*/  @!P0 IMAD.IADD R11, R11, 0x1, -R7 ;  /* 0x000000010b0b8824 */ /* 0x000fe400078e0a07 */
[----:B------:R-:W-:-:S04]  /*5510*/  IMAD.HI.U32 R9, R8, R4, RZ ;  /* 0x0000000408097227 */ /* 0x000fc800078e00ff */
[C---:B------:R-:W-:Y:S02]  /*5520*/  IMAD R0, R7.reuse, R6, R0 ;  /* 0x0000000607007224 */ /* 0x040fe400078e0200 */
[----:B------:R-:W-:Y:S02]  /*5530*/  IMAD.MOV.U32 R16, RZ, RZ, R11 ;  /* 0x000000ffff107224 */ /* 0x000fe400078e000b */
[----:B-1----:R-:W-:Y:S02]  /*5540*/  IMAD.MOV.U32 R18, RZ, RZ, R13 ;  /* 0x000000ffff127224 */ /* 0x002fe400078e000d */
[----:B------:R-:W-:Y:S01]  /*5550*/  @!P1 IMAD.MOV R19, RZ, RZ, -R19 ;  /* 0x000000ffff139224 */ /* 0x000fe200078e0a13 */
[C---:B------:R-:W-:Y:S01]  /*5560*/  ISETP.GT.U32.AND P1, PT, R7.reuse, R14, PT ;  /* 0x0000000e0700720c */ /* 0x040fe20003f24070 */
[----:B------:R-:W-:Y:S02]  /*5570*/  IMAD.MOV R9, RZ, RZ, -R9 ;  /* 0x000000ffff097224 */ /* 0x000fe400078e0a09 */
[--C-:B------:R-:W-:Y:S01]  /*5580*/  @!P2 IMAD.IADD R12, R12, 0x1, -R7.reuse ;  /* 0x000000010c0ca824 */ /* 0x100fe200078e0a07 */
[----:B------:R-:W-:Y:S01]  /*5590*/  STL [R1+0x824], R19 ;  /* 0x0008241301007387 */ /* 0x000fe20000100800 */
[----:B------:R-:W-:Y:S01]  /*55a0*/  @!P3 IMAD.MOV R16, RZ, RZ, -R16 ;  /* 0x000000ffff10b224 */ /* 0x000fe200078e0a10 */
[C---:B------:R-:W-:Y:S01]  /*55b0*/  ISETP.GT.U32.AND P3, PT, R7.reuse, R0, PT ;  /* 0x000000000700720c */ /* 0x040fe20003f64070 */
[----:B------:R-:W-:Y:S01]  /*55c0*/  @!P4 IMAD.MOV R18, RZ, RZ, -R18 ;  /* 0x000000ffff12c224 */ /* 0x000fe200078e0a12 */
[----:B------:R-:W-:Y:S01]  /*55d0*/  ISETP.GE.AND P4, PT, R2, RZ, PT ;  /* 0x000000ff0200720c */ /* 0x000fe20003f86270 */
[C---:B------:R-:W-:Y:S01]  /*55e0*/  IMAD R2, R7.reuse, R9, R4 ;  /* 0x0000000907027224 */ /* 0x040fe200078e0204 */
[----:B------:R-:W-:Y:S01]  /*55f0*/  ISETP.GT.U32.AND P2, PT, R7, R12, PT ;  /* 0x0000000c0700720c */ /* 0x000fe20003f44070 */
[C---:B------:R-:W-:Y:S01]  /*5600*/  VIADD R4, R3.reuse, 0x5b ;  /* 0x0000005b03047836 */ /* 0x040fe20000000000 */
[----:B------:R0:W-:Y:S01]  /*5610*/  STL [R1+0x834], R18 ;  /* 0x0008341201007387 */ /* 0x0001e20000100800 */
[----:B------:R-:W-:Y:S01]  /*5620*/  VIADD R6, R3, 0x5c ;  /* 0x0000005c03067836 */ /* 0x000fe20000000000 */
[----:B------:R-:W-:Y:S01]  /*5630*/  ISETP.GT.U32.AND P0, PT, R7, R2, PT ;  /* 0x000000020700720c */ /* 0x000fe20003f04070 */
[--C-:B------:R-:W-:Y:S01]  /*5640*/  @!P1 IMAD.IADD R14, R14, 0x1, -R7.reuse ;  /* 0x000000010e0e9824 */ /* 0x100fe200078e0a07 */
[----:B------:R-:W-:Y:S01]  /*5650*/  IABS R13, R4 ;  /* 0x00000004000d7213 */ /* 0x000fe20000000000 */
[----:B------:R-:W-:Y:S01]  /*5660*/  VIADD R9, R3, 0x5d ;  /* 0x0000005d03097836 */ /* 0x000fe20000000000 */
[----:B------:R-:W-:Y:S01]  /*5670*/  IABS R11, R6 ;  /* 0x00000006000b7213 */ /* 0x000fe20000000000 */
[--C-:B------:R-:W-:Y:S01]  /*5680*/  @!P3 IMAD.IADD R0, R0, 0x1, -R7.reuse ;  /* 0x000000010000b824 */ /* 0x100fe200078e0a07 */
[C---:B------:R-:W-:Y:S01]  /*5690*/  ISETP.GT.U32.AND P1, PT, R7.reuse, R14, PT ;  /* 0x0000000e0700720c */ /* 0x040fe20003f24070 */
[----:B------:R-:W-:Y:S01]  /*56a0*/  IMAD.HI.U32 R15, R8, R13, RZ ;  /* 0x0000000d080f7227 */ /* 0x000fe200078e00ff */
[----:B------:R-:W-:Y:S01]  /*56b0*/  IABS R17, R9 ;  /* 0x0000000900117213 */ /* 0x000fe20000000000 */
[----:B------:R1:W-:Y:S01]  /*56c0*/  STL [R1+0x838], R16 ;  /* 0x0008381001007387 */ /* 0x0003e20000100800 */
[----:B------:R-:W-:Y:S01]  /*56d0*/  ISETP.GT.U32.AND P3, PT, R7, R0, PT ;  /* 0x000000000700720c */ /* 0x000fe20003f64070 */
[----:B------:R-:W-:Y:S01]  /*56e0*/  @!P2 IMAD.IADD R12, R12, 0x1, -R7 ;  /* 0x000000010c0ca824 */ /* 0x000fe200078e0a07 */
[----:B------:R-:W-:Y:S01]  /*56f0*/  ISETP.GE.AND P2, PT, R10, RZ, PT ;  /* 0x000000ff0a00720c */ /* 0x000fe20003f46270 */
[----:B------:R-:W-:-:S04]  /*5700*/  IMAD.HI.U32 R10, R8, R11, RZ ;  /* 0x0000000b080a7227 */ /* 0x000fc800078e00ff */
[----:B------:R-:W-:Y:S02]  /*5710*/  @!P0 IMAD.IADD R2, R2, 0x1, -R7 ;  /* 0x0000000102028824 */ /* 0x000fe400078e0a07 */
[----:B------:R-:W-:Y:S02]  /*5720*/  IMAD.MOV R15, RZ, RZ, -R15 ;  /* 0x000000ffff0f7224 */ /* 0x000fe400078e0a0f */
[----:B------:R-:W-:Y:S01]  /*5730*/  IMAD.MOV R10, RZ, RZ, -R10 ;  /* 0x000000ffff0a7224 */ /* 0x000fe200078e0a0a */
[C---:B------:R-:W-:Y:S01]  /*5740*/  ISETP.GT.U32.AND P0, PT, R7.reuse, R2, PT ;  /* 0x000000020700720c */ /* 0x040fe20003f04070 */
[C---:B------:R-:W-:Y:S02]  /*5750*/  IMAD R13, R7.reuse, R15, R13 ;  /* 0x0000000f070d7224 */ /* 0x040fe400078e020d */
[C---:B------:R-:W-:Y:S02]  /*5760*/  IMAD R11, R7.reuse, R10, R11 ;  /* 0x0000000a070b7224 */ /* 0x040fe400078e020b */
[--C-:B------:R-:W-:Y:S01]  /*5770*/  @!P1 IMAD.IADD R14, R14, 0x1, -R7.reuse ;  /* 0x000000010e0e9824 */ /* 0x100fe200078e0a07 */
[C---:B------:R-:W-:Y:S01]  /*5780*/  ISETP.GT.U32.AND P1, PT, R7.reuse, R13, PT ;  /* 0x0000000d0700720c */ /* 0x040fe20003f24070 */
[----:B------:R-:W-:Y:S01]  /*5790*/  @!P3 IMAD.IADD R0, R0, 0x1, -R7 ;  /* 0x000000010000b824 */ /* 0x000fe200078e0a07 */
[----:B------:R-:W-:Y:S01]  /*57a0*/  ISETP.GT.U32.AND P3, PT, R7, R11, PT ;  /* 0x0000000b0700720c */ /* 0x000fe20003f64070 */
[----:B0-----:R-:W-:-:S02]  /*57b0*/  IMAD.MOV.U32 R18, RZ, RZ, R12 ;  /* 0x000000ffff127224 */ /* 0x001fc400078e000c */
[----:B------:R-:W-:-:S04]  /*57c0*/  IMAD.HI.U32 R12, R8, R17, RZ ;  /* 0x00000011080c7227 */ /* 0x000fc800078e00ff */
[----:B------:R-:W-:Y:S01]  /*57d0*/  @!P0 IMAD.IADD R2, R2, 0x1, -R7 ;  /* 0x0000000102028824 */ /* 0x000fe200078e0a07 */
[----:B------:R-:W-:Y:S01]  /*57e0*/  ISETP.GE.AND P0, PT, R9, RZ, PT ;  /* 0x000000ff0900720c */ /* 0x000fe20003f06270 */
[----:B------:R-:W-:Y:S01]  /*57f0*/  @!P6 IMAD.MOV R18, RZ, RZ, -R18 ;  /* 0x000000ffff12e224 */ /* 0x000fe200078e0a12 */
[----:B------:R-:W-:Y:S01]  /*5800*/  ISETP.GE.AND P6, PT, R4, RZ, PT ;  /* 0x000000ff0400720c */ /* 0x000fe20003fc6270 */
[----:B-1----:R-:W-:Y:S02]  /*5810*/  IMAD.MOV.U32 R16, RZ, RZ, R14 ;  /* 0x000000ffff107224 */ /* 0x002fe400078e000e */
[----:B------:R-:W-:Y:S01]  /*5820*/  IMAD.MOV R12, RZ, RZ, -R12 ;  /* 0x000000ffff0c7224 */ /* 0x000fe200078e0a0c */
[----:B------:R-:W-:Y:S01]  /*5830*/  STL [R1+0x828], R18 ;  /* 0x0008281201007387 */ /* 0x000fe20000100800 */
[----:B------:R-:W-:Y:S02]  /*5840*/  VIADD R4, R3, 0x5e ;  /* 0x0000005e03047836 */ /* 0x000fe40000000000 */
[----:B------:R-:W-:-:S02]  /*5850*/  IMAD.MOV.U32 R15, RZ, RZ, R2 ;  /* 0x000000ffff0f7224 */ /* 0x000fc400078e0002 */
[----:B------:R-:W-:Y:S02]  /*5860*/  @!P1 IMAD.IADD R13, R13, 0x1, -R7 ;  /* 0x000000010d0d9824 */ /* 0x000fe400078e0a07 */
[----:B------:R-:W-:Y:S01]  /*5870*/  @!P5 IMAD.MOV R16, RZ, RZ, -R16 ;  /* 0x000000ffff10d224 */ /* 0x000fe200078e0a10 */
[----:B------:R-:W-:Y:S01]  /*5880*/  ISETP.GE.AND P5, PT, R6, RZ, PT ;  /* 0x000000ff0600720c */ /* 0x000fe20003fa6270 */
[----:B------:R-:W-:Y:S01]  /*5890*/  IMAD R17, R7, R12, R17 ;  /* 0x0000000c07117224 */ /* 0x000fe200078e0211 */
[----:B------:R-:W-:Y:S01]  /*58a0*/  IABS R12, R4 ;  /* 0x00000004000c7213 */ /* 0x000fe20000000000 */
[----:B------:R-:W-:Y:S01]  /*58b0*/  @!P3 IMAD.IADD R11, R11, 0x1, -R7 ;  /* 0x000000010b0bb824 */ /* 0x000fe200078e0a07 */
[----:B------:R-:W-:Y:S01]  /*58c0*/  ISETP.GT.U32.AND P1, PT, R7, R13, PT ;  /* 0x0000000d0700720c */ /* 0x000fe20003f24070 */
[----:B------:R-:W-:Y:S01]  /*58d0*/  @!P4 IMAD.MOV R15, RZ, RZ, -R15 ;  /* 0x000000ffff0fc224 */ /* 0x000fe200078e0a0f */
[----:B------:R-:W-:Y:S01]  /*58e0*/  STL [R1+0xd4], R16 ;  /* 0x0000d41001007387 */ /* 0x000fe20000100800 */
[----:B------:R-:W-:Y:S01]  /*58f0*/  VIADD R2, R3, 0x5f ;  /* 0x0000005f03027836 */ /* 0x000fe20000000000 */
[----:B------:R-:W-:Y:S01]  /*5900*/  ISETP.GT.U32.AND P3, PT, R7, R11, PT ;  /* 0x0000000b0700720c */ /* 0x000fe20003f64070 */
[----:B------:R-:W-:Y:S01]  /*5910*/  IMAD.HI.U32 R10, R8, R12, RZ ;  /* 0x0000000c080a7227 */ /* 0x000fe200078e00ff */
[----:B------:R0:W-:Y:S01]  /*5920*/  STL [R1+0xd8], R15 ;  /* 0x0000d80f01007387 */ /* 0x0001e20000100800 */
[----:B------:R-:W-:-:S02]  /*5930*/  ISETP.GE.AND P4, PT, R4, RZ, PT ;  /* 0x000000ff0400720c */ /* 0x000fc40003f86270 */
[----:B------:R-:W-:Y:S02]  /*5940*/  IMAD.MOV R10, RZ, RZ, -R10 ;  /* 0x000000ffff0a7224 */ /* 0x000fe400078e0a0a */
[----:B------:R-:W-:Y:S02]  /*5950*/  IMAD.MOV.U32 R14, RZ, RZ, R0 ;  /* 0x000000ffff0e7224 */ /* 0x000fe400078e0000 */
[----:B------:R-:W-:Y:S02]  /*5960*/  IMAD R12, R7, R10, R12 ;  /* 0x0000000a070c7224 */ /* 0x000fe400078e020c */
[--C-:B------:R-:W-:Y:S01]  /*5970*/  @!P1 IMAD.IADD R13, R13, 0x1, -R7.reuse ;  /* 0x000000010d0d9824 */ /* 0x100fe200078e0a07 */
[----:B0-----:R-:W-:Y:S01]  /*5980*/  IABS R15, R2 ;  /* 0x00000002000f7213 */ /* 0x001fe20000000000 */
[----:B------:R-:W-:Y:S01]  /*5990*/  @!P3 IMAD.IADD R11, R11, 0x1, -R7 ;  /* 0x000000010b0bb824 */ /* 0x000fe200078e0a07 */
[C---:B------:R-:W-:Y:S01]  /*59a0*/  ISETP.GT.U32.AND P3, PT, R7.reuse, R12, PT ;  /* 0x0000000c0700720c */ /* 0x040fe20003f64070 */
[----:B------:R-:W-:Y:S01]  /*59b0*/  IMAD.MOV.U32 R16, RZ, RZ, R13 ;  /* 0x000000ffff107224 */ /* 0x000fe200078e000d */
[----:B------:R-:W-:Y:S01]  /*59c0*/  ISETP.GT.U32.AND P1, PT, R7, R17, PT ;  /* 0x000000110700720c */ /* 0x000fe20003f24070 */
[----:B------:R-:W-:-:S04]  /*59d0*/  IMAD.HI.U32 R0, R8, R15, RZ ;  /* 0x0000000f08007227 */ /* 0x000fc800078e00ff */
[----:B------:R-:W-:Y:S02]  /*59e0*/  IMAD.MOV R0, RZ, RZ, -R0 ;  /* 0x000000ffff007224 */ /* 0x000fe400078e0a00 */
[----:B------:R-:W-:Y:S02]  /*59f0*/  @!P6 IMAD.MOV R16, RZ, RZ, -R16 ;  /* 0x000000ffff10e224 */ /* 0x000fe400078e0a10 */
[----:B------:R-:W-:Y:S02]  /*5a00*/  IMAD R15, R7, R0, R15 ;  /* 0x00000000070f7224 */ /* 0x000fe400078e020f */
[----:B------:R-:W-:Y:S01]  /*5a10*/  @!P2 IMAD.MOV R14, RZ, RZ, -R14 ;  /* 0x000000ffff0ea224 */ /* 0x000fe200078e0a0e */
[----:B------:R-:W-:Y:S01]  /*5a20*/  ISETP.GE.AND P2, PT, R2, RZ, PT ;  /* 0x000000ff0200720c */ /* 0x000fe20003f46270 */
[----:B------:R-:W-:Y:S01]  /*5a30*/  VIADD R2, R3, 0x60 ;  /* 0x0000006003027836 */ /* 0x000fe20000000000 */
[----:B------:R-:W-:Y:S01]  /*5a40*/  ISETP.GT.U32.AND P6, PT, R7, R15, PT ;  /* 0x0000000f0700720c */ /* 0x000fe20003fc4070 */
[--C-:B------:R-:W-:Y:S01]  /*5a50*/  @!P3 IMAD.IADD R12, R12, 0x1, -R7.reuse ;  /* 0x000000010c0cb824 */ /* 0x100fe200078e0a07 */
[----:B------:R0:W-:Y:S01]  /*5a60*/  STL [R1+0x82c], R14 ;  /* 0x00082c0e01007387 */ /* 0x0001e20000100800 */
[----:B------:R-:W-:Y:S01]  /*5a70*/  VIADD R4, R3, 0x61 ;  /* 0x0000006103047836 */ /* 0x000fe20000000000 */
[----:B------:R-:W-:Y:S01]  /*5a80*/  IABS R9, R2 ;  /* 0x0000000200097213 */ /* 0x000fe20000000000 */
[----:B------:R-:W-:Y:S01]  /*5a90*/  @!P1 IMAD.IADD R17, R17, 0x1, -R7 ;  /* 0x0000000111119824 */ /* 0x000fe200078e0a07 */
[C---:B------:R-:W-:Y:S01]  /*5aa0*/  ISETP.GT.U32.AND P3, PT, R7.reuse, R12, PT ;  /* 0x0000000c0700720c */ /* 0x040fe20003f64070 */
[----:B------:R1:W-:Y:S01]  /*5ab0*/  STL [R1+0x818], R16 ;  /* 0x0008181001007387 */ /* 0x0003e20000100800 */
[----:B------:R-:W-:Y:S01]  /*5ac0*/  IABS R6, R4 ;  /* 0x0000000400067213 */ /* 0x000fe20000000000 */
[----:B------:R-:W-:Y:S01]  /*5ad0*/  IMAD.HI.U32 R10, R8, R9, RZ ;  /* 0x00000009080a7227 */ /* 0x000fe200078e00ff */
[----:B------:R-:W-:-:S03]  /*5ae0*/  ISETP.GT.U32.AND P1, PT, R7, R17, PT ;  /* 0x000000110700720c */ /* 0x000fc60003f24070 */
[----:B------:R-:W-:Y:S02]  /*5af0*/  @!P6 IMAD.IADD R15, R15, 0x1, -R7 ;  /* 0x000000010f0fe824 */ /* 0x000fe400078e0a07 */
[----:B0-----:R-:W-:Y:S02]  /*5b00*/  IMAD.MOV.U32 R14, RZ, RZ, R11 ;  /* 0x000000ffff0e7224 */ /* 0x001fe400078e000b */
[----:B------:R-:W-:Y:S01]  /*5b10*/  IMAD.MOV R10, RZ, RZ, -R10 ;  /* 0x000000ffff0a7224 */ /* 0x000fe200078e0a0a */
[----:B------:R-:W-:Y:S01]  /*5b20*/  ISETP.GT.U32.AND P6, PT, R7, R15, PT ;  /* 0x0000000f0700720c */ /* 0x000fe20003fc4070 */
[----:B-1----:R-:W-:Y:S02]  /*5b30*/  VIADD R16, R3, 0x62 ;  /* 0x0000006203107836 */ /* 0x002fe40000000000 */
[----:B------:R-:W-:-:S04]  /*5b40*/  IMAD.HI.U32 R0, R8, R6, RZ ;  /* 0x0000000608007227 */ /* 0x000fc800078e00ff */
[----:B------:R-:W-:Y:S01]  /*5b50*/  @!P5 IMAD.MOV R14, RZ, RZ, -R14 ;  /* 0x000000ffff0ed224 */ /* 0x000fe200078e0a0e */
[----:B------:R-:W-:Y:S01]  /*5b60*/  ISETP.GE.AND P5, PT, R2, RZ, PT ;  /* 0x000000ff0200720c */ /* 0x000fe20003fa6270 */
[----:B------:R-:W-:Y:S01]  /*5b70*/  IMAD R9, R7, R10, R9 ;  /* 0x0000000a07097224 */ /* 0x000fe200078e0209 */
[----:B------:R-:W-:Y:S01]  /*5b80*/  IABS R2, R16 ;  /* 0x0000001000027213 */ /* 0x000fe20000000000 */
[----:B------:R-:W-:Y:S01]  /*5b90*/  IMAD.MOV R0, RZ, RZ, -R0 ;  /* 0x000000ffff007224 */ /* 0x000fe200078e0a00 */
[----:B------:R0:W-:Y:S01]  /*5ba0*/  STL [R1+0x81c], R14 ;  /* 0x00081c0e01007387 */ /* 0x0001e20000100800 */
[----:B------:R-:W-:Y:S02]  /*5bb0*/  VIADD R10, R3, 0x63 ;  /* 0x00000063030a7836 */ /* 0x000fe40000000000 */
[----:B------:R-:W-:Y:S01]  /*5bc0*/  @!P3 IMAD.IADD R12, R12, 0x1, -R7 ;  /* 0x000000010c0cb824 */ /* 0x000fe200078e0a07 */
[C---:B------:R-:W-:Y:S01]  /*5bd0*/  ISETP.GT.U32.AND P3, PT, R7.reuse, R9, PT ;  /* 0x000000090700720c */ /* 0x040fe20003f64070 */
[----:B------:R-:W-:Y:S01]  /*5be0*/  IMAD R6, R7, R0, R6 ;  /* 0x0000000007067224 */ /* 0x000fe200078e0206 */
[----:B------:R-:W-:Y:S01]  /*5bf0*/  IABS R0, R10 ;  /* 0x0000000a00007213 */ /* 0x000fe20000000000 */
[----:B------:R-:W-:-:S04]  /*5c00*/  IMAD.HI.U32 R18, R8, R2, RZ ;  /* 0x0000000208127227 */ /* 0x000fc800078e00ff */
[----:B------:R-:W-:Y:S02]  /*5c10*/  IMAD.MOV R18, RZ, RZ, -R18 ;  /* 0x000000ffff127224 */ /* 0x000fe400078e0a12 */
[----:B------:R-:W-:Y:S01]  /*5c20*/  @!P6 IMAD.IADD R15, R15, 0x1, -R7 ;  /* 0x000000010f0fe824 */ /* 0x000fe200078e0a07 */
[----:B------:R-:W-:Y:S01]  /*5c30*/  ISETP.GT.U32.AND P6, PT, R7, R6, PT ;  /* 0x000000060700720c */ /* 0x000fe20003fc4070 */
[----:B------:R-:W-:-:S04]  /*5c40*/  IMAD.HI.U32 R23, R8, R0, RZ ;  /* 0x0000000008177227 */ /* 0x000fc800078e00ff */
[----:B------:R-:W-:Y:S02]  /*5c50*/  IMAD R2, R7, R18, R2 ;  /* 0x0000001207027224 */ /* 0x000fe400078e0202 */
[----:B------:R-:W-:Y:S02]  /*5c60*/  IMAD.MOV R23, RZ, RZ, -R23 ;  /* 0x000000ffff177224 */ /* 0x000fe400078e0a17 */
[----:B------:R-:W-:Y:S02]  /*5c70*/  VIADD R19, R3, 0x64 ;  /* 0x0000006403137836 */ /* 0x000fe40000000000 */
[----:B------:R-:W-:Y:S01]  /*5c80*/  @!P3 IMAD.IADD R9, R9, 0x1, -R7 ;  /* 0x000000010909b824 */ /* 0x000fe200078e0a07 */
[C---:B------:R-:W-:Y:S01]  /*5c90*/  ISETP.GT.U32.AND P3, PT, R7.reuse, R2, PT ;  /* 0x000000020700720c */ /* 0x040fe20003f64070 */
[----:B------:R-:W-:Y:S01]  /*5ca0*/  IMAD R0, R7, R23, R0 ;  /* 0x0000001707007224 */ /* 0x000fe200078e0200 */
[----:B------:R-:W-:Y:S01]  /*5cb0*/  IABS R20, R19 ;  /* 0x0000001300147213 */ /* 0x000fe20000000000 */
[----:B------:R-:W-:-:S02]  /*5cc0*/  VIADD R11, R3, 0x65 ;  /* 0x00000065030b7836 */ /* 0x000fc40000000000 */
[----:B------:R-:W-:Y:S01]  /*5cd0*/  @!P6 IMAD.IADD R6, R6, 0x1, -R7 ;  /* 0x000000010606e824 */ /* 0x000fe200078e0a07 */
[----:B------:R-:W-:Y:S01]  /*5ce0*/  ISETP.GT.U32.AND P6, PT, R7, R0, PT ;  /* 0x000000000700720c */ /* 0x000fe20003fc4070 */
[----:B------:R-:W-:Y:S01]  /*5cf0*/  IMAD.HI.U32 R22, R8, R20, RZ ;  /* 0x0000001408167227 */ /* 0x000fe200078e00ff */
[----:B------:R-:W-:-:S03]  /*5d00*/  IABS R13, R11 ;  /* 0x0000000b000d7213 */ /* 0x000fc60000000000 */
[--C-:B------:R-:W-:Y:S01]  /*5d10*/  @!P1 IMAD.IADD R17, R17, 0x1, -R7.reuse ;  /* 0x0000000111119824 */ /* 0x100fe200078e0a07 */
[----:B------:R-:W-:Y:S01]  /*5d20*/  ISETP.GE.AND P1, PT, R4, RZ, PT ;  /* 0x000000ff0400720c */ /* 0x000fe20003f26270 */
[----:B------:R-:W-:Y:S02]  /*5d30*/  VIADD R4, R3, 0x66 ;  /* 0x0000006603047836 */ /* 0x000fe40000000000 */
[----:B------:R-:W-:Y:S02]  /*5d40*/  IMAD.MOV R22, RZ, RZ, -R22 ;  /* 0x000000ffff167224 */ /* 0x000fe400078e0a16 */
[----:B------:R-:W-:Y:S01]  /*5d50*/  @!P3 IMAD.IADD R2, R2, 0x1, -R7 ;  /* 0x000000010202b824 */ /* 0x000fe200078e0a07 */
[----:B------:R-:W-:Y:S01]  /*5d60*/  ISETP.GT.U32.AND P3, PT, R7, R9, PT ;  /* 0x000000090700720c */ /* 0x000fe20003f64070 */
[----:B------:R-:W-:Y:S01]  /*5d70*/  IMAD.HI.U32 R18, R8, R13, RZ ;  /* 0x0000000d08127227 */ /* 0x000fe200078e00ff */
[----:B0-----:R-:W-:-:S03]  /*5d80*/  IABS R14, R4 ;  /* 0x00000004000e7213 */ /* 0x001fc60000000000 */
[----:B------:R-:W-:Y:S02]  /*5d90*/  IMAD.MOV.U32 R25, RZ, RZ, R17 ;  /* 0x000000ffff197224 */ /* 0x000fe400078e0011 */
[C---:B------:R-:W-:Y:S02]  /*5da0*/  IMAD R20, R7.reuse, R22, R20 ;  /* 0x0000001607147224 */ /* 0x040fe400078e0214 */
[----:B------:R-:W-:Y:S02]  /*5db0*/  IMAD.MOV R18, RZ, RZ, -R18 ;  /* 0x000000ffff127224 */ /* 0x000fe400078e0a12 */
[----:B------:R-:W-:Y:S01]  /*5dc0*/  @!P0 IMAD.MOV R25, RZ, RZ, -R25 ;  /* 0x000000ffff198224 */ /* 0x000fe200078e0a19 */
[C---:B------:R-:W-:Y:S01]  /*5dd0*/  ISETP.GT.U32.AND P0, PT, R7.reuse, R6, PT ;  /* 0x000000060700720c */ /* 0x040fe20003f04070 */
[----:B------:R-:W-:Y:S01]  /*5de0*/  @!P6 IMAD.IADD R0, R0, 0x1, -R7 ;  /* 0x000000010000e824 */ /* 0x000fe200078e0a07 */
[C---:B------:R-:W-:Y:S01]  /*5df0*/  ISETP.GT.U32.AND P6, PT, R7.reuse, R2, PT ;  /* 0x000000020700720c */ /* 0x040fe20003fc4070 */
[----:B------:R-:W-:Y:S01]  /*5e00*/  @!P2 IMAD.MOV R15, RZ, RZ, -R15 ;  /* 0x000000ffff0fa224 */ /* 0x000fe200078e0a0f */
[C---:B------:R-:W-:Y:S01]  /*5e10*/  ISETP.GT.U32.AND P2, PT, R7.reuse, R20, PT ;  /* 0x000000140700720c */ /* 0x040fe20003f44070 */
[----:B------:R-:W-:Y:S01]  /*5e20*/  IMAD.HI.U32 R21, R8, R14, RZ ;  /* 0x0000000e08157227 */ /* 0x000fe200078e00ff */
[----:B------:R-:W-:Y:S03]  /*5e30*/  STL [R1+0x7fc], R25 ;  /* 0x0007fc1901007387 */ /* 0x000fe60000100800 */
[----:B------:R-:W-:-:S02]  /*5e40*/  IMAD R13, R7, R18, R13 ;  /* 0x00000012070d7224 */ /* 0x000fc400078e020d */
[----:B------:R-:W-:Y:S02]  /*5e50*/  IMAD.MOV R21, RZ, RZ, -R21 ;  /* 0x000000ffff157224 */ /* 0x000fe400078e0a15 */
[----:B------:R-:W-:Y:S02]  /*5e60*/  VIADD R18, R3, 0x67 ;  /* 0x0000006703127836 */ /* 0x000fe40000000000 */
[----:B------:R-:W-:Y:S02]  /*5e70*/  IMAD.MOV.U32 R22, RZ, RZ, R12 ;  /* 0x000000ffff167224 */ /* 0x000fe400078e000c */
[----:B------:R-:W-:Y:S01]  /*5e80*/  @!P3 IMAD.IADD R9, R9, 0x1, -R7 ;  /* 0x000000010909b824 */ /* 0x000fe200078e0a07 */
[C---:B------:R-:W-:Y:S01]  /*5e90*/  ISETP.GT.U32.AND P3, PT, R7.reuse, R13, PT ;  /* 0x0000000d0700720c */ /* 0x040fe20003f64070 */
[----:B------:R-:W-:Y:S01]  /*5ea0*/  IMAD R14, R7, R21, R14 ;  /* 0x00000015070e7224 */ /* 0x000fe200078e020e */
[----:B------:R-:W-:Y:S01]  /*5eb0*/  IABS R21, R18 ;  /* 0x0000001200157213 */ /* 0x000fe20000000000 */
[----:B------:R-:W-:-:S02]  /*5ec0*/  VIADD R17, R3, 0x68 ;  /* 0x0000006803117836 */ /* 0x000fc40000000000 */
[----:B------:R-:W-:Y:S01]  /*5ed0*/  @!P4 IMAD.MOV R22, RZ, RZ, -R22 ;  /* 0x000000ffff16c224 */ /* 0x000fe200078e0a16 */
[C---:B------:R-:W-:Y:S01]  /*5ee0*/  ISETP.GT.U32.AND P4, PT, R7.reuse, R0, PT ;  /* 0x000000000700720c */ /* 0x040fe20003f84070 */
[--C-:B------:R-:W-:Y:S01]  /*5ef0*/  @!P0 IMAD.IADD R6, R6, 0x1, -R7.reuse ;  /* 0x0000000106068824 */ /* 0x100fe200078e0a07 */
[----:B------:R-:W-:Y:S01]  /*5f00*/  ISETP.GE.AND P0, PT, R16, RZ, PT ;  /* 0x000000ff1000720c */ /* 0x000fe20003f06270 */
[--C-:B------:R-:W-:Y:S01]  /*5f10*/  @!P6 IMAD.IADD R2, R2, 0x1, -R7.reuse ;  /* 0x000000010202e824 */ /* 0x100fe200078e0a07 */
[----:B------:R-:W-:Y:S01]  /*5f20*/  ISETP.GT.U32.AND P6, PT, R7, R14, PT ;  /* 0x0000000e0700720c */ /* 0x000fe20003fc4070 */
[----:B------:R-:W-:Y:S01]  /*5f30*/  @!P2 IMAD.IADD R20, R20, 0x1, -R7 ;  /* 0x000000011414a824 */ /* 0x000fe200078e0a07 */
[----:B------:R-:W-:Y:S01]  /*5f40*/  IABS R12, R17 ;  /* 0x00000011000c7213 */ /* 0x000fe20000000000 */
[----:B------:R-:W-:Y:S01]  /*5f50*/  IMAD.MOV.U32 R23, RZ, RZ, R9 ;  /* 0x000000ffff177224 */ /* 0x000fe200078e0009 */
[----:B------:R0:W-:Y:S01]  /*5f60*/  STL [R1+0x7f8], R22 ;  /* 0x0007f81601007387 */ /* 0x0001e20000100800 */
[----:B------:R-:W-:Y:S01]  /*5f70*/  IMAD.HI.U32 R16, R8, R21, RZ ;  /* 0x0000001508107227 */ /* 0x000fe200078e00ff */
[----:B------:R-:W-:-:S02]  /*5f80*/  ISETP.GE.AND P2, PT, R19, RZ, PT ;  /* 0x000000ff1300720c */ /* 0x000fc40003f46270 */
[----:B------:R1:W-:Y:S01]  /*5f90*/  STL [R1+0x7f4], R15 ;  /* 0x0007f40f01007387 */ /* 0x0003e20000100800 */
[----:B------:R-:W-:Y:S01]  /*5fa0*/  @!P5 IMAD.MOV R23, RZ, RZ, -R23 ;  /* 0x000000ffff17d224 */ /* 0x000fe200078e0a17 */
[----:B------:R-:W-:Y:S01]  /*5fb0*/  ISETP.GT.U32.AND P5, PT, R7, R20, PT ;  /* 0x000000140700720c */ /* 0x000fe20003fa4070 */
[----:B------:R-:W-:Y:S02]  /*5fc0*/  IMAD.MOV R16, RZ, RZ, -R16 ;  /* 0x000000ffff107224 */ /* 0x000fe400078e0a10 */
[----:B------:R-:W-:Y:S01]  /*5fd0*/  @!P3 IMAD.IADD R13, R13, 0x1, -R7 ;  /* 0x000000010d0db824 */ /* 0x000fe200078e0a07 */
[----:B------:R-:W-:Y:S01]  /*5fe0*/  ISETP.GE.AND P3, PT, R11, RZ, PT ;  /* 0x000000ff0b00720c */ /* 0x000fe20003f66270 */
[----:B0-----:R-:W-:Y:S01]  /*5ff0*/  IMAD.MOV.U32 R22, RZ, RZ, R6 ;  /* 0x000000ffff167224 */ /* 0x001fe200078e0006 */
[----:B------:R-:W-:Y:S01]  /*6000*/  STL [R1+0xdc], R23 ;  /* 0x0000dc1701007387 */ /* 0x000fe20000100800 */
[----:B------:R-:W-:Y:S02]  /*6010*/  IMAD R11, R7, R16, R21 ;  /* 0x00000010070b7224 */ /* 0x000fe400078e0215 */
[----:B-1----:R-:W-:-:S04]  /*6020*/  IMAD.HI.U32 R15, R8, R12, RZ ;  /* 0x0000000c080f7227 */ /* 0x002fc800078e00ff */
[----:B------:R-:W-:Y:S02]  /*6030*/  IMAD.MOV.U32 R6, RZ, RZ, R2 ;  /* 0x000000ffff067224 */ /* 0x000fe400078e0002 */
[----:B------:R-:W-:Y:S02]  /*6040*/  IMAD.MOV R15, RZ, RZ, -R15 ;  /* 0x000000ffff0f7224 */ /* 0x000fe400078e0a0f */
[--C-:B------:R-:W-:Y:S01]  /*6050*/  @!P4 IMAD.IADD R0, R0, 0x1, -R7.reuse ;  /* 0x000000010000c824 */ /* 0x100fe200078e0a07 */
[----:B------:R-:W-:Y:S01]  /*6060*/  ISETP.GE.AND P4, PT, R10, RZ, PT ;  /* 0x000000ff0a00720c */ /* 0x000fe20003f86270 */
[----:B------:R-:W-:Y:S02]  /*6070*/  @!P6 IMAD.IADD R14, R14, 0x1, -R7 ;  /* 0x000000010e0ee824 */ /* 0x000fe400078e0a07 */
[----:B------:R-:W-:Y:S01]  /*6080*/  @!P0 IMAD.MOV R6, RZ, RZ, -R6 ;  /* 0x000000ffff068224 */ /* 0x000fe200078e0a06 */
[C---:B------:R-:W-:Y:S01]  /*6090*/  ISETP.GT.U32.AND P0, PT, R7.reuse, R11, PT ;  /* 0x0000000b0700720c */ /* 0x040fe20003f04070 */
[C---:B------:R-:W-:Y:S01]  /*60a0*/  IMAD R10, R7.reuse, R15, R12 ;  /* 0x0000000f070a7224 */ /* 0x040fe200078e020c */
[----:B------:R-:W-:Y:S01]  /*60b0*/  ISETP.GT.U32.AND P6, PT, R7, R14, PT ;  /* 0x0000000e0700720c */ /* 0x000fe20003fc4070 */
[----:B------:R-:W-:-:S02]  /*60c0*/  VIADD R9, R3, 0x69 ;  /* 0x0000006903097836 */ /* 0x000fc40000000000 */
[--C-:B------:R-:W-:Y:S01]  /*60d0*/  @!P5 IMAD.IADD R20, R20, 0x1, -R7.reuse ;  /* 0x000000011414d824 */ /* 0x100fe200078e0a07 */
[C---:B------:R-:W-:Y:S01]  /*60e0*/  ISETP.GT.U32.AND P5, PT, R7.reuse, R10, PT ;  /* 0x0000000a0700720c */ /* 0x040fe20003fa4070 */
[----:B------:R-:W-:Y:S01]  /*60f0*/  @!P1 IMAD.MOV R22, RZ, RZ, -R22 ;  /* 0x000000ffff169224 */ /* 0x000fe200078e0a16 */
[----:B------:R-:W-:Y:S01]  /*6100*/  IABS R16, R9 ;  /* 0x0000000900107213 */ /* 0x000fe20000000000 */
[----:B------:R-:W-:Y:S01]  /*6110*/  @!P4 IMAD.MOV R0, RZ, RZ, -R0 ;  /* 0x000000ffff00c224 */ /* 0x000fe200078e0a00 */
[----:B------:R-:W-:Y:S01]  /*6120*/  ISETP.GT.U32.AND P1, PT, R7, R13, PT ;  /* 0x0000000d0700720c */ /* 0x000fe20003f24070 */
[----:B------:R-:W-:Y:S01]  /*6130*/  IMAD.MOV.U32 R15, RZ, RZ, R20 ;  /* 0x000000ffff0f7224 */ /* 0x000fe200078e0014 */
[----:B------:R-:W-:Y:S01]  /*6140*/  STL [R1+0xe0], R22 ;  /* 0x0000e01601007387 */ /* 0x000fe20000100800 */
[----:B------:R-:W-:Y:S01]  /*6150*/  ISETP.GE.AND P4, PT, R4, RZ, PT ;  /* 0x000000ff0400720c */ /* 0x000fe20003f86270 */
[----:B------:R-:W-:Y:S01]  /*6160*/  @!P0 IMAD.IADD R11, R11, 0x1, -R7 ;  /* 0x000000010b0b8824 */ /* 0x000fe200078e0a07 */
[----:B------:R-:W-:Y:S01]  /*6170*/  ISETP.GE.AND P0, PT, R9, RZ, PT ;  /* 0x000000ff0900720c */ /* 0x000fe20003f06270 */
[----:B------:R0:W-:Y:S01]  /*6180*/  STL [R1+0x7e4], R6 ;  /* 0x0007e40601007387 */ /* 0x0001e20000100800 */
[----:B------:R-:W-:-:S02]  /*6190*/  VIADD R2, R3, 0x6a ;  /* 0x0000006a03027836 */ /* 0x000fc40000000000 */
[----:B------:R-:W-:Y:S01]  /*61a0*/  @!P6 IMAD.IADD R14, R14, 0x1, -R7 ;  /* 0x000000010e0ee824 */ /* 0x000fe200078e0a07 */
[----:B------:R1:W-:Y:S01]  /*61b0*/  STL [R1+0x7e0], R0 ;  /* 0x0007e00001007387 */ /* 0x0003e20000100800 */
[----:B------:R-:W-:Y:S01]  /*61c0*/  @!P2 IMAD.MOV R15, RZ, RZ, -R15 ;  /* 0x000000ffff0fa224 */ /* 0x000fe200078e0a0f */
[----:B------:R-:W-:Y:S01]  /*61d0*/  ISETP.GT.U32.AND P2, PT, R7, R11, PT ;  /* 0x0000000b0700720c */ /* 0x000fe20003f44070 */
[----:B------:R-:W-:Y:S01]  /*61e0*/  @!P5 IMAD.IADD R10, R10, 0x1, -R7 ;  /* 0x000000010a0ad824 */ /* 0x000fe200078e0a07 */
[----:B------:R-:W-:Y:S01]  /*61f0*/  ISETP.GE.AND P6, PT, R17, RZ, PT ;  /* 0x000000ff1100720c */ /* 0x000fe20003fc6270 */
[----:B------:R-:W-:Y:S01]  /*6200*/  IMAD.MOV.U32 R9, RZ, RZ, R14 ;  /* 0x000000ffff097224 */ /* 0x000fe200078e000e */
[----:B------:R2:W-:Y:S01]  /*6210*/  STL [R1+0x7dc], R15 ;  /* 0x0007dc0f01007387 */ /* 0x0005e20000100800 */
[----:B0-----:R-:W-:Y:S01]  /*6220*/  IMAD.HI.U32 R6, R8, R16, RZ ;  /* 0x0000001008067227 */ /* 0x001fe200078e00ff */
[----:B------:R-:W-:Y:S02]  /*6230*/  ISETP.GT.U32.AND P5, PT, R7, R10, PT ;  /* 0x0000000a0700720c */ /* 0x000fe40003fa4070 */
[----:B-1----:R-:W-:Y:S01]  /*6240*/  IABS R0, R2 ;  /* 0x0000000200007213 */ /* 0x002fe20000000000 */
[----:B------:R-:W-:-:S02]  /*6250*/  IMAD.MOV R6, RZ, RZ, -R6 ;  /* 0x000000ffff067224 */ /* 0x000fc400078e0a06 */
[----:B------:R-:W-:Y:S01]  /*6260*/  @!P1 IMAD.IADD R13, R13, 0x1, -R7 ;  /* 0x000000010d0d9824 */ /* 0x000fe200078e0a07 */
[----:B------:R-:W-:Y:S01]  /*6270*/  ISETP.GE.AND P1, PT, R18, RZ, PT ;  /* 0x000000ff1200720c */ /* 0x000fe20003f26270 */
[----:B------:R-:W-:Y:S02]  /*6280*/  IMAD R16, R7, R6, R16 ;  /* 0x0000000607107224 */ /* 0x000fe400078e0210 */
[----:B------:R-:W-:-:S04]  /*6290*/  IMAD.HI.U32 R4, R8, R0, RZ ;  /* 0x0000000008047227 */ /* 0x000fc800078e00ff */
[----:B------:R-:W-:Y:S01]  /*62a0*/  @!P4 IMAD.MOV R9, RZ, RZ, -R9 ;  /* 0x000000ffff09c224 */ /* 0x000fe200078e0a09 */
[----:B------:R-:W-:Y:S01]  /*62b0*/  ISETP.GT.U32.AND P4, PT, R7, R16, PT ;  /* 0x000000100700720c */ /* 0x000fe20003f84070 */
[----:B------:R-:W-:Y:S02]  /*62c0*/  IMAD.MOV R4, RZ, RZ, -R4 ;  /* 0x000000ffff047224 */ /* 0x000fe400078e0a04 */
[----:B------:R-:W-:Y:S02]  /*62d0*/  @!P2 IMAD.IADD R11, R11, 0x1, -R7 ;  /* 0x000000010b0ba824 */ /* 0x000fe400078e0a07 */
[----:B------:R-:W-:Y:S02]  /*62e0*/  IMAD R17, R7, R4, R0 ;  /* 0x0000000407117224 */ /* 0x000fe400078e0200 */
[----:B------:R-:W-:Y:S02]  /*62f0*/  IMAD.MOV.U32 R12, RZ, RZ, R13 ;  /* 0x000000ffff0c7224 */ /* 0x000fe400078e000d */
[----:B--2---:R-:W-:-:S02]  /*6300*/  VIADD R15, R3, 0x6b ;  /* 0x0000006b030f7836 */ /* 0x004fc40000000000 */
[----:B------:R-:W-:Y:S02]  /*6310*/  IMAD.MOV.U32 R6, RZ, RZ, R11 ;  /* 0x000000ffff067224 */ /* 0x000fe400078e000b */
[--C-:B------:R-:W-:Y:S01]  /*6320*/  @!P5 IMAD.IADD R10, R10, 0x1, -R7.reuse ;  /* 0x000000010a0ad824 */ /* 0x100fe200078e0a07 */
[----:B------:R-:W-:Y:S01]  /*6330*/  ISETP.GT.U32.AND P5, PT, R7, R17, PT ;  /* 0x000000110700720c */ /* 0x000fe20003fa4070 */
[----:B------:R-:W-:Y:S01]  /*6340*/  @!P3 IMAD.MOV R12, RZ, RZ, -R12 ;  /* 0x000000ffff0cb224 */ /* 0x000fe200078e0a0c */
[----:B------:R-:W-:Y:S01]  /*6350*/  ISETP.GE.AND P2, PT, R15, RZ, PT ;  /* 0x000000ff0f00720c */ /* 0x000fe20003f46270 */
[--C-:B------:R-:W-:Y:S01]  /*6360*/  @!P4 IMAD.IADD R16, R16, 0x1, -R7.reuse ;  /* 0x000000011010c824 */ /* 0x100fe200078e0a07 */
[----:B------:R-:W-:Y:S01]  /*6370*/  IABS R15, R15 ;  /* 0x0000000f000f7213 */ /* 0x000fe20000000000 */
[----:B------:R-:W-:Y:S01]  /*6380*/  @!P1 IMAD.MOV R6, RZ, RZ, -R6 ;  /* 0x000000ffff069224 */ /* 0x000fe200078e0a06 */
[----:B------:R0:W-:Y:S01]  /*6390*/  STL [R1+0x7d4], R12 ;  /* 0x0007d40c01007387 */ /* 0x0001e20000100800 */
[----:B------:R-:W-:Y:S01]  /*63a0*/  VIADD R0, R3, 0x6d ;  /* 0x0000006d03007836 */ /* 0x000fe20000000000 */
[----:B------:R-:W-:Y:S01]  /*63b0*/  ISETP.GT.U32.AND P4, PT, R7, R16, PT ;  /* 0x000000100700720c */ /* 0x000fe20003f84070 */
[----:B------:R-:W-:Y:S01]  /*63c0*/  @!P6 IMAD.MOV R10, RZ, RZ, -R10 ;  /* 0x000000ffff0ae224 */ /* 0x000fe200078e0a0a */
[----:B------:R1:W-:Y:S01]  /*63d0*/  STL [R1+0x7b4], R9 ;  /* 0x0007b40901007387 */ /* 0x0003e20000100800 */
[----:B------:R-:W-:Y:S01]  /*63e0*/  ISETP.GE.AND P3, PT, R2, RZ, PT ;  /* 0x000000ff0200720c */ /* 0x000fe20003f66270 */
[----:B------:R-:W-:Y:S01]  /*63f0*/  VIADD R2, R3, 0x6c ;  /* 0x0000006c03027836 */ /* 0x000fe20000000000 */
[----:B------:R-:W-:Y:S01]  /*6400*/  IABS R4, R0 ;  /* 0x0000000000047213 */ /* 0x000fe20000000000 */
[----:B------:R2:W-:Y:S01]  /*6410*/  STL [R1+0x7d8], R6 ;  /* 0x0007d80601007387 */ /* 0x0005e20000100800 */
[--C-:B------:R-:W-:Y:S01]  /*6420*/  @!P5 IMAD.IADD R17, R17, 0x1, -R7.reuse ;  /* 0x000000011111d824 */ /* 0x100fe200078e0a07 */
[----:B------:R-:W-:Y:S01]  /*6430*/  ISETP.GE.AND P6, PT, R0, RZ, PT ;  /* 0x000000ff0000720c */ /* 0x000fe20003fc6270 */
[----:B0-----:R-:W-:Y:S01]  /*6440*/  VIADD R12, R3, 0x6f ;  /* 0x0000006f030c7836 */ /* 0x001fe20000000000 */
[----:B------:R-:W-:Y:S01]  /*6450*/  ISETP.GE.AND P1, PT, R2, RZ, PT ;  /* 0x000000ff0200720c */ /* 0x000fe20003f26270 */
[----:B------:R-:W-:Y:S01]  /*6460*/  IMAD.MOV.U32 R11, RZ, RZ, R4 ;  /* 0x000000ffff0b7224 */ /* 0x000fe200078e0004 */
[----:B-1----:R-:W-:Y:S01]  /*6470*/  IABS R9, R2 ;  /* 0x0000000200097213 */ /* 0x002fe20000000000 */
[----:B------:R-:W-:Y:S01]  /*6480*/  @!P4 IMAD.IADD R16, R16, 0x1, -R7 ;  /* 0x000000011010c824 */ /* 0x000fe200078e0a07 */
[----:B------:R-:W-:Y:S01]  /*6490*/  ISETP.GT.U32.AND P5, PT, R7, R17, PT ;  /* 0x000000110700720c */ /* 0x000fe20003fa4070 */
[C---:B------:R-:W-:Y:S01]  /*64a0*/  IMAD.HI.U32 R2, R8.reuse, R11, RZ ;  /* 0x0000000b08027227 */ /* 0x040fe200078e00ff */
[----:B------:R-:W-:Y:S01]  /*64b0*/  IABS R14, R12 ;  /* 0x0000000c000e7213 */ /* 0x000fe20000000000 */
[----:B------:R0:W-:Y:S02]  /*64c0*/  STL [R1+0xe4], R10 ;  /* 0x0000e40a01007387 */ /* 0x0001e40000100800 */
[----:B--2---:R-:W-:-:S04]  /*64d0*/  IMAD.HI.U32 R6, R8, R15, RZ ;  /* 0x0000000f08067227 */ /* 0x004fc800078e00ff */
[----:B------:R-:W-:Y:S02]  /*64e0*/  IMAD.MOV R6, RZ, RZ, -R6 ;  /* 0x000000ffff067224 */ /* 0x000fe400078e0a06 */
[----:B------:R-:W-:-:S04]  /*64f0*/  IMAD.HI.U32 R4, R8, R9, RZ ;  /* 0x0000000908047227 */ /* 0x000fc800078e00ff */
[C---:B------:R-:W-:Y:S02]  /*6500*/  IMAD R15, R7.reuse, R6, R15 ;  /* 0x00000006070f7224 */ /* 0x040fe400078e020f */
[----:B------:R-:W-:Y:S02]  /*6510*/  IMAD.MOV R2, RZ, RZ, -R2 ;  /* 0x000000ffff027224 */ /* 0x000fe400078e0a02 */
[----:B------:R-:W-:Y:S01]  /*6520*/  IMAD.MOV R4, RZ, RZ, -R4 ;  /* 0x000000ffff047224 */ /* 0x000fe200078e0a04 */
[C---:B------:R-:W-:Y:S01]  /*6530*/  ISETP.GT.U32.AND P4, PT, R7.reuse, R15, PT ;  /* 0x0000000f0700720c */ /* 0x040fe20003f84070 */
[C---:B------:R-:W-:Y:S02]  /*6540*/  IMAD R11, R7.reuse, R2, R11 ;  /* 0x00000002070b7224 */ /* 0x040fe400078e020b */
[----:B------:R-:W-:Y:S02]  /*6550*/  IMAD.MOV.U32 R18, RZ, RZ, R16 ;  /* 0x000000ffff127224 */ /* 0x000fe400078e0010 */
[----:B------:R-:W-:-:S02]  /*6560*/  IMAD R9, R7, R4, R9 ;  /* 0x0000000407097224 */ /* 0x000fc400078e0209 */
[----:B------:R-:W-:Y:S01]  /*6570*/  @!P0 IMAD.MOV R18, RZ, RZ, -R18 ;  /* 0x000000ffff128224 */ /* 0x000fe200078e0a12 */
[----:B------:R-:W-:Y:S01]  /*6580*/  ISETP.GT.U32.AND P0, PT, R7, R11, PT ;  /* 0x0000000b0700720c */ /* 0x000fe20003f04070 */
[----:B------:R-:W-:Y:S02]  /*6590*/  VIADD R0, R3, 0x6e ;  /* 0x0000006e03007836 */ /* 0x000fe40000000000 */
[--C-:B------:R-:W-:Y:S01]  /*65a0*/  @!P5 IMAD.IADD R17, R17, 0x1, -R7.reuse ;  /* 0x000000011111d824 */ /* 0x100fe200078e0a07 */
[----:B------:R-:W-:Y:S01]  /*65b0*/  ISETP.GT.U32.AND P5, PT, R7, R9, PT ;  /* 0x000000090700720c */ /* 0x000fe20003fa4070 */
[----:B------:R-:W-:Y:S01]  /*65c0*/  @!P4 IMAD.IADD R15, R15, 0x1, -R7 ;  /* 0x000000010f0fc824 */ /* 0x000fe200078e0a07 */
[----:B------:R-:W-:Y:S01]  /*65d0*/  IABS R6, R0 ;  /* 0x0000000000067213 */ /* 0x000fe20000000000 */
[----:B------:R-:W-:Y:S01]  /*65e0*/  IMAD.MOV.U32 R16, RZ, RZ, R14 ;  /* 0x000000ffff107224 */ /* 0x000fe200078e000e */
[----:B------:R-:W-:Y:S01]  /*65f0*/  STL [R1+0xec], R18 ;  /* 0x0000ec1201007387 */ /* 0x000fe20000100800 */
[----:B0-----:R-:W-:Y:S01]  /*6600*/  VIADD R10, R3, 0x70 ;  /* 0x00000070030a7836 */ /* 0x001fe20000000000 */
[----:B------:R-:W-:Y:S01]  /*6610*/  ISETP.GT.U32.AND P4, PT, R7, R15, PT ;  /* 0x0000000f0700720c */ /* 0x000fe20003f84070 */
[----:B------:R-:W-:-:S03]  /*6620*/  IMAD.HI.U32 R14, R8, R6, RZ ;  /* 0x00000006080e7227 */ /* 0x000fc600078e00ff */
[----:B------:R-:W-:Y:S01]  /*6630*/  IABS R13, R10 ;  /* 0x0000000a000d7213 */ /* 0x000fe20000000000 */
[--C-:B------:R-:W-:Y:S02]  /*6640*/  @!P0 IMAD.IADD R11, R11, 0x1, -R7.reuse ;  /* 0x000000010b0b8824 */ /* 0x100fe400078e0a07 */
[----:B------:R-:W-:Y:S02]  /*6650*/  IMAD.MOV R14, RZ, RZ, -R14 ;  /* 0x000000ffff0e7224 */ /* 0x000fe400078e0a0e */
[----:B------:R-:W-:Y:S01]  /*6660*/  @!P5 IMAD.IADD R9, R9, 0x1, -R7 ;  /* 0x000000010909d824 */ /* 0x000fe200078e0a07 */
[----:B------:R-:W-:Y:S01]  /*6670*/  ISETP.GT.U32.AND P0, PT, R7, R11, PT ;  /* 0x0000000b0700720c */ /* 0x000fe20003f04070 */
[----:B------:R-:W-:Y:S01]  /*6680*/  @!P3 IMAD.MOV R17, RZ, RZ, -R17 ;  /* 0x000000ffff11b224 */ /* 0x000fe200078e0a11 */
[----:B------:R-:W-:Y:S01]  /*6690*/  ISETP.GE.AND P3, PT, R0, RZ, PT ;  /* 0x000000ff0000720c */ /* 0x000fe20003f66270 */
[----:B------:R-:W-:Y:S01]  /*66a0*/  VIADD R2, R3, 0x71 ;  /* 0x0000007103027836 */ /* 0x000fe20000000000 */
[C---:B------:R-:W-:Y:S01]  /*66b0*/  ISETP.GT.U32.AND P5, PT, R7.reuse, R9, PT ;  /* 0x000000090700720c */ /* 0x040fe20003fa4070 */
[----:B------:R-:W-:Y:S01]  /*66c0*/  IMAD R0, R7, R14, R6 ;  /* 0x0000000e07007224 */ /* 0x000fe200078e0206 */
[----:B------:R0:W-:Y:S01]  /*66d0*/  STL [R1+0x7d0], R17 ;  /* 0x0007d01101007387 */ /* 0x0001e20000100800 */
[----:B------:R-:W-:Y:S01]  /*66e0*/  @!P4 IMAD.IADD R15, R15, 0x1, -R7 ;  /* 0x000000010f0fc824 */ /* 0x000fe200078e0a07 */
[----:B------:R-:W-:Y:S01]  /*66f0*/  IABS R4, R2 ;  /* 0x0000000200047213 */ /* 0x000fe20000000000 */
[----:B------:R-:W-:Y:S01]  /*6700*/  IMAD.HI.U32 R6, R8, R13, RZ ;  /* 0x0000000d08067227 */ /* 0x000fe200078e00ff */
[----:B------:R-:W-:-:S03]  /*6710*/  ISETP.GT.U32.AND P4, PT, R7, R0, PT ;  /* 0x000000000700720c */ /* 0x000fc60003f84070 */
[----:B------:R-:W-:-:S04]  /*6720*/  IMAD.HI.U32 R14, R8, R4, RZ ;  /* 0x00000004080e7227 */ /* 0x000fc800078e00ff */
[----:B0-----:R-:W-:-:S04]  /*6730*/  IMAD.HI.U32 R17, R8, R16, RZ ;  /* 0x0000001008117227 */ /* 0x001fc800078e00ff */
[----:B------:R-:W-:Y:S02]  /*6740*/  IMAD.MOV R6, RZ, RZ, -R6 ;  /* 0x000000ffff067224 */ /* 0x000fe400078e0a06 */
[----:B------:R-:W-:Y:S02]  /*6750*/  IMAD.MOV R17, RZ, RZ, -R17 ;  /* 0x000000ffff117224 */ /* 0x000fe400078e0a11 */
[----:B------:R-:W-:Y:S02]  /*6760*/  IMAD.MOV R14, RZ, RZ, -R14 ;  /* 0x000000ffff0e7224 */ /* 0x000fe400078e0a0e */
[----:B------:R-:W-:Y:S02]  /*6770*/  IMAD R13, R7, R6, R13 ;  /* 0x00000006070d7224 */ /* 0x000fe400078e020d */
[--C-:B------:R-:W-:Y:S02]  /*6780*/  @!P0 IMAD.IADD R11, R11, 0x1, -R7.reuse ;  /* 0x000000010b0b8824 */ /* 0x100fe400078e0a07 */
[----:B------:R-:W-:Y:S01]  /*6790*/  VIADD R6, R3, 0x72 ;  /* 0x0000007203067836 */ /* 0x000fe20000000000 */
[----:B------:R-:W-:Y:S01]  /*67a0*/  ISETP.GT.U32.AND P0, PT, R7, R13, PT ;  /* 0x0000000d0700720c */ /* 0x000fe20003f04070 */
[----:B------:R-:W-:Y:S01]  /*67b0*/  @!P5 IMAD.IADD R9, R9, 0x1, -R7 ;  /* 0x000000010909d824 */ /* 0x000fe200078e0a07 */
[----:B------:R-:W-:Y:S01]  /*67c0*/  ISETP.GE.AND P5, PT, R12, RZ, PT ;  /* 0x000000ff0c00720c */ /* 0x000fe20003fa6270 */
[----:B------:R-:W-:-:S02]  /*67d0*/  IMAD.MOV.U32 R18, RZ, RZ, R15 ;  /* 0x000000ffff127224 */ /* 0x000fc400078e000f */
[C---:B------:R-:W-:Y:S02]  /*67e0*/  IMAD R12, R7.reuse, R17, R16 ;  /* 0x00000011070c7224 */ /* 0x040fe400078e0210 */
[C---:B------:R-:W-:Y:S01]  /*67f0*/  IMAD R4, R7.reuse, R14, R4 ;  /* 0x0000000e07047224 */ /* 0x040fe200078e0204 */
[----:B------:R-:W-:Y:S01]  /*6800*/  IABS R14, R6 ;  /* 0x00000006000e7213 */ /* 0x000fe20000000000 */
[----:B------:R-:W-:Y:S02]  /*6810*/  IMAD.MOV.U32 R15, RZ, RZ, R11 ;  /* 0x000000ffff0f7224 */ /* 0x000fe400078e000b */
[----:B------:R-:W-:Y:S02]  /*6820*/  @!P4 IMAD.IADD R0, R0, 0x1, -R7 ;  /* 0x000000010000c824 */ /* 0x000fe400078e0a07 */
[----:B------:R-:W-:Y:S01]  /*6830*/  @!P2 IMAD.MOV R18, RZ, RZ, -R18 ;  /* 0x000000ffff12a224 */ /* 0x000fe200078e0a12 */
[C---:B------:R-:W-:Y:S01]  /*6840*/  ISETP.GT.U32.AND P2, PT, R7.reuse, R12, PT ;  /* 0x0000000c0700720c */ /* 0x040fe20003f44070 */
[----:B------:R-:W-:Y:S01]  /*6850*/  @!P6 IMAD.MOV R15, RZ, RZ, -R15 ;  /* 0x000000ffff0fe224 */ /* 0x000fe200078e0a0f */
[C---:B------:R-:W-:Y:S01]  /*6860*/  ISETP.GT.U32.AND P6, PT, R7.reuse, R4, PT ;  /* 0x000000040700720c */ /* 0x040fe20003fc4070 */
[----:B------:R-:W-:Y:S01]  /*6870*/  IMAD.MOV.U32 R16, RZ, RZ, R9 ;  /* 0x000000ffff107224 */ /* 0x000fe200078e0009 */
[----:B------:R-:W-:Y:S01]  /*6880*/  ISETP.GT.U32.AND P4, PT, R7, R0, PT ;  /* 0x000000000700720c */ /* 0x000fe20003f84070 */
[----:B------:R-:W-:Y:S01]  /*6890*/  IMAD.MOV.U32 R9, RZ, RZ, R14 ;  /* 0x000000ffff097224 */ /* 0x000fe200078e000e */
[----:B------:R-:W-:Y:S01]  /*68a0*/  STL [R1+0x7bc], R18 ;  /* 0x0007bc1201007387 */ /* 0x000fe20000100800 */
[----:B------:R-:W-:Y:S01]  /*68b0*/  @!P1 IMAD.MOV R16, RZ, RZ, -R16 ;  /* 0x000000ffff109224 */ /* 0x000fe200078e0a10 */
[----:B------:R-:W-:Y:S01]  /*68c0*/  ISETP.GE.AND P1, PT, R10, RZ, PT ;  /* 0x000000ff0a00720c */ /* 0x000fe20003f26270 */
[----:B------:R-:W-:-:S02]  /*68d0*/  VIADD R11, R3, 0x73 ;  /* 0x00000073030b7836 */ /* 0x000fc40000000000 */
[----:B------:R-:W-:Y:S01]  /*68e0*/  IMAD.HI.U32 R10, R8, R9, RZ ;  /* 0x00000009080a7227 */ /* 0x000fe200078e00ff */
[----:B------:R-:W-:Y:S02]  /*68f0*/  STL [R1+0x7c4], R16 ;  /* 0x0007c41001007387 */ /* 0x000fe40000100800 */
[----:B------:R-:W-:Y:S01]  /*6900*/  IABS R14, R11 ;  /* 0x0000000b000e7213 */ /* 0x000fe20000000000 */
[--C-:B------:R-:W-:Y:S01]  /*6910*/  @!P0 IMAD.IADD R13, R13, 0x1, -R7.reuse ;  /* 0x000000010d0d8824 */ /* 0x100fe200078e0a07 */
[----:B------:R0:W-:Y:S01]  /*6920*/  STL [R1+0x7c8], R15 ;  /* 0x0007c80f01007387 */ /* 0x0001e20000100800 */
[----:B------:R-:W-:Y:S02]  /*6930*/  IMAD.MOV R10, RZ, RZ, -R10 ;  /* 0x000000ffff0a7224 */ /* 0x000fe400078e0a0a */
[--C-:B------:R-:W-:Y:S01]  /*6940*/  @!P2 IMAD.IADD R12, R12, 0x1, -R7.reuse ;  /* 0x000000010c0ca824 */ /* 0x100fe200078e0a07 */
[----:B------:R-:W-:Y:S01]  /*6950*/  ISETP.GE.AND P2, PT, R6, RZ, PT ;  /* 0x000000ff0600720c */ /* 0x000fe20003f46270 */
[--C-:B------:R-:W-:Y:S01]  /*6960*/  @!P6 IMAD.IADD R4, R4, 0x1, -R7.reuse ;  /* 0x000000010404e824 */ /* 0x100fe200078e0a07 */
[C---:B------:R-:W-:Y:S01]  /*6970*/  ISETP.GT.U32.AND P6, PT, R7.reuse, R13, PT ;  /* 0x0000000d0700720c */ /* 0x040fe20003fc4070 */
[----:B------:R-:W-:Y:S01]  /*6980*/  @!P4 IMAD.IADD R0, R0, 0x1, -R7 ;  /* 0x000000010000c824 */ /* 0x000fe200078e0a07 */
[C---:B------:R-:W-:Y:S01]  /*6990*/  ISETP.GT.U32.AND P0, PT, R7.reuse, R12, PT ;  /* 0x0000000c0700720c */ /* 0x040fe20003f04070 */
[----:B------:R-:W-:Y:S01]  /*69a0*/  IMAD R9, R7, R10, R9 ;  /* 0x0000000a07097224 */ /* 0x000fe200078e0209 */
[----:B------:R-:W-:Y:S01]  /*69b0*/  ISETP.GE.AND P4, PT, R2, RZ, PT ;  /* 0x000000ff0200720c */ /* 0x000fe20003f86270 */
[----:B------:R-:W-:-:S04]  /*69c0*/  IMAD.HI.U32 R10, R8, R14, RZ ;  /* 0x0000000e080a7227 */ /* 0x000fc800078e00ff */
[----:B0-----:R-:W-:Y:S02]  /*69d0*/  IMAD.MOV.U32 R15, RZ, RZ, R0 ;  /* 0x000000ffff0f7224 */ /* 0x001fe400078e0000 */
[----:B------:R-:W-:Y:S02]  /*69e0*/  IMAD.MOV R10, RZ, RZ, -R10 ;  /* 0x000000ffff0a7224 */ /* 0x000fe400078e0a0a */
[----:B------:R-:W-:Y:S01]  /*69f0*/  @!P3 IMAD.MOV R15, RZ, RZ, -R15 ;  /* 0x000000ffff0fb224 */ /* 0x000fe200078e0a0f */
[C---:B------:R-:W-:Y:S01]  /*6a00*/  ISETP.GT.U32.AND P3, PT, R7.reuse, R4, PT ;  /* 0x000000040700720c */ /* 0x040fe20003f64070 */
[----:B------:R-:W-:Y:S02]  /*6a10*/  IMAD R14, R7, R10, R14 ;  /* 0x0000000a070e7224 */ /* 0x000fe400078e020e */
[----:B------:R-:W-:Y:S01]  /*6a20*/  @!P6 IMAD.IADD R13, R13, 0x1, -R7 ;  /* 0x000000010d0de824 */ /* 0x000fe200078e0a07 */
[----:B------:R0:W-:Y:S01]  /*6a30*/  STL [R1+0x7cc], R15 ;  /* 0x0007cc0f01007387 */ /* 0x0001e20000100800 */
[----:B------:R-:W-:Y:S01]  /*6a40*/  VIADD R6, R3, 0x76 ;  /* 0x0000007603067836 */ /* 0x000fe20000000000 */
[----:B------:R-:W-:Y:S01]  /*6a50*/  ISETP.GT.U32.AND P6, PT, R7, R14, PT ;  /* 0x0000000e0700720c */ /* 0x000fe20003fc4070 */
[----:B------:R-:W-:-:S02]  /*6a60*/  VIADD R2, R3, 0x74 ;  /* 0x0000007403027836 */ /* 0x000fc40000000000 */
[--C-:B------:R-:W-:Y:S01]  /*6a70*/  @!P0 IMAD.IADD R12, R12, 0x1, -R7.reuse ;  /* 0x000000010c0c8824 */ /* 0x100fe200078e0a07 */
[----:B------:R-:W-:Y:S01]  /*6a80*/  ISETP.GT.U32.AND P0, PT, R7, R9, PT ;  /* 0x000000090700720c */ /* 0x000fe20003f04070 */
[----:B------:R-:W-:Y:S01]  /*6a90*/  VIADD R0, R3, 0x75 ;  /* 0x0000007503007836 */ /* 0x000fe20000000000 */
[----:B------:R-:W-:Y:S01]  /*6aa0*/  IABS R16, R6 ;  /* 0x0000000600107213 */ /* 0x000fe20000000000 */
[----:B------:R-:W-:Y:S01]  /*6ab0*/  @!P3 IMAD.IADD R4, R4, 0x1, -R7 ;  /* 0x000000010404b824 */ /* 0x000fe200078e0a07 */
[----:B0-----:R-:W-:Y:S01]  /*6ac0*/  IABS R15, R2 ;  /* 0x00000002000f7213 */ /* 0x001fe20000000000 */
[----:B------:R-:W-:Y:S01]  /*6ad0*/  IMAD.MOV.U32 R18, RZ, RZ, R12 ;  /* 0x000000ffff127224 */ /* 0x000fe200078e000c */
[----:B------:R-:W-:Y:S01]  /*6ae0*/  ISETP.GE.AND P3, PT, R11, RZ, PT ;  /* 0x000000ff0b00720c */ /* 0x000fe20003f66270 */
[----:B------:R-:W-:Y:S01]  /*6af0*/  IMAD.MOV.U32 R11, RZ, RZ, R16 ;  /* 0x000000ffff0b7224 */ /* 0x000fe200078e0010 */
[----:B------:R-:W-:Y:S01]  /*6b00*/  IABS R10, R0 ;  /* 0x00000000000a7213 */ /* 0x000fe20000000000 */
[----:B------:R-:W-:-:S04]  /*6b10*/  IMAD.HI.U32 R16, R8, R15, RZ ;  /* 0x0000000f08107227 */ /* 0x000fc800078e00ff */
[----:B------:R-:W-:Y:S02]  /*6b20*/  @!P6 IMAD.IADD R14, R14, 0x1, -R7 ;  /* 0x000000010e0ee824 */ /* 0x000fe400078e0a07 */
[----:B------:R-:W-:-:S03]  /*6b30*/  IMAD.HI.U32 R17, R8, R10, RZ ;  /* 0x0000000a08117227 */ /* 0x000fc600078e00ff */
[----:B------:R-:W-:Y:S01]  /*6b40*/  ISETP.GT.U32.AND P6, PT, R7, R14, PT ;  /* 0x0000000e0700720c */ /* 0x000fe20003fc4070 */
[----:B------:R-:W-:Y:S02]  /*6b50*/  IMAD.MOV R16, RZ, RZ, -R16 ;  /* 0x000000ffff107224 */ /* 0x000fe400078e0a10 */
[----:B------:R-:W-:Y:S01]  /*6b60*/  @!P0 IMAD.IADD R9, R9, 0x1, -R7 ;  /* 0x0000000109098824 */ /* 0x000fe200078e0a07 */
[----:B------:R-:W-:Y:S01]  /*6b70*/  ISETP.GE.AND P0, PT, R2, RZ, PT ;  /* 0x000000ff0200720c */ /* 0x000fe20003f06270 */
[----:B------:R-:W-:-:S04]  /*6b80*/  IMAD.HI.U32 R2, R8, R11, RZ ;  /* 0x0000000b08027227 */ /* 0x000fc800078e00ff */
[----:B------:R-:W-:Y:S02]  /*6b90*/  IMAD.MOV R12, RZ, RZ, -R17 ;  /* 0x000000ffff0c7224 */ /* 0x000fe400078e0a11 */
[C---:B------:R-:W-:Y:S02]  /*6ba0*/  IMAD R15, R7.reuse, R16, R15 ;  /* 0x00000010070f7224 */ /* 0x040fe400078e020f */
[----:B------:R-:W-:Y:S01]  /*6bb0*/  @!P5 IMAD.MOV R18, RZ, RZ, -R18 ;  /* 0x000000ffff12d224 */ /* 0x000fe200078e0a12 */
[C---:B------:R-:W-:Y:S01]  /*6bc0*/  ISETP.GT.U32.AND P5, PT, R7.reuse, R9, PT ;  /* 0x000000090700720c */ /* 0x040fe20003fa4070 */
[----:B------:R-:W-:Y:S02]  /*6bd0*/  IMAD.MOV R2, RZ, RZ, -R2 ;  /* 0x000000ffff027224 */ /* 0x000fe400078e0a02 */
[C---:B------:R-:W-:Y:S01]  /*6be0*/  IMAD R10, R7.reuse, R12, R10 ;  /* 0x0000000c070a7224 */ /* 0x040fe200078e020a */
[----:B------:R0:W-:Y:S01]  /*6bf0*/  STL [R1+0x7c0], R18 ;  /* 0x0007c01201007387 */ /* 0x0001e20000100800 */
[----:B------:R-:W-:Y:S01]  /*6c00*/  @!P1 IMAD.MOV R13, RZ, RZ, -R13 ;  /* 0x000000ffff0d9224 */ /* 0x000fe200078e0a0d */
[C---:B------:R-:W-:Y:S01]  /*6c10*/  ISETP.GT.U32.AND P1, PT, R7.reuse, R15, PT ;  /* 0x0000000f0700720c */ /* 0x040fe20003f24070 */
[----:B------:R-:W-:-:S02]  /*6c20*/  IMAD R11, R7, R2, R11 ;  /* 0x00000002070b7224 */ /* 0x000fc400078e020b */
[----:B------:R-:W-:Y:S01]  /*6c30*/  @!P4 IMAD.MOV R4, RZ, RZ, -R4 ;  /* 0x000000ffff04c224 */ /* 0x000fe200078e0a04 */
[C---:B------:R-:W-:Y:S01]  /*6c40*/  ISETP.GT.U32.AND P4, PT, R7.reuse, R10, PT ;  /* 0x0000000a0700720c */ /* 0x040fe20003f84070 */
[--C-:B------:R-:W-:Y:S01]  /*6c50*/  @!P6 IMAD.IADD R14, R14, 0x1, -R7.reuse ;  /* 0x000000010e0ee824 */ /* 0x100fe200078e0a07 */
[----:B------:R-:W-:Y:S01]  /*6c60*/  ISETP.GT.U32.AND P6, PT, R7, R11, PT ;  /* 0x0000000b0700720c */ /* 0x000fe20003fc4070 */
[----:B------:R-:W-:Y:S01]  /*6c70*/  VIADD R16, R3, 0x77 ;  /* 0x0000007703107836 */ /* 0x000fe20000000000 */
[----:B------:R-:W-:Y:S01]  /*6c80*/  STL [R1+0xf0], R13 ;  /* 0x0000f00d01007387 */ /* 0x000fe20000100800 */
[--C-:B------:R-:W-:Y:S01]  /*6c90*/  @!P5 IMAD.IADD R9, R9, 0x1, -R7.reuse ;  /* 0x000000010909d824 */ /* 0x100fe200078e0a07 */
[----:B------:R-:W-:Y:S01]  /*6ca0*/  ISETP.GE.AND P5, PT, R0, RZ, PT ;  /* 0x000000ff0000720c */ /* 0x000fe20003fa6270 */
[----:B------:R-:W-:Y:S01]  /*6cb0*/  VIADD R12, R3, 0x79 ;  /* 0x00000079030c7836 */ /* 0x000fe20000000000 */
[----:B------:R1:W-:Y:S01]  /*6cc0*/  STL [R1+0xf4], R4 ;  /* 0x0000f40401007387 */ /* 0x0003e20000100800 */
[--C-:B------:R-:W-:Y:S01]  /*6cd0*/  @!P1 IMAD.IADD R15, R15, 0x1, -R7.reuse ;  /* 0x000000010f0f9824 */ /* 0x100fe200078e0a07 */
[----:B------:R-:W-:Y:S01]  /*6ce0*/  IABS R0, R16 ;  /* 0x0000001000007213 */ /* 0x000fe20000000000 */
[----:B------:R-:W-:Y:S01]  /*6cf0*/  @!P3 IMAD.MOV R14, RZ, RZ, -R14 ;  /* 0x000000ffff0eb224 */ /* 0x000fe200078e0a0e */
[----:B------:R-:W-:Y:S01]  /*6d00*/  ISETP.GE.AND P1, PT, R6, RZ, PT ;  /* 0x000000ff0600720c */ /* 0x000fe20003f26270 */
[----:B------:R-:W-:Y:S01]  /*6d10*/  @!P4 IMAD.IADD R10, R10, 0x1, -R7 ;  /* 0x000000010a0ac824 */ /* 0x000fe200078e0a07 */
[----:B------:R-:W-:Y:S01]  /*6d20*/  ISETP.GT.U32.AND P4, PT, R7, R15, PT ;  /* 0x0000000f0700720c */ /* 0x000fe20003f84070 */
[----:B------:R-:W-:Y:S01]  /*6d30*/  IMAD.HI.U32 R6, R8, R0, RZ ;  /* 0x0000000008067227 */ /* 0x000fe200078e00ff */
[----:B0-----:R-:W-:-:S03]  /*6d40*/  IABS R18, R12 ;  /* 0x0000000c00127213 */ /* 0x001fc60000000000 */
[----:B-1----:R-:W-:Y:S02]  /*6d50*/  VIADD R4, R3, 0x78 ;  /* 0x0000007803047836 */ /* 0x002fe40000000000 */
[----:B------:R-:W-:Y:S01]  /*6d60*/  @!P6 IMAD.IADD R11, R11, 0x1, -R7 ;  /* 0x000000010b0be824 */ /* 0x000fe200078e0a07 */
[----:B------:R-:W-:Y:S01]  /*6d70*/  ISETP.GT.U32.AND P6, PT, R7, R10, PT ;  /* 0x0000000a0700720c */ /* 0x000fe20003fc4070 */
[----:B------:R-:W-:Y:S01]  /*6d80*/  IMAD.MOV.U32 R13, RZ, RZ, R9 ;  /* 0x000000ffff0d7224 */ /* 0x000fe200078e0009 */
[----:B------:R-:W-:Y:S01]  /*6d90*/  IABS R2, R4 ;  /* 0x0000000400027213 */ /* 0x000fe20000000000 */
[----:B------:R-:W-:Y:S02]  /*6da0*/  IMAD.MOV R6, RZ, RZ, -R6 ;  /* 0x000000ffff067224 */ /* 0x000fe400078e0a06 */
[----:B------:R-:W-:Y:S02]  /*6db0*/  @!P4 IMAD.IADD R15, R15, 0x1, -R7 ;  /* 0x000000010f0fc824 */ /* 0x000fe400078e0a07 */
[----:B------:R-:W-:-:S04]  /*6dc0*/  IMAD.HI.U32 R9, R8, R2, RZ ;  /* 0x0000000208097227 */ /* 0x000fc800078e00ff */
[C---:B------:R-:W-:Y:S02]  /*6dd0*/  IMAD R0, R7.reuse, R6, R0 ;  /* 0x0000000607007224 */ /* 0x040fe400078e0200 */
[----:B------:R-:W-:Y:S02]  /*6de0*/  IMAD.MOV R9, RZ, RZ, -R9 ;  /* 0x000000ffff097224 */ /* 0x000fe400078e0a09 */
[----:B------:R-:W-:Y:S01]  /*6df0*/  @!P6 IMAD.IADD R10, R10, 0x1, -R7 ;  /* 0x000000010a0ae824 */ /* 0x000fe200078e0a07 */
[C---:B------:R-:W-:Y:S01]  /*6e00*/  ISETP.GT.U32.AND P4, PT, R7.reuse, R0, PT ;  /* 0x000000000700720c */ /* 0x040fe20003f84070 */
[C---:B------:R-:W-:Y:S02]  /*6e10*/  IMAD R2, R7.reuse, R9, R2 ;  /* 0x0000000907027224 */ /* 0x040fe400078e0202 */
[----:B------:R-:W-:Y:S01]  /*6e20*/  @!P2 IMAD.MOV R13, RZ, RZ, -R13 ;  /* 0x000000ffff0da224 */ /* 0x000fe200078e0a0d */
[----:B------:R-:W-:Y:S01]  /*6e30*/  ISETP.GT.U32.AND P2, PT, R7, R11, PT ;  /* 0x0000000b0700720c */ /* 0x000fe20003f44070 */
[----:B------:R-:W-:Y:S01]  /*6e40*/  VIADD R6, R3, 0x7a ;  /* 0x0000007a03067836 */ /* 0x000fe20000000000 */
[----:B------:R-:W-:Y:S01]  /*6e50*/  ISETP.GT.U32.AND P6, PT, R7, R2, PT ;  /* 0x000000020700720c */ /* 0x000fe20003fc4070 */
[----:B------:R-:W-:Y:S01]  /*6e60*/  IMAD.HI.U32 R19, R8, R18, RZ ;  /* 0x0000001208137227 */ /* 0x000fe200078e00ff */
[----:B------:R0:W-:Y:S03]  /*6e70*/  STL [R1+0x7b8], R13 ;  /* 0x0007b80d01007387 */ /* 0x0001e60000100800 */
[----:B------:R-:W-:Y:S01]  /*6e80*/  IMAD.MOV.U32 R20, RZ, RZ, R15 ;  /* 0x000000ffff147224 */ /* 0x000fe200078e000f */
[----:B------:R1:W-:Y:S01]  /*6e90*/  STL [R1+0x7b0], R14 ;  /* 0x0007b00e01007387 */ /* 0x0003e20000100800 */
[----:B------:R-:W-:Y:S01]  /*6ea0*/  @!P4 IMAD.IADD R0, R0, 0x1, -R7 ;  /* 0x000000010000c824 */ /* 0x000fe200078e0a07 */
[----:B------:R-:W-:Y:S01]  /*6eb0*/  ISETP.GE.AND P4, PT, R4, RZ, PT ;  /* 0x000000ff0400720c */ /* 0x000fe20003f86270 */
[----:B------:R-:W-:-:S02]  /*6ec0*/  IMAD.MOV R19, RZ, RZ, -R19 ;  /* 0x000000ffff137224 */ /* 0x000fc400078e0a13 */
[----:B------:R-:W-:Y:S01]  /*6ed0*/  @!P0 IMAD.MOV R20, RZ, RZ, -R20 ;  /* 0x000000ffff148224 */ /* 0x000fe200078e0a14 */
[----:B0-----:R-:W-:Y:S01]  /*6ee0*/  IABS R13, R6 ;  /* 0x00000006000d7213 */ /* 0x001fe20000000000 */
[--C-:B------:R-:W-:Y:S01]  /*6ef0*/  @!P6 IMAD.IADD R2, R2, 0x1, -R7.reuse ;  /* 0x000000010202e824 */ /* 0x100fe200078e0a07 */
[C---:B------:R-:W-:Y:S01]  /*6f00*/  ISETP.GT.U32.AND P6, PT, R7.reuse, R0, PT ;  /* 0x000000000700720c */ /* 0x040fe20003fc4070 */
[----:B------:R-:W-:Y:S01]  /*6f10*/  @!P5 IMAD.MOV R10, RZ, RZ, -R10 ;  /* 0x000000ffff0ad224 */ /* 0x000fe200078e0a0a */
[----:B------:R-:W-:Y:S01]  /*6f20*/  STL [R1+0x7ac], R20 ;  /* 0x0007ac1401007387 */ /* 0x000fe20000100800 */
[----:B------:R-:W-:Y:S01]  /*6f30*/  IMAD.HI.U32 R17, R8, R13, RZ ;  /* 0x0000000d08117227 */ /* 0x000fe200078e00ff */
[----:B------:R-:W-:Y:S02]  /*6f40*/  ISETP.GT.U32.AND P0, PT, R7, R2, PT ;  /* 0x000000020700720c */ /* 0x000fe40003f04070 */
[----:B------:R0:W-:Y:S01]  /*6f50*/  STL [R1+0x7a8], R10 ;  /* 0x0007a80a01007387 */ /* 0x0001e20000100800 */
[----:B------:R-:W-:Y:S01]  /*6f60*/  @!P2 IMAD.IADD R11, R11, 0x1, -R7 ;  /* 0x000000010b0ba824 */ /* 0x000fe200078e0a07 */
[----:B------:R-:W-:Y:S01]  /*6f70*/  ISETP.GE.AND P2, PT, R16, RZ, PT ;  /* 0x000000ff1000720c */ /* 0x000fe20003f46270 */
[----:B------:R-:W-:Y:S01]  /*6f80*/  IMAD R4, R7, R19, R18 ;  /* 0x0000001307047224 */ /* 0x000fe200078e0212 */
[----:B------:R-:W-:Y:S01]  /*6f90*/  ISETP.GE.AND P5, PT, R12, RZ, PT ;  /* 0x000000ff0c00720c */ /* 0x000fe20003fa6270 */
[----:B------:R-:W-:-:S02]  /*6fa0*/  IMAD.MOV R17, RZ, RZ, -R17 ;  /* 0x000000ffff117224 */ /* 0x000fc400078e0a11 */
[----:B------:R-:W-:Y:S01]  /*6fb0*/  VIADD R9, R3, 0x7b ;  /* 0x0000007b03097836 */ /* 0x000fe20000000000 */
[C---:B------:R-:W-:Y:S01]  /*6fc0*/  ISETP.GT.U32.AND P3, PT, R7.reuse, R4, PT ;  /* 0x000000040700720c */ /* 0x040fe20003f64070 */
[----:B-1----:R-:W-:Y:S02]  /*6fd0*/  IMAD.MOV.U32 R14, RZ, RZ, R11 ;  /* 0x000000ffff0e7224 */ /* 0x002fe400078e000b */
[C---:B0-----:R-:W-:Y:S01]  /*6fe0*/  IMAD R10, R7.reuse, R17, R13 ;  /* 0x00000011070a7224 */ /* 0x041fe200078e020d */
[----:B------:R-:W-:Y:S01]  /*6ff0*/  IABS R16, R9 ;  /* 0x0000000900107213 */ /* 0x000fe20000000000 */
[----:B------:R-:W-:Y:S01]  /*7000*/  @!P1 IMAD.MOV R14, RZ, RZ, -R14 ;  /* 0x000000ffff0e9224 */ /* 0x000fe200078e0a0e */
[----:B------:R-:W-:Y:S01]  /*7010*/  ISETP.GE.AND P1, PT, R6, RZ, PT ;  /* 0x000000ff0600720c */ /* 0x000fe20003f26270 */
[----:B------:R-:W-:Y:S01]  /*7020*/  @!P6 IMAD.IADD R0, R0, 0x1, -R7 ;  /* 0x000000010000e824 */ /* 0x000fe200078e0a07 */
[----:B------:R-:W-:Y:S01]  /*7030*/  ISETP.GT.U32.AND P6, PT, R7, R10, PT ;  /* 0x0000000a0700720c */ /* 0x000fe20003fc4070 */
[----:B------:R-:W-:Y:S01]  /*7040*/  VIADD R6, R3, 0x7c ;  /* 0x0000007c03067836 */ /* 0x000fe20000000000 */
[----:B------:R0:W-:Y:S01]  /*7050*/  STL [R1+0x7a4], R14 ;  /* 0x0007a40e01007387 */ /* 0x0001e20000100800 */
[----:B------:R-:W-:-:S02]  /*7060*/  IMAD.MOV.U32 R15, RZ, RZ, R0 ;  /* 0x000000ffff0f7224 */ /* 0x000fc400078e0000 */
[----:B------:R-:W-:Y:S01]  /*7070*/  @!P0 IMAD.IADD R2, R2, 0x1, -R7 ;  /* 0x0000000102028824 */ /* 0x000fe200078e0a07 */
[----:B------:R-:W-:Y:S01]  /*7080*/  ISETP.GE.AND P0, PT, R9, RZ, PT ;  /* 0x000000ff0900720c */ /* 0x000fe20003f06270 */
[----:B------:R-:W-:Y:S01]  /*7090*/  IMAD.HI.U32 R11, R8, R16, RZ ;  /* 0x00000010080b7227 */ /* 0x000fe200078e00ff */
[----:B------:R-:W-:-:S03]  /*70a0*/  IABS R9, R6 ;  /* 0x0000000600097213 */ /* 0x000fc60000000000 */
[----:B------:R-:W-:Y:S02]  /*70b0*/  @!P2 IMAD.MOV R15, RZ, RZ, -R15 ;  /* 0x000000ffff0fa224 */ /* 0x000fe400078e0a0f */
[----:B------:R-:W-:Y:S02]  /*70c0*/  IMAD.MOV R11, RZ, RZ, -R11 ;  /* 0x000000ffff0b7224 */ /* 0x000fe400078e0a0b */
[----:B------:R-:W-:Y:S01]  /*70d0*/  @!P3 IMAD.IADD R4, R4, 0x1, -R7 ;  /* 0x000000010404b824 */ /* 0x000fe200078e0a07 */
[----:B------:R-:W-:Y:S01]  /*70e0*/  ISETP.GE.AND P3, PT, R6, RZ, PT ;  /* 0x000000ff0600720c */ /* 0x000fe20003f66270 */
[----:B------:R-:W-:Y:S01]  /*70f0*/  IMAD.MOV.U32 R6, RZ, RZ, R9 ;  /* 0x000000ffff067224 */ /* 0x000fe200078e0009 */
[----:B------:R1:W-:Y:S01]  /*7100*/  STL [R1+0x79c], R15 ;  /* 0x00079c0f01007387 */ /* 0x0003e20000100800 */
[C---:B0-----:R-:W-:Y:S02]  /*7110*/  IMAD R14, R7.reuse, R11, R16 ;  /* 0x0000000b070e7224 */ /* 0x041fe400078e0210 */
[----:B------:R-:W-:Y:S01]  /*7120*/  @!P6 IMAD.IADD R10, R10, 0x1, -R7 ;  /* 0x000000010a0ae824 */ /* 0x000fe200078e0a07 */
[----:B------:R-:W-:Y:S01]  /*7130*/  ISETP.GT.U32.AND P6, PT, R7, R4, PT ;  /* 0x000000040700720c */ /* 0x000fe20003fc4070 */
[----:B------:R-:W-:-:S03]  /*7140*/  IMAD.HI.U32 R13, R8, R6, RZ ;  /* 0x00000006080d7227 */ /* 0x000fc600078e00ff */
[----:B------:R-:W-:Y:S01]  /*7150*/  ISETP.GT.U32.AND P2, PT, R7, R10, PT ;  /* 0x0000000a0700720c */ /* 0x000fe20003f44070 */
[----:B------:R-:W-:Y:S02]  /*7160*/  VIADD R17, R3, 0x7f ;  /* 0x0000007f03117836 */ /* 0x000fe40000000000 */
[----:B-1----:R-:W-:Y:S02]  /*7170*/  IMAD.MOV.U32 R15, RZ, RZ, R2 ;  /* 0x000000ffff0f7224 */ /* 0x002fe400078e0002 */
[----:B------:R-:W-:Y:S01]  /*7180*/  IMAD.MOV R2, RZ, RZ, -R13 ;  /* 0x000000ffff027224 */ /* 0x000fe200078e0a0d */
[----:B------:R-:W-:Y:S01]  /*7190*/  IABS R13, R17 ;  /* 0x00000011000d7213 */ /* 0x000fe20000000000 */
[----:B------:R-:W-:Y:S01]  /*71a0*/  @!P4 IMAD.MOV R15, RZ, RZ, -R15 ;  /* 0x000000ffff0fc224 */ /* 0x000fe200078e0a0f */
[----:B------:R-:W-:Y:S01]  /*71b0*/  ISETP.GT.U32.AND P4, PT, R7, R14, PT ;  /* 0x0000000e0700720c */ /* 0x000fe20003f84070 */
[C---:B------:R-:W-:Y:S02]  /*71c0*/  VIADD R9, R3.reuse, 0x7e ;  /* 0x0000007e03097836 */ /* 0x040fe40000000000 */
[----:B------:R-:W-:Y:S01]  /*71d0*/  VIADD R12, R3, 0x7d ;  /* 0x0000007d030c7836 */ /* 0x000fe20000000000 */
[----:B------:R0:W-:Y:S01]  /*71e0*/  STL [R1+0xfc], R15 ;  /* 0x0000fc0f01007387 */ /* 0x0001e20000100800 */
[C---:B------:R-:W-:Y:S01]  /*71f0*/  IMAD R2, R7.reuse, R2, R6 ;  /* 0x0000000207027224 */ /* 0x040fe200078e0206 */
[----:B------:R-:W-:Y:S01]  /*7200*/  IABS R11, R9 ;  /* 0x00000009000b7213 */ /* 0x000fe20000000000 */
[----:B------:R-:W-:Y:S01]  /*7210*/  @!P6 IMAD.IADD R4, R4, 0x1, -R7 ;  /* 0x000000010404e824 */ /* 0x000fe200078e0a07 */
[----:B------:R-:W-:Y:S01]  /*7220*/  IABS R0, R12 ;  /* 0x0000000c00007213 */ /* 0x000fe20000000000 */
[----:B------:R-:W-:Y:S01]  /*7230*/  IMAD.MOV.U32 R6, RZ, RZ, R13 ;  /* 0x000000ffff067224 */ /* 0x000fe200078e000d */
[----:B------:R-:W-:Y:S01]  /*7240*/  ISETP.GT.U32.AND P6, PT, R7, R2, PT ;  /* 0x000000020700720c */ /* 0x000fe20003fc4070 */
[----:B------:R-:W-:-:S02]  /*7250*/  IMAD.MOV.U32 R16, RZ, RZ, R4 ;  /* 0x000000ffff107224 */ /* 0x000fc400078e0004 */
[----:B------:R-:W-:Y:S01]  /*7260*/  @!P4 IMAD.IADD R14, R14, 0x1, -R7 ;  /* 0x000000010e0ec824 */ /* 0x000fe200078e0a07 */
[----:B------:R-:W-:Y:S01]  /*7270*/  ISETP.GE.AND P4, PT, R9, RZ, PT ;  /* 0x000000ff0900720c */ /* 0x000fe20003f86270 */
[----:B------:R-:W-:-:S04]  /*7280*/  IMAD.HI.U32 R13, R8, R11, RZ ;  /* 0x0000000b080d7227 */ /* 0x000fc800078e00ff */
[----:B0-----:R-:W-:-:S04]  /*7290*/  IMAD.HI.U32 R15, R8, R0, RZ ;  /* 0x00000000080f7227 */ /* 0x001fc800078e00ff */
[----:B------:R-:W-:Y:S01]  /*72a0*/  @!P5 IMAD.MOV R16, RZ, RZ, -R16 ;  /* 0x000000ffff10d224 */ /* 0x000fe200078e0a10 */
[C---:B------:R-:W-:Y:S01]  /*72b0*/  ISETP.GT.U32.AND P5, PT, R7.reuse, R14, PT ;  /* 0x0000000e0700720c */ /* 0x040fe20003fa4070 */
[----:B------:R-:W-:Y:S02]  /*72c0*/  IMAD.MOV R13, RZ, RZ, -R13 ;  /* 0x000000ffff0d7224 */ /* 0x000fe400078e0a0d */
[----:B------:R-:W-:Y:S01]  /*72d0*/  @!P2 IMAD.IADD R10, R10, 0x1, -R7 ;  /* 0x000000010a0aa824 */ /* 0x000fe200078e0a07 */
[----:B------:R-:W-:Y:S01]  /*72e0*/  ISETP.GE.AND P2, PT, R12, RZ, PT ;  /* 0x000000ff0c00720c */ /* 0x000fe20003f46270 */
[----:B------:R-:W-:Y:S01]  /*72f0*/  IMAD.MOV R15, RZ, RZ, -R15 ;  /* 0x000000ffff0f7224 */ /* 0x000fe200078e0a0f */
[----:B------:R0:W-:Y:S01]  /*7300*/  STL [R1+0x100], R16 ;  /* 0x0001001001007387 */ /* 0x0001e20000100800 */
[C---:B------:R-:W-:Y:S02]  /*7310*/  IMAD R9, R7.reuse, R13, R11 ;  /* 0x0000000d07097224 */ /* 0x040fe400078e020b */
[----:B------:R-:W-:-:S02]  /*7320*/  IMAD R0, R7, R15, R0 ;  /* 0x0000000f07007224 */ /* 0x000fc400078e0200 */
[----:B------:R-:W-:Y:S02]  /*7330*/  @!P6 IMAD.IADD R2, R2, 0x1, -R7 ;  /* 0x000000010202e824 */ /* 0x000fe400078e0a07 */
[----:B------:R-:W-:Y:S02]  /*7340*/  IMAD.MOV.U32 R11, RZ, RZ, R10 ;  /* 0x000000ffff0b7224 */ /* 0x000fe400078e000a */
[----:B------:R-:W-:Y:S01]  /*7350*/  IMAD.HI.U32 R12, R8, R6, RZ ;  /* 0x00000006080c7227 */ /* 0x000fe200078e00ff */
[----:B------:R-:W-:-:S03]  /*7360*/  ISETP.GT.U32.AND P6, PT, R7, R2, PT ;  /* 0x000000020700720c */ /* 0x000fc60003fc4070 */
[----:B------:R-:W-:Y:S01]  /*7370*/  @!P1 IMAD.MOV R11, RZ, RZ, -R11 ;  /* 0x000000ffff0b9224 */ /* 0x000fe200078e0a0b */
[C---:B------:R-:W-:Y:S01]  /*7380*/  ISETP.GT.U32.AND P1, PT, R7.reuse, R0, PT ;  /* 0x000000000700720c */ /* 0x040fe20003f24070 */
[--C-:B------:R-:W-:Y:S01]  /*7390*/  @!P5 IMAD.IADD R14, R14, 0x1, -R7.reuse ;  /* 0x000000010e0ed824 */ /* 0x100fe200078e0a07 */
[----:B------:R-:W-:Y:S01]  /*73a0*/  ISETP.GT.U32.AND P5, PT, R7, R9, PT ;  /* 0x000000090700720c */ /* 0x000fe20003fa4070 */
[----:B------:R-:W-:Y:S01]  /*73b0*/  IMAD.MOV R12, RZ, RZ, -R12 ;  /* 0x000000ffff0c7224 */ /* 0x000fe200078e0a0c */
[----:B------:R1:W-:Y:S01]  /*73c0*/  STL [R1+0x798], R11 ;  /* 0x0007980b01007387 */ /* 0x0003e20000100800 */
[----:B------:R-:W-:Y:S02]  /*73d0*/  VIADD R4, R3, 0x80 ;  /* 0x0000008003047836 */ /* 0x000fe40000000000 */
[----:B------:R-:W-:Y:S02]  /*73e0*/  IMAD R6, R7, R12, R6 ;  /* 0x0000000c07067224 */ /* 0x000fe400078e0206 */
[--C-:B------:R-:W-:Y:S01]  /*73f0*/  @!P6 IMAD.IADD R2, R2, 0x1, -R7.reuse ;  /* 0x000000010202e824 */ /* 0x100fe200078e0a07 */
[----:B------:R-:W-:Y:S01]  /*7400*/  IABS R12, R4 ;  /* 0x00000004000c7213 */ /* 0x000fe20000000000 */
[----:B------:R-:W-:Y:S01]  /*7410*/  VIADD R10, R3, 0x82 ;  /* 0x00000082030a7836 */ /* 0x000fe20000000000 */
[----:B------:R-:W-:Y:S01]  /*7420*/  ISETP.GT.U32.AND P6, PT, R7, R6, PT ;  /* 0x000000060700720c */ /* 0x000fe20003fc4070 */
[--C-:B------:R-:W-:Y:S01]  /*7430*/  @!P1 IMAD.IADD R0, R0, 0x1, -R7.reuse ;  /* 0x0000000100009824 */ /* 0x100fe200078e0a07 */
[----:B------:R-:W-:Y:S01]  /*7440*/  ISETP.GE.AND P1, PT, R17, RZ, PT ;  /* 0x000000ff1100720c */ /* 0x000fe20003f26270 */
[----:B------:R-:W-:Y:S01]  /*7450*/  @!P5 IMAD.IADD R9, R9, 0x1, -R7 ;  /* 0x000000010909d824 */ /* 0x000fe200078e0a07 */
[----:B------:R-:W-:Y:S01]  /*7460*/  IABS R18, R10 ;  /* 0x0000000a00127213 */ /* 0x000fe20000000000 */
[----:B------:R-:W-:Y:S01]  /*7470*/  VIADD R13, R3, 0x81 ;  /* 0x00000081030d7836 */ /* 0x000fe20000000000 */
[----:B------:R-:W-:Y:S01]  /*7480*/  ISETP.GT.U32.AND P5, PT, R7, R0, PT ;  /* 0x000000000700720c */ /* 0x000fe20003fa4070 */
[----:B0-----:R-:W-:-:S03]  /*7490*/  IMAD.HI.U32 R16, R8, R12, RZ ;  /* 0x0000000c08107227 */ /* 0x001fc600078e00ff */
[----:B------:R-:W-:Y:S01]  /*74a0*/  IABS R15, R13 ;  /* 0x0000000d000f7213 */ /* 0x000fe20000000000 */
[----:B------:R-:W-:Y:S02]  /*74b0*/  IMAD.MOV R16, RZ, RZ, -R16 ;  /* 0x000000ffff107224 */ /* 0x000fe400078e0a10 */
[----:B------:R-:W-:Y:S01]  /*74c0*/  @!P6 IMAD.IADD R6, R6, 0x1, -R7 ;  /* 0x000000010606e824 */ /* 0x000fe200078e0a07 */
[C---:B------:R-:W-:Y:S01]  /*74d0*/  ISETP.GT.U32.AND P6, PT, R7.reuse, R9, PT ;  /* 0x000000090700720c */ /* 0x040fe20003fc4070 */
[----:B------:R-:W-:Y:S02]  /*74e0*/  IMAD R12, R7, R16, R12 ;  /* 0x00000010070c7224 */ /* 0x000fe400078e020c */
[----:B------:R-:W-:Y:S02]  /*74f0*/  IMAD.MOV.U32 R17, RZ, RZ, R18 ;  /* 0x000000ffff117224 */ /* 0x000fe400078e0012 */
[----:B------:R-:W-:-:S04]  /*7500*/  IMAD.HI.U32 R18, R8, R15, RZ ;  /* 0x0000000f08127227 */ /* 0x000fc800078e00ff */
[----:B-1----:R-:W-:Y:S02]  /*7510*/  VIADD R11, R3, 0x83 ;  /* 0x00000083030b7836 */ /* 0x002fe40000000000 */
[----:B------:R-:W-:Y:S01]  /*7520*/  @!P5 IMAD.IADD R0, R0, 0x1, -R7 ;  /* 0x000000010000d824 */ /* 0x000fe200078e0a07 */
[C---:B------:R-:W-:Y:S01]  /*7530*/  ISETP.GT.U32.AND P5, PT, R7.reuse, R12, PT ;  /* 0x0000000c0700720c */ /* 0x040fe20003fa4070 */
[----:B------:R-:W-:Y:S01]  /*7540*/  IMAD.MOV R18, RZ, RZ, -R18 ;  /* 0x000000ffff127224 */ /* 0x000fe200078e0a12 */
[----:B------:R-:W-:Y:S01]  /*7550*/  IABS R19, R11 ;  /* 0x0000000b00137213 */ /* 0x000fe20000000000 */
[----:B------:R-:W-:Y:S02]  /*7560*/  IMAD.MOV.U32 R21, RZ, RZ, R14 ;  /* 0x000000ffff157224 */ /* 0x000fe400078e000e */
[----:B------:R-:W-:Y:S02]  /*7570*/  IMAD.MOV.U32 R20, RZ, RZ, R2 ;  /* 0x000000ffff147224 */ /* 0x000fe400078e0002 */
[----:B------:R-:W-:-:S02]  /*7580*/  IMAD R15, R7, R18, R15 ;  /* 0x00000012070f7224 */ /* 0x000fc400078e020f */
[----:B------:R-:W-:Y:S01]  /*7590*/  @!P0 IMAD.MOV R21, RZ, RZ, -R21 ;  /* 0x000000ffff158224 */ /* 0x000fe200078e0a15 */
[----:B------:R-:W-:Y:S01]  /*75a0*/  ISETP.GT.U32.AND P0, PT, R7, R6, PT ;  /* 0x000000060700720c */ /* 0x000fe20003f04070 */
[----:B------:R-:W-:Y:S01]  /*75b0*/  @!P3 IMAD.MOV R20, RZ, RZ, -R20 ;  /* 0x000000ffff14b224 */ /* 0x000fe200078e0a14 */
[----:B------:R-:W-:Y:S01]  /*75c0*/  ISETP.GE.AND P3, PT, R4, RZ, PT ;  /* 0x000000ff0400720c */ /* 0x000fe20003f66270 */
[----:B------:R-:W-:Y:S01]  /*75d0*/  IMAD.HI.U32 R4, R8, R19, RZ ;  /* 0x0000001308047227 */ /* 0x000fe200078e00ff */
[----:B------:R-:W-:Y:S03]  /*75e0*/  STL [R1+0x794], R21 ;  /* 0x0007941501007387 */ /* 0x000fe60000100800 */
[----:B------:R-:W-:Y:S01]  /*75f0*/  @!P6 IMAD.IADD R9, R9, 0x1, -R7 ;  /* 0x000000010909e824 */ /* 0x000fe200078e0a07 */
[----:B------:R-:W-:Y:S01]  /*7600*/  ISETP.GT.U32.AND P6, PT, R7, R15, PT ;  /* 0x0000000f0700720c */ /* 0x000fe20003fc4070 */
[----:B------:R0:W-:Y:S01]  /*7610*/  STL [R1+0x790], R20 ;  /* 0x0007901401007387 */ /* 0x0001e20000100800 */
[----:B------:R-:W-:-:S02]  /*7620*/  IMAD.MOV R4, RZ, RZ, -R4 ;  /* 0x000000ffff047224 */ /* 0x000fc400078e0a04 */
[----:B------:R-:W-:Y:S02]  /*7630*/  @!P5 IMAD.IADD R12, R12, 0x1, -R7 ;  /* 0x000000010c0cd824 */ /* 0x000fe400078e0a07 */
[----:B------:R-:W-:Y:S02]  /*7640*/  IMAD R4, R7, R4, R19 ;  /* 0x0000000407047224 */ /* 0x000fe400078e0213 */
[----:B------:R-:W-:-:S04]  /*7650*/  IMAD.HI.U32 R14, R8, R17, RZ ;  /* 0x00000011080e7227 */ /* 0x000fc800078e00ff */
[----:B0-----:R-:W-:Y:S02]  /*7660*/  IMAD.MOV.U32 R20, RZ, RZ, R0 ;  /* 0x000000ffff147224 */ /* 0x001fe400078e0000 */
[----:B------:R-:W-:Y:S02]  /*7670*/  VIADD R2, R3, 0x84 ;  /* 0x0000008403027836 */ /* 0x000fe40000000000 */
[----:B------:R-:W-:Y:S01]  /*7680*/  @!P2 IMAD.MOV R20, RZ, RZ, -R20 ;  /* 0x000000ffff14a224 */ /* 0x000fe200078e0a14 */
[C---:B------:R-:W-:Y:S01]  /*7690*/  ISETP.GT.U32.AND P2, PT, R7.reuse, R12, PT ;  /* 0x0000000c0700720c */ /* 0x040fe20003f44070 */
[----:B------:R-:W-:Y:S01]  /*76a0*/  @!P4 IMAD.MOV R9, RZ, RZ, -R9 ;  /* 0x000000ffff09c224 */ /* 0x000fe200078e0a09 */
[----:B------:R-:W-:Y:S01]  /*76b0*/  ISETP.GT.U32.AND P4, PT, R7, R4, PT ;  /* 0x000000040700720c */ /* 0x000fe20003f84070 */
[----:B------:R-:W-:Y:S01]  /*76c0*/  IMAD.MOV R14, RZ, RZ, -R14 ;  /* 0x000000ffff0e7224 */ /* 0x000fe200078e0a0e */
[----:B------:R-:W-:Y:S01]  /*76d0*/  STL [R1+0x784], R20 ;  /* 0x0007841401007387 */ /* 0x000fe20000100800 */
[--C-:B------:R-:W-:Y:S01]  /*76e0*/  @!P0 IMAD.IADD R6, R6, 0x1, -R7.reuse ;  /* 0x0000000106068824 */ /* 0x100fe200078e0a07 */
[----:B------:R-:W-:Y:S01]  /*76f0*/  ISETP.GE.AND P0, PT, R13, RZ, PT ;  /* 0x000000ff0d00720c */ /* 0x000fe20003f06270 */
[----:B------:R-:W-:Y:S01]  /*7700*/  @!P6 IMAD.IADD R15, R15, 0x1, -R7 ;  /* 0x000000010f0fe824 */ /* 0x000fe200078e0a07 */
[----:B------:R-:W-:Y:S01]  /*7710*/  IABS R13, R2 ;  /* 0x00000002000d7213 */ /* 0x000fe20000000000 */
[----:B------:R-:W-:Y:S01]  /*7720*/  IMAD R17, R7, R14, R17 ;  /* 0x0000000e07117224 */ /* 0x000fe200078e0211 */
[----:B------:R0:W-:Y:S01]  /*7730*/  STL [R1+0x780], R9 ;  /* 0x0007800901007387 */ /* 0x0001e20000100800 */
[----:B------:R-:W-:Y:S01]  /*7740*/  VIADD R14, R3, 0x85 ;  /* 0x00000085030e7836 */ /* 0x000fe20000000000 */
[C---:B------:R-:W-:Y:S01]  /*7750*/  ISETP.GT.U32.AND P6, PT, R7.reuse, R15, PT ;  /* 0x0000000f0700720c */ /* 0x040fe20003fc4070 */
[----:B------:R-:W-:Y:S01]  /*7760*/  IMAD.HI.U32 R16, R8, R13, RZ ;  /* 0x0000000d08107227 */ /* 0x000fe200078e00ff */
[----:B------:R-:W-:-:S02]  /*7770*/  ISETP.GT.U32.AND P5, PT, R7, R17, PT ;  /* 0x000000110700720c */ /* 0x000fc40003fa4070 */
[----:B------:R-:W-:Y:S01]  /*7780*/  IABS R0, R14 ;  /* 0x0000000e00007213 */ /* 0x000fe20000000000 */
[----:B------:R-:W-:Y:S01]  /*7790*/  @!P1 IMAD.MOV R6, RZ, RZ, -R6 ;  /* 0x000000ffff069224 */ /* 0x000fe200078e0a06 */
[----:B------:R-:W-:Y:S01]  /*77a0*/  ISETP.GE.AND P1, PT, R10, RZ, PT ;  /* 0x000000ff0a00720c */ /* 0x000fe20003f26270 */
[--C-:B------:R-:W-:Y:S01]  /*77b0*/  @!P2 IMAD.IADD R12, R12, 0x1, -R7.reuse ;  /* 0x000000010c0ca824 */ /* 0x100fe200078e0a07 */
[----:B------:R-:W-:Y:S01]  /*77c0*/  ISETP.GE.AND P2, PT, R11, RZ, PT ;  /* 0x000000ff0b00720c */ /* 0x000fe20003f46270 */
[----:B------:R-:W-:Y:S01]  /*77d0*/  IMAD.MOV R16, RZ, RZ, -R16 ;  /* 0x000000ffff107224 */ /* 0x000fe200078e0a10 */
[----:B------:R1:W-:Y:S01]  /*77e0*/  STL [R1+0x77c], R6 ;  /* 0x00077c0601007387 */ /* 0x0003e20000100800 */
[----:B------:R-:W-:Y:S02]  /*77f0*/  IMAD.MOV.U32 R18, RZ, RZ, R12 ;  /* 0x000000ffff127224 */ /* 0x000fe400078e000c */
[----:B------:R-:W-:Y:S01]  /*7800*/  @!P4 IMAD.IADD R4, R4, 0x1, -R7 ;  /* 0x000000010404c824 */ /* 0x000fe200078e0a07 */
[----:B------:R-:W-:Y:S01]  /*7810*/  ISETP.GE.AND P4, PT, R2, RZ, PT ;  /* 0x000000ff0200720c */ /* 0x000fe20003f86270 */
[----:B------:R-:W-:-:S02]  /*7820*/  @!P3 IMAD.MOV R18, RZ, RZ, -R18 ;  /* 0x000000ffff12b224 */ /* 0x000fc400078e0a12 */
[----:B0-----:R-:W-:Y:S01]  /*7830*/  IMAD.HI.U32 R9, R8, R0, RZ ;  /* 0x0000000008097227 */ /* 0x001fe200078e00ff */
[C---:B------:R-:W-:Y:S02]  /*7840*/  ISETP.GT.U32.AND P3, PT, R7.reuse, R4, PT ;  /* 0x000000040700720c */ /* 0x040fe40003f64070 */
[----:B------:R0:W-:Y:S01]  /*7850*/  STL [R1+0x108], R18 ;  /* 0x0001081201007387 */ /* 0x0001e20000100800 */
[----:B-1----:R-:W-:Y:S02]  /*7860*/  IMAD R6, R7, R16, R13 ;  /* 0x0000001007067224 */ /* 0x002fe400078e020d */
[--C-:B------:R-:W-:Y:S02]  /*7870*/  @!P6 IMAD.IADD R15, R15, 0x1, -R7.reuse ;  /* 0x000000010f0fe824 */ /* 0x100fe400078e0a07 */
[----:B------:R-:W-:Y:S01]  /*7880*/  @!P5 IMAD.IADD R17, R17, 0x1, -R7 ;  /* 0x000000011111d824 */ /* 0x000fe200078e0a07 */
[----:B------:R-:W-:Y:S01]  /*7890*/  ISETP.GT.U32.AND P6, PT, R7, R6, PT ;  /* 0x000000060700720c */ /* 0x000fe20003fc4070 */
[----:B------:R-:W-:-:S02]  /*78a0*/  IMAD.MOV R9, RZ, RZ, -R9 ;  /* 0x000000ffff097224 */ /* 0x000fc400078e0a09 */
[----:B------:R-:W-:Y:S01]  /*78b0*/  IMAD.MOV.U32 R10, RZ, RZ, R15 ;  /* 0x000000ffff0a7224 */ /* 0x000fe200078e000f */
[C---:B------:R-:W-:Y:S01]  /*78c0*/  ISETP.GT.U32.AND P5, PT, R7.reuse, R17, PT ;  /* 0x000000110700720c */ /* 0x040fe20003fa4070 */
[----:B------:R-:W-:Y:S02]  /*78d0*/  IMAD R0, R7, R9, R0 ;  /* 0x0000000907007224 */ /* 0x000fe400078e0200 */
[--C-:B------:R-:W-:Y:S02]  /*78e0*/  @!P3 IMAD.IADD R4, R4, 0x1, -R7.reuse ;  /* 0x000000010404b824 */ /* 0x100fe400078e0a07 */
[----:B------:R-:W-:Y:S01]  /*78f0*/  VIADD R9, R3, 0x86 ;  /* 0x0000008603097836 */ /* 0x000fe20000000000 */
[----:B------:R-:W-:Y:S01]  /*7900*/  ISETP.GT.U32.AND P3, PT, R7, R0, PT ;  /* 0x000000000700720c */ /* 0x000fe20003f64070 */
[----:B------:R-:W-:Y:S02]  /*7910*/  @!P0 IMAD.MOV R10, RZ, RZ, -R10 ;  /* 0x000000ffff0a8224 */ /* 0x000fe400078e0a0a */
[--C-:B------:R-:W-:Y:S01]  /*7920*/  @!P6 IMAD.IADD R6, R6, 0x1, -R7.reuse ;  /* 0x000000010606e824 */ /* 0x100fe200078e0a07 */
[----:B0-----:R-:W-:Y:S01]  /*7930*/  IABS R18, R9 ;  /* 0x0000000900127213 */ /* 0x001fe20000000000 */
[----:B------:R-:W-:Y:S01]  /*7940*/  VIADD R2, R3, 0x87 ;  /* 0x0000008703027836 */ /* 0x000fe20000000000 */
[----:B------:R0:W-:Y:S01]  /*7950*/  STL [R1+0x110], R10 ;  /* 0x0001100a01007387 */ /* 0x0001e20000100800 */
[----:B------:R-:W-:Y:S01]  /*7960*/  @!P5 IMAD.IADD R17, R17, 0x1, -R7 ;  /* 0x000000011111d824 */ /* 0x000fe200078e0a07 */
[----:B------:R-:W-:Y:S01]  /*7970*/  ISETP.GT.U32.AND P6, PT, R7, R6, PT ;  /* 0x000000060700720c */ /* 0x000fe20003fc4070 */
[----:B------:R-:W-:Y:S01]  /*7980*/  VIADD R13, R3, 0x89 ;  /* 0x00000089030d7836 */ /* 0x000fe20000000000 */
[----:B------:R-:W-:Y:S01]  /*7990*/  ISETP.GE.AND P0, PT, R9, RZ, PT ;  /* 0x000000ff0900720c */ /* 0x000fe20003f06270 */
[----:B------:R-:W-:Y:S01]  /*79a0*/  IMAD.MOV.U32 R11, RZ, RZ, R17 ;  /* 0x000000ffff0b7224 */ /* 0x000fe200078e0011 */
[----:B------:R-:W-:Y:S01]  /*79b0*/  ISETP.GE.AND P5, PT, R14, RZ, PT ;  /* 0x000000ff0e00720c */ /* 0x000fe20003fa6270 */
[----:B------:R-:W-:Y:S01]  /*79c0*/  @!P3 IMAD.IADD R0, R0, 0x1, -R7 ;  /* 0x000000010000b824 */ /* 0x000fe200078e0a07 */
[----:B------:R-:W-:Y:S01]  /*79d0*/  IABS R15, R2 ;  /* 0x00000002000f7213 */ /* 0x000fe20000000000 */
[----:B------:R-:W-:-:S03]  /*79e0*/  IMAD.HI.U32 R9, R8, R18, RZ ;  /* 0x0000001208097227 */ /* 0x000fc600078e00ff */
[----:B------:R-:W-:Y:S01]  /*79f0*/  ISETP.GT.U32.AND P3, PT, R7, R0, PT ;  /* 0x000000000700720c */ /* 0x000fe20003f64070 */
[----:B0-----:R-:W-:Y:S02]  /*7a00*/  IMAD.MOV.U32 R10, RZ, RZ, R4 ;  /* 0x000000ffff0a7224 */ /* 0x001fe400078e0004 */
[----:B------:R-:W-:Y:S02]  /*7a10*/  VIADD R14, R3, 0x88 ;  /* 0x00000088030e7836 */ /* 0x000fe40000000000 */
[----:B------:R-:W-:Y:S01]  /*7a20*/  @!P1 IMAD.MOV R11, RZ, RZ, -R11 ;  /* 0x000000ffff0b9224 */ /* 0x000fe200078e0a0b */
[----:B------:R-:W-:Y:S01]  /*7a30*/  ISETP.GE.AND P1, PT, R2, RZ, PT ;  /* 0x000000ff0200720c */ /* 0x000fe20003f26270 */
[----:B------:R-:W-:Y:S01]  /*7a40*/  @!P2 IMAD.MOV R10, RZ, RZ, -R10 ;  /* 0x000000ffff0aa224 */ /* 0x000fe200078e0a0a */
[----:B------:R-:W-:Y:S01]  /*7a50*/  ISETP.GE.AND P2, PT, R14, RZ, PT ;  /* 0x000000ff0e00720c */ /* 0x000fe20003f46270 */
[----:B------:R-:W-:Y:S01]  /*7a60*/  @!P6 IMAD.IADD R6, R6, 0x1, -R7 ;  /* 0x000000010606e824 */ /* 0x000fe200078e0a07 */
[----:B------:R-:W-:Y:S01]  /*7a70*/  STL [R1+0x760], R11 ;  /* 0x0007600b01007387 */ /* 0x000fe20000100800 */
[----:B------:R-:W-:Y:S01]  /*7a80*/  IMAD.MOV R9, RZ, RZ, -R9 ;  /* 0x000000ffff097224 */ /* 0x000fe200078e0a09 */
[----:B------:R-:W-:Y:S01]  /*7a90*/  IABS R14, R14 ;  /* 0x0000000e000e7213 */ /* 0x000fe20000000000 */
[----:B------:R-:W-:Y:S01]  /*7aa0*/  IMAD.HI.U32 R2, R8, R15, RZ ;  /* 0x0000000f08027227 */ /* 0x000fe200078e00ff */
[----:B------:R0:W-:Y:S01]  /*7ab0*/  STL [R1+0x744], R10 ;  /* 0x0007440a01007387 */ /* 0x0001e20000100800 */
[----:B------:R-:W-:-:S02]  /*7ac0*/  ISETP.GE.AND P6, PT, R13, RZ, PT ;  /* 0x000000ff0d00720c */ /* 0x000fc40003fc6270 */
[----:B------:R-:W-:Y:S01]  /*7ad0*/  IMAD R18, R7, R9, R18 ;  /* 0x0000000907127224 */ /* 0x000fe200078e0212 */
[----:B------:R-:W-:Y:S01]  /*7ae0*/  IABS R13, R13 ;  /* 0x0000000d000d7213 */ /* 0x000fe20000000000 */
[----:B------:R-:W-:-:S04]  /*7af0*/  IMAD.HI.U32 R4, R8, R14, RZ ;  /* 0x0000000e08047227 */ /* 0x000fc800078e00ff */
[----:B------:R-:W-:Y:S02]  /*7b00*/  IMAD.MOV R4, RZ, RZ, -R4 ;  /* 0x000000ffff047224 */ /* 0x000fe400078e0a04 */
[----:B0-----:R-:W-:Y:S02]  /*7b10*/  IMAD.MOV.U32 R10, RZ, RZ, R6 ;  /* 0x000000ffff0a7224 */ /* 0x001fe400078e0006 */
[----:B------:R-:W-:Y:S02]  /*7b20*/  IMAD.MOV R6, RZ, RZ, -R2 ;  /* 0x000000ffff067224 */ /* 0x000fe400078e0a02 */
[----:B------:R-:W-:Y:S01]  /*7b30*/  @!P4 IMAD.MOV R10, RZ, RZ, -R10 ;  /* 0x000000ffff0ac224 */ /* 0x000fe200078e0a0a */
[C---:B------:R-:W-:Y:S01]  /*7b40*/  ISETP.GT.U32.AND P4, PT, R7.reuse, R18, PT ;  /* 0x000000120700720c */ /* 0x040fe20003f84070 */
[----:B------:R-:W-:Y:S02]  /*7b50*/  @!P3 IMAD.IADD R0, R0, 0x1, -R7 ;  /* 0x000000010000b824 */ /* 0x000fe400078e0a07 */
[C---:B------:R-:W-:Y:S01]  /*7b60*/  IMAD R15, R7.reuse, R6, R15 ;  /* 0x00000006070f7224 */ /* 0x040fe200078e020f */
[----:B------:R-:W-:Y:S01]  /*7b70*/  STL [R1+0x748], R10 ;  /* 0x0007480a01007387 */ /* 0x000fe20000100800 */
[----:B------:R-:W-:-:S02]  /*7b80*/  IMAD R14, R7, R4, R14 ;  /* 0x00000004070e7224 */ /* 0x000fc400078e020e */
[----:B------:R-:W-:Y:S01]  /*7b90*/  IMAD.MOV.U32 R9, RZ, RZ, R0 ;  /* 0x000000ffff097224 */ /* 0x000fe200078e0000 */
[----:B------:R-:W-:Y:S01]  /*7ba0*/  ISETP.GT.U32.AND P3, PT, R7, R15, PT ;  /* 0x0000000f0700720c */ /* 0x000fe20003f64070 */
[----:B------:R-:W-:-:S04]  /*7bb0*/  IMAD.HI.U32 R2, R8, R13, RZ ;  /* 0x0000000d08027227 */ /* 0x000fc800078e00ff */
[----:B------:R-:W-:Y:S01]  /*7bc0*/  @!P5 IMAD.MOV R9, RZ, RZ, -R9 ;  /* 0x000000ffff09d224 */ /* 0x000fe200078e0a09 */
[----:B------:R-:W-:Y:S01]  /*7bd0*/  ISETP.GT.U32.AND P5, PT, R7, R14, PT ;  /* 0x0000000e0700720c */ /* 0x000fe20003fa4070 */
[----:B------:R-:W-:Y:S02]  /*7be0*/  @!P4 IMAD.IADD R18, R18, 0x1, -R7 ;  /* 0x000000011212c824 */ /* 0x000fe400078e0a07 */
[----:B------:R-:W-:Y:S01]  /*7bf0*/  IMAD.MOV R2, RZ, RZ, -R2 ;  /* 0x000000ffff027224 */ /* 0x000fe200078e0a02 */
[----:B------:R0:W-:Y:S01]  /*7c00*/  STL [R1+0x750], R9 ;  /* 0x0007500901007387 */ /* 0x0001e20000100800 */
[----:B------:R-:W-:Y:S01]  /*7c10*/  VIADD R19, R3, 0x8a ;  /* 0x0000008a03137836 */ /* 0x000fe20000000000 */
[----:B------:R-:W-:Y:S01]  /*7c20*/  ISETP.GT.U32.AND P4, PT, R7, R18, PT ;  /* 0x000000120700720c */ /* 0x000fe20003f84070 */
[----:B------:R-:W-:Y:S02]  /*7c30*/  VIADD R12, R3, 0x8b ;  /* 0x0000008b030c7836 */ /* 0x000fe40000000000 */
[----:B------:R-:W-:Y:S01]  /*7c40*/  IMAD R13, R7, R2, R13 ;  /* 0x00000002070d7224 */ /* 0x000fe200078e020d */
[----:B------:R-:W-:Y:S01]  /*7c50*/  IABS R4, R19 ;  /* 0x0000001300047213 */ /* 0x000fe20000000000 */
[--C-:B------:R-:W-:Y:S01]  /*7c60*/  @!P3 IMAD.IADD R15, R15, 0x1, -R7.reuse ;  /* 0x000000010f0fb824 */ /* 0x100fe200078e0a07 */
[----:B------:R-:W-:Y:S01]  /*7c70*/  IABS R2, R12 ;  /* 0x0000000c00027213 */ /* 0x000fe20000000000 */
[----:B------:R-:W-:-:S02]  /*7c80*/  @!P5 IMAD.IADD R14, R14, 0x1, -R7 ;  /* 0x000000010e0ed824 */ /* 0x000fc400078e0a07 */
[C---:B------:R-:W-:Y:S01]  /*7c90*/  IMAD.HI.U32 R16, R8.reuse, R4, RZ ;  /* 0x0000000408107227 */ /* 0x040fe200078e00ff */
[C---:B------:R-:W-:Y:S02]  /*7ca0*/  ISETP.GT.U32.AND P3, PT, R7.reuse, R15, PT ;  /* 0x0000000f0700720c */ /* 0x040fe40003f64070 */
[----:B------:R-:W-:Y:S01]  /*7cb0*/  ISETP.GT.U32.AND P5, PT, R7, R14, PT ;  /* 0x0000000e0700720c */ /* 0x000fe20003fa4070 */
[----:B0-----:R-:W-:-:S04]  /*7cc0*/  IMAD.HI.U32 R9, R8, R2, RZ ;  /* 0x0000000208097227 */ /* 0x001fc800078e00ff */
[----:B------:R-:W-:Y:S01]  /*7cd0*/  @!P4 IMAD.IADD R18, R18, 0x1, -R7 ;  /* 0x000000011212c824 */ /* 0x000fe200078e0a07 */
[C---:B------:R-:W-:Y:S01]  /*7ce0*/  ISETP.GT.U32.AND P4, PT, R7.reuse, R13, PT ;  /* 0x0000000d0700720c */ /* 0x040fe20003f84070 */
[----:B------:R-:W-:Y:S02]  /*7cf0*/  IMAD.MOV R16, RZ, RZ, -R16 ;  /* 0x000000ffff107224 */ /* 0x000fe400078e0a10 */
[----:B------:R-:W-:Y:S02]  /*7d00*/  IMAD.MOV R9, RZ, RZ, -R9 ;  /* 0x000000ffff097224 */ /* 0x000fe400078e0a09 */
[C---:B------:R-:W-:Y:S02]  /*7d10*/  IMAD R4, R7.reuse, R16, R4 ;  /* 0x0000001007047224 */ /* 0x040fe400078e0204 */
[----:B------:R-:W-:Y:S02]  /*7d20*/  IMAD R2, R7, R9, R2 ;  /* 0x0000000907027224 */ /* 0x000fe400078e0202 */
[--C-:B------:R-:W-:Y:S01]  /*7d30*/  @!P3 IMAD.IADD R15, R15, 0x1, -R7.reuse ;  /* 0x000000010f0fb824 */ /* 0x100fe200078e0a07 */
[C---:B------:R-:W-:Y:S01]  /*7d40*/  ISETP.GT.U32.AND P3, PT, R7.reuse, R4, PT ;  /* 0x000000040700720c */ /* 0x040fe20003f64070 */
[----:B------:R-:W-:Y:S01]  /*7d50*/  @!P5 IMAD.IADD R14, R14, 0x1, -R7 ;  /* 0x000000010e0ed824 */ /* 0x000fe200078e0a07 */
[----:B------:R-:W-:Y:S01]  /*7d60*/  ISETP.GT.U32.AND P5, PT, R7, R2, PT ;  /* 0x000000020700720c */ /* 0x000fe20003fa4070 */
[----:B------:R-:W-:-:S02]  /*7d70*/  VIADD R6, R3, 0x8c ;  /* 0x0000008c03067836 */ /* 0x000fc40000000000 */
[----:B------:R-:W-:Y:S02]  /*7d80*/  IMAD.MOV.U32 R20, RZ, RZ, R18 ;  /* 0x000000ffff147224 */ /* 0x000fe400078e0012 */
[----:B------:R-:W-:Y:S01]  /*7d90*/  @!P4 IMAD.IADD R13, R13, 0x1, -R7 ;  /* 0x000000010d0dc824 */ /* 0x000fe200078e0a07 */
[----:B------:R-:W-:Y:S01]  /*7da0*/  IABS R10, R6 ;  /* 0x00000006000a7213 */ /* 0x000fe20000000000 */
[----:B------:R-:W-:Y:S01]  /*7db0*/  VIADD R0, R3, 0x8d ;  /* 0x0000008d03007836 */ /* 0x000fe20000000000 */
[----:B------:R-:W-:Y:S01]  /*7dc0*/  ISETP.GE.AND P4, PT, R19, RZ, PT ;  /* 0x000000ff1300720c */ /* 0x000fe20003f86270 */
[----:B------:R-:W-:Y:S02]  /*7dd0*/  VIADD R9, R3, 0x8e ;  /* 0x0000008e03097836 */ /* 0x000fe40000000000 */
[----:B------:R-:W-:Y:S01]  /*7de0*/  @!P0 IMAD.MOV R20, RZ, RZ, -R20 ;  /* 0x000000ffff148224 */ /* 0x000fe200078e0a14 */
[----:B------:R-:W-:Y:S01]  /*7df0*/  ISETP.GT.U32.AND P0, PT, R7, R13, PT ;  /* 0x0000000d0700720c */ /* 0x000fe20003f04070 */
[----:B------:R-:W-:Y:S01]  /*7e00*/  IMAD.HI.U32 R17, R8, R10, RZ ;  /* 0x0000000a08117227 */ /* 0x000fe200078e00ff */
[----:B------:R-:W-:-:S02]  /*7e10*/  IABS R11, R0 ;  /* 0x00000000000b7213 */ /* 0x000fc40000000000 */
[----:B------:R-:W-:Y:S01]  /*7e20*/  IABS R18, R9 ;  /* 0x0000000900127213 */ /* 0x000fe20000000000 */
[--C-:B------:R-:W-:Y:S01]  /*7e30*/  @!P3 IMAD.IADD R4, R4, 0x1, -R7.reuse ;  /* 0x000000010404b824 */ /* 0x100fe200078e0a07 */
[----:B------:R-:W-:Y:S01]  /*7e40*/  ISETP.GE.AND P3, PT, R12, RZ, PT ;  /* 0x000000ff0c00720c */ /* 0x000fe20003f66270 */
[----:B------:R-:W-:Y:S01]  /*7e50*/  @!P5 IMAD.IADD R2, R2, 0x1, -R7 ;  /* 0x000000010202d824 */ /* 0x000fe200078e0a07 */
[----:B------:R0:W-:Y:S01]  /*7e60*/  STL [R1+0x734], R20 ;  /* 0x0007341401007387 */ /* 0x0001e20000100800 */
[----:B------:R-:W-:-:S03]  /*7e70*/  IMAD.HI.U32 R16, R8, R11, RZ ;  /* 0x0000000b08107227 */ /* 0x000fc600078e00ff */
[C---:B------:R-:W-:Y:S01]  /*7e80*/  ISETP.GT.U32.AND P5, PT, R7.reuse, R2, PT ;  /* 0x000000020700720c */ /* 0x040fe20003fa4070 */
[----:B------:R-:W-:Y:S02]  /*7e90*/  IMAD.MOV R17, RZ, RZ, -R17 ;  /* 0x000000ffff117224 */ /* 0x000fe400078e0a11 */
[----:B------:R-:W-:Y:S02]  /*7ea0*/  IMAD.MOV.U32 R12, RZ, RZ, R18 ;  /* 0x000000ffff0c7224 */ /* 0x000fe400078e0012 */
[----:B------:R-:W-:Y:S02]  /*7eb0*/  IMAD.MOV R16, RZ, RZ, -R16 ;  /* 0x000000ffff107224 */ /* 0x000fe400078e0a10 */
[----:B0-----:R-:W-:Y:S02]  /*7ec0*/  IMAD.MOV.U32 R20, RZ, RZ, R15 ;  /* 0x000000ffff147224 */ /* 0x001fe400078e000f */
[----:B------:R-:W-:Y:S02]  /*7ed0*/  IMAD R10, R7, R17, R10 ;  /* 0x00000011070a7224 */ /* 0x000fe400078e020a */
[----:B------:R-:W-:-:S04]  /*7ee0*/  IMAD.HI.U32 R15, R8, R12, RZ ;  /* 0x0000000c080f7227 */ /* 0x000fc800078e00ff */
[----:B------:R-:W-:Y:S01]  /*7ef0*/  @!P0 IMAD.IADD R13, R13, 0x1, -R7 ;  /* 0x000000010d0d8824 */ /* 0x000fe200078e0a07 */
[C---:B------:R-:W-:Y:S01]  /*7f00*/  ISETP.GT.U32.AND P0, PT, R7.reuse, R10, PT ;  /* 0x0000000a0700720c */ /* 0x040fe20003f04070 */
[C---:B------:R-:W-:Y:S02]  /*7f10*/  IMAD R11, R7.reuse, R16, R11 ;  /* 0x00000010070b7224 */ /* 0x040fe400078e020b */
[----:B------:R-:W-:Y:S01]  /*7f20*/  @!P1 IMAD.MOV R20, RZ, RZ, -R20 ;  /* 0x000000ffff149224 */ /* 0x000fe200078e0a14 */
[C---:B------:R-:W-:Y:S01]  /*7f30*/  ISETP.GT.U32.AND P1, PT, R7.reuse, R4, PT ;  /* 0x000000040700720c */ /* 0x040fe20003f24070 */
[----:B------:R-:W-:Y:S02]  /*7f40*/  IMAD.MOV R15, RZ, RZ, -R15 ;  /* 0x000000ffff0f7224 */ /* 0x000fe400078e0a0f */
[----:B------:R-:W-:Y:S01]  /*7f50*/  IMAD.MOV.U32 R16, RZ, RZ, R13 ;  /* 0x000000ffff107224 */ /* 0x000fe200078e000d */
[----:B------:R-:W-:Y:S01]  /*7f60*/  STL [R1+0x730], R20 ;  /* 0x0007301401007387 */ /* 0x000fe20000100800 */
[----:B------:R-:W-:Y:S01]  /*7f70*/  @!P2 IMAD.MOV R14, RZ, RZ, -R14 ;  /* 0x000000ffff0ea224 */ /* 0x000fe200078e0a0e */
[----:B------:R-:W-:Y:S01]  /*7f80*/  ISETP.GE.AND P2, PT, R6, RZ, PT ;  /* 0x000000ff0600720c */ /* 0x000fe20003f46270 */
[----:B------:R-:W-:-:S02]  /*7f90*/  IMAD R6, R7, R15, R12 ;  /* 0x0000000f07067224 */ /* 0x000fc400078e020c */
[----:B------:R-:W-:Y:S01]  /*7fa0*/  @!P6 IMAD.MOV R16, RZ, RZ, -R16 ;  /* 0x000000ffff10e224 */ /* 0x000fe200078e0a10 */
[C---:B------:R-:W-:Y:S01]  /*7fb0*/  ISETP.GT.U32.AND P6, PT, R7.reuse, R11, PT ;  /* 0x0000000b0700720c */ /* 0x040fe20003fc4070 */
[--C-:B------:R-:W-:Y:S01]  /*7fc0*/  @!P5 IMAD.IADD R2, R2, 0x1, -R7.reuse ;  /* 0x000000010202d824 */ /* 0x100fe200078e0a07 */
[----:B------:R-:W-:Y:S01]  /*7fd0*/  ISETP.GT.U32.AND P5, PT, R7, R6, PT ;  /* 0x000000060700720c */ /* 0x000fe20003fa4070 */
[C---:B------:R-:W-:Y:S01]  /*7fe0*/  VIADD R12, R3.reuse, 0x8f ;  /* 0x0000008f030c7836 */ /* 0x040fe20000000000 */
[----:B------:R0:W-:Y:S01]  /*7ff0*/  STL [R1+0x1e0], R14 ;  /* 0x0001e00e01007387 */ /* 0x0001e20000100800 */
[--C-:B------:R-:W-:Y:S01]  /*8000*/  @!P1 IMAD.IADD R4, R4, 0x1, -R7.reuse ;  /* 0x0000000104049824 */ /* 0x100fe200078e0a07 */
[----:B------:R-:W-:Y:S01]  /*8010*/  ISETP.GE.AND P1, PT, R0, RZ, PT ;  /* 0x000000ff0000720c */ /* 0x000fe20003f26270 */
[----:B------:R-:W-:Y:S01]  /*8020*/  @!P0 IMAD.IADD R10, R10, 0x1, -R7 ;  /* 0x000000010a0a8824 */ /* 0x000fe200078e0a07 */
[----:B------:R-:W-:Y:S01]  /*8030*/  IABS R15, R12 ;  /* 0x0000000c000f7213 */ /* 0x000fe20000000000 */
[----:B------:R-:W-:Y:S01]  /*8040*/  VIADD R0, R3, 0x90 ;  /* 0x0000009003007836 */ /* 0x000fe20000000000 */
[----:B------:R-:W-:Y:S01]  /*8050*/  ISETP.GE.AND P0, PT, R9, RZ, PT ;  /* 0x000000ff0900720c */ /* 0x000fe20003f06270 */
[----:B------:R1:W-:Y:S01]  /*8060*/  STL [R1+0x250], R16 ;  /* 0x0002501001007387 */ /* 0x0003e20000100800 */
[----:B------:R-:W-:-:S02]  /*8070*/  VIADD R13, R3, 0x91 ;  /* 0x00000091030d7836 */ /* 0x000fc40000000000 */
[----:B------:R-:W-:Y:S01]  /*8080*/  @!P6 IMAD.IADD R11, R11, 0x1, -R7 ;  /* 0x000000010b0be824 */ /* 0x000fe200078e0a07 */
[----:B------:R-:W-:Y:S01]  /*8090*/  ISETP.GT.U32.AND P6, PT, R7, R10, PT ;  /* 0x0000000a0700720c */ /* 0x000fe20003fc4070 */
[----:B0-----:R-:W-:Y:S01]  /*80a0*/  IMAD.MOV.U32 R14, RZ, RZ, R4 ;  /* 0x000000ffff0e7224 */ /* 0x001fe200078e0004 */
[----:B------:R-:W-:Y:S01]  /*80b0*/  IABS R75, R0 ;  /* 0x00000000004b7213 */ /* 0x000fe20000000000 */
[----:B------:R-:W-:Y:S01]  /*80c0*/  IMAD.HI.U32 R9, R8, R15, RZ ;  /* 0x0000000f08097227 */ /* 0x000fe200078e00ff */
[----:B------:R-:W-:-:S03]  /*80d0*/  IABS R77, R13 ;  /* 0x0000000d004d7213 */ /* 0x000fc60000000000 */
[----:B------:R-:W-:Y:S01]  /*80e0*/  @!P5 IMAD.IADD R6, R6, 0x1, -R7 ;  /* 0x000000010606d824 */ /* 0x000fe200078e0a07 */
[C---:B------:R-:W-:Y:S01]  /*80f0*/  ISETP.GT.U32.AND P5, PT, R7.reuse, R11, PT ;  /* 0x0000000b0700720c */ /* 0x040fe20003fa4070 */
[----:B------:R-:W-:Y:S02]  /*8100*/  @!P4 IMAD.MOV R14, RZ, RZ, -R14 ;  /* 0x000000ffff0ec224 */ /* 0x000fe400078e0a0e */
[----:B------:R-:W-:Y:S01]  /*8110*/  IMAD.MOV R4, RZ, RZ, -R9 ;  /* 0x000000ffff047224 */ /* 0x000fe200078e0a09 */
[C---:B------:R-:W-:Y:S01]  /*8120*/  ISETP.GT.U32.AND P4, PT, R7.reuse, R6, PT ;  /* 0x000000060700720c */ /* 0x040fe20003f84070 */
[----:B------:R-:W-:Y:S01]  /*8130*/  @!P6 IMAD.IADD R10, R10, 0x1, -R7 ;  /* 0x000000010a0ae824 */ /* 0x000fe200078e0a07 */
[----:B------:R0:W-:Y:S01]  /*8140*/  STL [R1+0x720], R14 ;  /* 0x0007200e01007387 */ /* 0x0001e20000100800 */
[----:B------:R-:W-:Y:S02]  /*8150*/  IMAD R4, R7, R4, R15 ;  /* 0x0000000407047224 */ /* 0x000fe400078e020f */
[----:B------:R-:W-:-:S02]  /*8160*/  VIADD R9, R3, 0x92 ;  /* 0x0000009203097836 */ /* 0x000fc40000000000 */
[----:B------:R-:W-:Y:S01]  /*8170*/  @!P3 IMAD.MOV R2, RZ, RZ, -R2 ;  /* 0x000000ffff02b224 */ /* 0x000fe200078e0a02 */
[----:B------:R-:W-:Y:S01]  /*8180*/  ISETP.GT.U32.AND P6, PT, R7, R4, PT ;  /* 0x000000040700720c */ /* 0x000fe20003fc4070 */
[----:B------:R-:W-:Y:S01]  /*8190*/  @!P5 IMAD.IADD R11, R11, 0x1, -R7 ;  /* 0x000000010b0bd824 */ /* 0x000fe200078e0a07 */
[----:B------:R-:W-:Y:S01]  /*81a0*/  IABS R17, R9 ;  /* 0x0000000900117213 */ /* 0x000fe20000000000 */
[----:B-1----:R-:W-:Y:S01]  /*81b0*/  IMAD.MOV.U32 R16, RZ, RZ, R10 ;  /* 0x000000ffff107224 */ /* 0x002fe200078e000a */
[----:B------:R-:W-:Y:S01]  /*81c0*/  ISETP.GE.AND P5, PT, R12, RZ, PT ;  /* 0x000000ff0c00720c */ /* 0x000fe20003fa6270 */
[----:B0-----:R-:W-:Y:S01]  /*81d0*/  IMAD.HI.U32 R14, R8, R75, RZ ;  /* 0x0000004b080e7227 */ /* 0x001fe200078e00ff */
[----:B------:R0:W-:Y:S03]  /*81e0*/  STL [R1+0x70c], R2 ;  /* 0x00070c0201007387 */ /* 0x0001e60000100800 */
[----:B------:R-:W-:-:S02]  /*81f0*/  IMAD.MOV R14, RZ, RZ, -R14 ;  /* 0x000000ffff0e7224 */ /* 0x000fc400078e0a0e */
[----:B------:R-:W-:Y:S02]  /*8200*/  @!P4 IMAD.IADD R6, R6, 0x1, -R7 ;  /* 0x000000010606c824 */ /* 0x000fe400078e0a07 */
[----:B------:R-:W-:Y:S02]  /*8210*/  IMAD R75, R7, R14, R75 ;  /* 0x0000000e074b7224 */ /* 0x000fe400078e024b */
[----:B------:R-:W-:-:S03]  /*8220*/  IMAD.HI.U32 R14, R8, R77, RZ ;  /* 0x0000004d080e7227 */ /* 0x000fc600078e00ff */
[----:B------:R-:W-:Y:S01]  /*8230*/  ISETP.GT.U32.AND P4, PT, R7, R75, PT ;  /* 0x0000004b0700720c */ /* 0x000fe20003f84070 */
[----:B------:R-:W-:Y:S01]  /*8240*/  @!P6 IMAD.IADD R4, R4, 0x1, -R7 ;  /* 0x000000010404e824 */ /* 0x000fe200078e0a07 */
[----:B------:R-:W-:Y:S01]  /*8250*/  ISETP.GE.AND P6, PT, R0, RZ, PT ;  /* 0x000000ff0000720c */ /* 0x000fe20003fc6270 */
[----:B------:R-:W-:-:S03]  /*8260*/  IMAD.HI.U32 R15, R8, R17, RZ ;  /* 0x00000011080f7227 */ /* 0x000fc600078e00ff */
[----:B------:R-:W-:Y:S01]  /*8270*/  ISETP.GT.U32.AND P3, PT, R7, R4, PT ;  /* 0x000000040700720c */ /* 0x000fe20003f64070 */
[C---:B------:R-:W-:Y:S02]  /*8280*/  VIADD R12, R3.reuse, 0x93 ;  /* 0x00000093030c7836 */ /* 0x040fe40000000000 */
[----:B------:R-:W-:Y:S02]  /*8290*/  IMAD.MOV R14, RZ, RZ, -R14 ;  /* 0x000000ffff0e7224 */ /* 0x000fe400078e0a0e */
[----:B------:R-:W-:Y:S02]  /*82a0*/  IMAD.MOV R15, RZ, RZ, -R15 ;  /* 0x000000ffff0f7224 */ /* 0x000fe400078e0a0f */
[----:B------:R-:W-:Y:S02]  /*82b0*/  VIADD R0, R3, 0x94 ;  /* 0x0000009403007836 */ /* 0x000fe40000000000 */
[----:B------:R-:W-:Y:S01]  /*82c0*/  IMAD R77, R7, R14, R77 ;  /* 0x0000000e074d7224 */ /* 0x000fe200078e024d */
[----:B------:R-:W-:Y:S01]  /*82d0*/  IABS R14, R12 ;  /* 0x0000000c000e7213 */ /* 0x000fe20000000000 */
[----:B------:R-:W-:-:S02]  /*82e0*/  @!P4 IMAD.IADD R75, R75, 0x1, -R7 ;  /* 0x000000014b4bc824 */ /* 0x000fc400078e0a07 */
[C---:B------:R-:W-:Y:S01]  /*82f0*/  IMAD R17, R7.reuse, R15, R17 ;  /* 0x0000000f07117224 */ /* 0x040fe200078e0211 */
[----:B------:R-:W-:Y:S01]  /*8300*/  IABS R15, R0 ;  /* 0x00000000000f7213 */ /* 0x000fe20000000000 */
[----:B------:R-:W-:Y:S01]  /*8310*/  @!P2 IMAD.MOV R16, RZ, RZ, -R16 ;  /* 0x000000ffff10a224 */ /* 0x000fe200078e0a10 */
[C---:B------:R-:W-:Y:S01]  /*8320*/  ISETP.GT.U32.AND P4, PT, R7.reuse, R75, PT ;  /* 0x0000004b0700720c */ /* 0x040fe20003f84070 */
[C---:B0-----:R-:W-:Y:S01]  /*8330*/  IMAD.HI.U32 R2, R8.reuse, R14, RZ ;  /* 0x0000000e08027227 */ /* 0x041fe200078e00ff */
[----:B------:R-:W-:Y:S02]  /*8340*/  ISETP.GT.U32.AND P2, PT, R7, R77, PT ;  /* 0x0000004d0700720c */ /* 0x000fe40003f44070 */
[----:B------:R0:W-:Y:S01]  /*8350*/  STL [R1+0x708], R16 ;  /* 0x0007081001007387 */ /* 0x0001e20000100800 */
[----:B------:R-:W-:Y:S02]  /*8360*/  IMAD.MOV.U32 R10, RZ, RZ, R6 ;  /* 0x000000ffff0a7224 */ /* 0x000fe400078e0006 */
[----:B------:R-:W-:-:S04]  /*8370*/  IMAD.HI.U32 R6, R8, R15, RZ ;  /* 0x0000000f08067227 */ /* 0x000fc800078e00ff */
[--C-:B------:R-:W-:Y:S01]  /*8380*/  @!P3 IMAD.IADD R4, R4, 0x1, -R7.reuse ;  /* 0x000000010404b824 */ /* 0x100fe200078e0a07 */
[----:B------:R-:W-:Y:S01]  /*8390*/  ISETP.GE.AND P3, PT, R9, RZ, PT ;  /* 0x000000ff0900720c */ /* 0x000fe20003f66270 */
[----:B------:R-:W-:Y:S02]  /*83a0*/  IMAD.MOV R2, RZ, RZ, -R2 ;  /* 0x000000ffff027224 */ /* 0x000fe400078e0a02 */
[----:B------:R-:W-:Y:S02]  /*83b0*/  IMAD.MOV R6, RZ, RZ, -R6 ;  /* 0x000000ffff067224 */ /* 0x000fe400078e0a06 */
[----:B------:R-:W-:Y:S02]  /*83c0*/  IMAD R2, R7, R2, R14 ;  /* 0x0000000207027224 */ /* 0x000fe400078e020e */
[----:B0-----:R-:W-:Y:S02]  /*83d0*/  IMAD.MOV.U32 R16, RZ, RZ, R4 ;  /* 0x000000ffff107224 */ /* 0x001fe400078e0004 */
[--C-:B------:R-:W-:Y:S01]  /*83e0*/  @!P4 IMAD.IADD R75, R75, 0x1, -R7.reuse ;  /* 0x000000014b4bc824 */ /* 0x100fe200078e0a07 */
[----:B------:R-:W-:Y:S01]  /*83f0*/  ISETP.GE.AND P4, PT, R12, RZ, PT ;  /* 0x000000ff0c00720c */ /* 0x000fe20003f86270 */
[----:B------:R-:W-:-:S02]  /*8400*/  @!P2 IMAD.IADD R77, R77, 0x1, -R7 ;  /* 0x000000014d4da824 */ /* 0x000fc400078e0a07 */
[C---:B------:R-:W-:Y:S02]  /*8410*/  IMAD R9, R7.reuse, R6, R15 ;  /* 0x0000000607097224 */ /* 0x040fe400078e020f */
[----:B------:R-:W-:Y:S01]  /*8420*/  @!P5 IMAD.MOV R16, RZ, RZ, -R16 ;  /* 0x000000ffff10d224 */ /* 0x000fe200078e0a10 */
[C---:B------:R-:W-:Y:S01]  /*8430*/  ISETP.GT.U32.AND P5, PT, R7.reuse, R2, PT ;  /* 0x000000020700720c */ /* 0x040fe20003fa4070 */
[----:B------:R-:W-:Y:S01]  /*8440*/  @!P1 IMAD.MOV R11, RZ, RZ, -R11 ;  /* 0x000000ffff0b9224 */ /* 0x000fe200078e0a0b */
[C---:B------:R-:W-:Y:S01]  /*8450*/  ISETP.GT.U32.AND P2, PT, R7.reuse, R77, PT ;  /* 0x0000004d0700720c */ /* 0x040fe20003f44070 */
[----:B------:R-:W-:Y:S01]  /*8460*/  @!P6 IMAD.MOV R75, RZ, RZ, -R75 ;  /* 0x000000ffff4be224 */ /* 0x000fe200078e0a4b */
[----:B------:R-:W-:Y:S01]  /*8470*/  ISETP.GT.U32.AND P6, PT, R7, R9, PT ;  /* 0x000000090700720c */ /* 0x000fe20003fc4070 */
[----:B------:R-:W-:Y:S01]  /*8480*/  @!P0 IMAD.MOV R10, RZ, RZ, -R10 ;  /* 0x000000ffff0a8224 */ /* 0x000fe200078e0a0a */
[----:B------:R0:W-:Y:S01]  /*8490*/  STL [R1+0x704], R11 ;  /* 0x0007040b01007387 */ /* 0x0001e20000100800 */
[----:B------:R-:W-:Y:S01]  /*84a0*/  VIADD R6, R3, 0x96 ;  /* 0x0000009603067836 */ /* 0x000fe20000000000 */
[----:B------:R-:W-:Y:S01]  /*84b0*/  ISETP.GT.U32.AND P1, PT, R7, R17, PT ;  /* 0x000000110700720c */ /* 0x000fe20003f24070 */
[----:B------:R-:W-:Y:S01]  /*84c0*/  VIADD R15, R3, 0x97 ;  /* 0x00000097030f7836 */ /* 0x000fe20000000000 */
[----:B------:R1:W-:Y:S01]  /*84d0*/  STL [R1+0x700], R10 ;  /* 0x0007000a01007387 */ /* 0x0003e20000100800 */
[----:B------:R-:W-:Y:S01]  /*84e0*/  ISETP.GE.AND P0, PT, R13, RZ, PT ;  /* 0x000000ff0d00720c */ /* 0x000fe20003f06270 */
[C---:B------:R-:W-:Y:S01]  /*84f0*/  VIADD R13, R3.reuse, 0x99 ;  /* 0x00000099030d7836 */ /* 0x040fe20000000000 */
[----:B------:R-:W-:Y:S01]  /*8500*/  IABS R4, R6 ;  /* 0x0000000600047213 */ /* 0x000fe20000000000 */
[--C-:B------:R-:W-:Y:S01]  /*8510*/  @!P5 IMAD.IADD R2, R2, 0x1, -R7.reuse ;  /* 0x000000010202d824 */ /* 0x100fe200078e0a07 */
[----:B------:R2:W-:Y:S01]  /*8520*/  STL [R1+0x78c], R16 ;  /* 0x00078c1001007387 */ /* 0x0005e20000100800 */
[----:B0-----:R-:W-:Y:S01]  /*8530*/  VIADD R11, R3, 0x95 ;  /* 0x00000095030b7836 */ /* 0x001fe20000000000 */
[----:B------:R-:W-:Y:S01]  /*8540*/  IABS R85, R13 ;  /* 0x0000000d00557213 */ /* 0x000fe20000000000 */
[--C-:B------:R-:W-:Y:S01]  /*8550*/  @!P2 IMAD.IADD R77, R77, 0x1, -R7.reuse ;  /* 0x000000014d4da824 */ /* 0x100fe200078e0a07 */
[----:B------:R-:W-:Y:S01]  /*8560*/  ISETP.GE.AND P2, PT, R0, RZ, PT ;  /* 0x000000ff0000720c */ /* 0x000fe20003f46270 */
[--C-:B------:R-:W-:Y:S01]  /*8570*/  @!P6 IMAD.IADD R9, R9, 0x1, -R7.reuse ;  /* 0x000000010909e824 */ /* 0x100fe200078e0a07 */
[----:B-1----:R-:W-:Y:S01]  /*8580*/  IABS R10, R11 ;  /* 0x0000000b000a7213 */ /* 0x002fe20000000000 */
[----:B------:R-:W-:Y:S01]  /*8590*/  IMAD.MOV.U32 R0, RZ, RZ, R4 ;  /* 0x000000ffff007224 */ /* 0x000fe200078e0004 */
[----:B------:R-:W-:Y:S01]  /*85a0*/  ISETP.GT.U32.AND P5, PT, R7, R2, PT ;  /* 0x000000020700720c */ /* 0x000fe20003fa4070 */
[----:B------:R-:W-:Y:S01]  /*85b0*/  @!P1 IMAD.IADD R17, R17, 0x1, -R7 ;  /* 0x0000000111119824 */ /* 0x000fe200078e0a07 */
[C---:B------:R-:W-:Y:S01]  /*85c0*/  ISETP.GT.U32.AND P6, PT, R7.reuse, R9, PT ;  /* 0x000000090700720c */ /* 0x040fe20003fc4070 */
[C---:B------:R-:W-:Y:S01]  /*85d0*/  IMAD.HI.U32 R12, R8.reuse, R10, RZ ;  /* 0x0000000a080c7227 */ /* 0x040fe200078e00ff */
[----:B------:R-:W-:Y:S02]  /*85e0*/  STL [R1+0x17cc], R75 ;  /* 0x0017cc4b01007387 */ /* 0x000fe40000100800 */
[----:B------:R-:W-:Y:S01]  /*85f0*/  ISETP.GT.U32.AND P1, PT, R7, R17, PT ;  /* 0x000000110700720c */ /* 0x000fe20003f24070 */
[----:B------:R-:W-:-:S04]  /*8600*/  IMAD.HI.U32 R4, R8, R0, RZ ;  /* 0x0000000008047227 */ /* 0x000fc800078e00ff */
[----:B------:R-:W-:Y:S02]  /*8610*/  IMAD.MOV R12, RZ, RZ, -R12 ;  /* 0x000000ffff0c7224 */ /* 0x000fe400078e0a0c */
[----:B------:R-:W-:Y:S02]  /*8620*/  IMAD.MOV R4, RZ, RZ, -R4 ;  /* 0x000000ffff047224 */ /* 0x000fe400078e0a04 */
[C---:B------:R-:W-:Y:S02]  /*8630*/  IMAD R10, R7.reuse, R12, R10 ;  /* 0x0000000c070a7224 */ /* 0x040fe400078e020a */
[----:B------:R-:W-:Y:S01]  /*8640*/  @!P0 IMAD.MOV R77, RZ, RZ, -R77 ;  /* 0x000000ffff4d8224 */ /* 0x000fe200078e0a4d */
[----:B------:R-:W-:Y:S01]  /*8650*/  ISETP.GE.AND P0, PT, R6, RZ, PT ;  /* 0x000000ff0600720c */ /* 0x000fe20003f06270 */
[C---:B------:R-:W-:Y:S02]  /*8660*/  IMAD R6, R7.reuse, R4, R0 ;  /* 0x0000000407067224 */ /* 0x040fe400078e0200 */
[--C-:B------:R-:W-:Y:S01]  /*8670*/  @!P5 IMAD.IADD R2, R2, 0x1, -R7.reuse ;  /* 0x000000010202d824 */ /* 0x100fe200078e0a07 */
[----:B------:R-:W-:Y:S01]  /*8680*/  ISETP.GT.U32.AND P5, PT, R7, R10, PT ;  /* 0x0000000a0700720c */ /* 0x000fe20003fa4070 */
[----:B------:R-:W-:Y:S01]  /*8690*/  @!P6 IMAD.IADD R9, R9, 0x1, -R7 ;  /* 0x000000010909e824 */ /* 0x000fe200078e0a07 */
[----:B------:R-:W-:Y:S01]  /*86a0*/  ISETP.GT.U32.AND P6, PT, R7, R6, PT ;  /* 0x000000060700720c */ /* 0x000fe20003fc4070 */
[----:B------:R-:W-:-:S02]  /*86b0*/  VIADD R12, R3, 0x98 ;  /* 0x00000098030c7836 */ /* 0x000fc40000000000 */
[--C-:B------:R-:W-:Y:S01]  /*86c0*/  @!P1 IMAD.IADD R17, R17, 0x1, -R7.reuse ;  /* 0x0000000111119824 */ /* 0x100fe200078e0a07 */
[----:B------:R-:W-:Y:S01]  /*86d0*/  ISETP.GE.AND P1, PT, R11, RZ, PT ;  /* 0x000000ff0b00720c */ /* 0x000fe20003f26270 */
[----:B------:R-:W-:Y:S01]  /*86e0*/  VIADD R0, R3, 0x9a ;  /* 0x0000009a03007836 */ /* 0x000fe20000000000 */
[----:B------:R-:W-:Y:S01]  /*86f0*/  IABS R11, R15 ;  /* 0x0000000f000b7213 */ /* 0x000fe20000000000 */
[----:B--2---:R-:W-:Y:S01]  /*8700*/  IMAD.HI.U32 R16, R8, R85, RZ ;  /* 0x0000005508107227 */ /* 0x004fe200078e00ff */
[----:B------:R-:W-:Y:S02]  /*8710*/  IABS R83, R12 ;  /* 0x0000000c00537213 */ /* 0x000fe40000000000 */
[----:B------:R-:W-:Y:S01]  /*8720*/  IABS R14, R0 ;  /* 0x00000000000e7213 */ /* 0x000fe20000000000 */
[--C-:B------:R-:W-:Y:S02]  /*8730*/  @!P5 IMAD.IADD R10, R10, 0x1, -R7.reuse ;  /* 0x000000010a0ad824 */ /* 0x100fe400078e0a07 */
[----:B------:R-:W-:-:S02]  /*8740*/  @!P6 IMAD.IADD R6, R6, 0x1, -R7 ;  /* 0x000000010606e824 */ /* 0x000fc400078e0a07 */
[----:B------:R-:W-:Y:S01]  /*8750*/  IMAD.HI.U32 R4, R8, R11, RZ ;  /* 0x0000000b08047227 */ /* 0x000fe200078e00ff */
[----:B------:R-:W-:-:S03]  /*8760*/  ISETP.GT.U32.AND P6, PT, R7, R10, PT ;  /* 0x0000000a0700720c */ /* 0x000fc60003fc4070 */
[----:B------:R-:W-:-:S04]  /*8770*/  IMAD.HI.U32 R18, R8, R83, RZ ;  /* 0x0000005308127227 */ /* 0x000fc800078e00ff */
[----:B------:R-:W-:Y:S02]  /*8780*/  IMAD.MOV R4, RZ, RZ, -R4 ;  /* 0x000000ffff047224 */ /* 0x000fe400078e0a04 */
[----:B------:R-:W-:Y:S02]  /*8790*/  IMAD.MOV R18, RZ, RZ, -R18 ;  /* 0x000000ffff127224 */ /* 0x000fe400078e0a12 */
[C---:B------:R-:W-:Y:S02]  /*87a0*/  IMAD R11, R7.reuse, R4, R11 ;  /* 0x00000004070b7224 */ /* 0x040fe400078e020b */
[C---:B------:R-:W-:Y:S02]  /*87b0*/  IMAD R83, R7.reuse, R18, R83 ;  /* 0x0000001207537224 */ /* 0x040fe400078e0253 */
[----:B------:R-:W-:Y:S01]  /*87c0*/  IMAD.MOV R16, RZ, RZ, -R16 ;  /* 0x000000ffff107224 */ /* 0x000fe200078e0a10 */
[----:B------:R-:W-:Y:S01]  /*87d0*/  ISETP.GT.U32.AND P5, PT, R7, R11, PT ;  /* 0x0000000b0700720c */ /* 0x000fe20003fa4070 */
[----:B------:R-:W-:-:S02]  /*87e0*/  IMAD.MOV.U32 R19, RZ, RZ, R17 ;  /* 0x000000ffff137224 */ /* 0x000fc400078e0011 */
[----:B------:R-:W-:Y:S01]  /*87f0*/  @!P6 IMAD.IADD R10, R10, 0x1, -R7 ;  /* 0x000000010a0ae824 */ /* 0x000fe200078e0a07 */
[----:B------:R-:W-:Y:S01]  /*8800*/  ISETP.GT.U32.AND P6, PT, R7, R83, PT ;  /* 0x000000530700720c */ /* 0x000fe20003fc4070 */
[----:B------:R-:W-:Y:S02]  /*8810*/  IMAD.MOV.U32 R17, RZ, RZ, R2 ;  /* 0x000000ffff117224 */ /* 0x000fe400078e0002 */
[----:B------:R-:W-:-:S04]  /*8820*/  IMAD.HI.U32 R2, R8, R14, RZ ;  /* 0x0000000e08027227 */ /* 0x000fc800078e00ff */
[----:B------:R-:W-:Y:S02]  /*8830*/  IMAD R85, R7, R16, R85 ;  /* 0x0000001007557224 */ /* 0x000fe400078e0255 */
[----:B------:R-:W-:Y:S02]  /*8840*/  IMAD.MOV.U32 R16, RZ, RZ, R10 ;  /* 0x000000ffff107224 */ /* 0x000fe400078e000a */
[----:B------:R-:W-:Y:S01]  /*8850*/  @!P3 IMAD.MOV R19, RZ, RZ, -R19 ;  /* 0x000000ffff13b224 */ /* 0x000fe200078e0a13 */
[----:B------:R-:W-:Y:S01]  /*8860*/  ISETP.GE.AND P3, PT, R15, RZ, PT ;  /* 0x000000ff0f00720c */ /* 0x000fe20003f66270 */
[----:B------:R-:W-:Y:S01]  /*8870*/  @!P4 IMAD.MOV R17, RZ, RZ, -R17 ;  /* 0x000000ffff11c224 */ /* 0x000fe200078e0a11 */
[C---:B------:R-:W-:Y:S01]  /*8880*/  ISETP.GT.U32.AND P4, PT, R7.reuse, R6, PT ;  /* 0x000000060700720c */ /* 0x040fe20003f84070 */
[----:B------:R-:W-:Y:S01]  /*8890*/  IMAD.MOV R2, RZ, RZ, -R2 ;  /* 0x000000ffff027224 */ /* 0x000fe200078e0a02 */
[----:B------:R-:W-:Y:S01]  /*88a0*/  STL [R1+0x778], R19 ;  /* 0x0007781301007387 */ /* 0x000fe20000100800 */
[----:B------:R-:W-:Y:S01]  /*88b0*/  @!P1 IMAD.MOV R16, RZ, RZ, -R16 ;  /* 0x000000ffff109224 */ /* 0x000fe200078e0a10 */
[C---:B------:R-:W-:Y:S01]  /*88c0*/  ISETP.GT.U32.AND P1, PT, R7.reuse, R85, PT ;  /* 0x000000550700720c */ /* 0x040fe20003f24070 */
[----:B------:R-:W-:Y:S01]  /*88d0*/  IMAD R2, R7, R2, R14 ;  /* 0x0000000207027224 */ /* 0x000fe200078e020e */
[----:B------:R0:W-:Y:S01]  /*88e0*/  STL [R1+0x76c], R17 ;  /* 0x00076c1101007387 */ /* 0x0001e20000100800 */
[----:B------:R-:W-:-:S02]  /*88f0*/  @!P5 IMAD.IADD R11, R11, 0x1, -R7 ;  /* 0x000000010b0bd824 */ /* 0x000fc400078e0a07 */
[--C-:B------:R-:W-:Y:S01]  /*8900*/  @!P6 IMAD.IADD R83, R83, 0x1, -R7.reuse ;  /* 0x000000015353e824 */ /* 0x100fe200078e0a07 */
[----:B------:R-:W-:Y:S01]  /*8910*/  ISETP.GT.U32.AND P6, PT, R7, R2, PT ;  /* 0x000000020700720c */ /* 0x000fe20003fc4070 */
[----:B------:R-:W-:Y:S01]  /*8920*/  VIADD R4, R3, 0x9b ;  /* 0x0000009b03047836 */ /* 0x000fe20000000000 */
[----:B------:R-:W-:Y:S01]  /*8930*/  ISETP.GT.U32.AND P5, PT, R7, R11, PT ;  /* 0x0000000b0700720c */ /* 0x000fe20003fa4070 */
[----:B------:R-:W-:Y:S01]  /*8940*/  @!P4 IMAD.IADD R6, R6, 0x1, -R7 ;  /* 0x000000010606c824 */ /* 0x000fe200078e0a07 */
[----:B------:R-:W-:Y:S01]  /*8950*/  ISETP.GE.AND P4, PT, R13, RZ, PT ;  /* 0x000000ff0d00720c */ /* 0x000fe20003f86270 */
[----:B------:R-:W-:Y:S01]  /*8960*/  VIADD R10, R3, 0x9d ;  /* 0x0000009d030a7836 */ /* 0x000fe20000000000 */
[----:B------:R-:W-:Y:S01]  /*8970*/  IABS R15, R4 ;  /* 0x00000004000f7213 */ /* 0x000fe20000000000 */
[----:B0-----:R-:W-:Y:S02]  /*8980*/  IMAD.MOV.U32 R17, RZ, RZ, R9 ;  /* 0x000000ffff117224 */ /* 0x001fe400078e0009 */
[----:B------:R-:W-:-:S02]  /*8990*/  @!P1 IMAD.IADD R85, R85, 0x1, -R7 ;  /* 0x0000000155559824 */ /* 0x000fc400078e0a07 */
[----:B------:R-:W-:Y:S01]  /*89a0*/  @!P2 IMAD.MOV R17, RZ, RZ, -R17 ;  /* 0x000000ffff11a224 */ /* 0x000fe200078e0a11 */
[----:B------:R-:W-:Y:S01]  /*89b0*/  ISETP.GE.AND P2, PT, R12, RZ, PT ;  /* 0x000000ff0c00720c */ /* 0x000fe20003f46270 */
[----:B------:R-:W-:Y:S01]  /*89c0*/  IMAD.MOV.U32 R12, RZ, RZ, R6 ;  /* 0x000000ffff0c7224 */ /* 0x000fe200078e0006 */
[C---:B------:R-:W-:Y:S01]  /*89d0*/  ISETP.GT.U32.AND P1, PT, R7.reuse, R85, PT ;  /* 0x000000550700720c */ /* 0x040fe20003f24070 */
[----:B------:R-:W-:Y:S01]  /*89e0*/  IMAD.HI.U32 R9, R8, R15, RZ ;  /* 0x0000000f08097227 */ /* 0x000fe200078e00ff */
[----:B------:R-:W-:Y:S03]  /*89f0*/  STL [R1+0x770], R17 ;  /* 0x0007701101007387 */ /* 0x000fe60000100800 */
[----:B------:R-:W-:Y:S01]  /*8a00*/  @!P0 IMAD.MOV R12, RZ, RZ, -R12 ;  /* 0x000000ffff0c8224 */ /* 0x000fe200078e0a0c */
[----:B------:R0:W-:Y:S01]  /*8a10*/  STL [R1+0x774], R16 ;  /* 0x0007741001007387 */ /* 0x0001e20000100800 */
[----:B------:R-:W-:Y:S01]  /*8a20*/  @!P6 IMAD.IADD R2, R2, 0x1, -R7 ;  /* 0x000000010202e824 */ /* 0x000fe200078e0a07 */
[----:B------:R-:W-:Y:S01]  /*8a30*/  ISETP.GT.U32.AND P0, PT, R7, R83, PT ;  /* 0x000000530700720c */ /* 0x000fe20003f04070 */
[----:B------:R-:W-:Y:S01]  /*8a40*/  IMAD.MOV R9, RZ, RZ, -R9 ;  /* 0x000000ffff097224 */ /* 0x000fe200078e0a09 */
[----:B------:R1:W-:Y:S01]  /*8a50*/  STL [R1+0x768], R12 ;  /* 0x0007680c01007387 */ /* 0x0003e20000100800 */
[----:B------:R-:W-:Y:S01]  /*8a60*/  @!P5 IMAD.IADD R11, R11, 0x1, -R7 ;  /* 0x000000010b0bd824 */ /* 0x000fe200078e0a07 */
[----:B------:R-:W-:Y:S01]  /*8a70*/  ISETP.GE.AND P5, PT, R0, RZ, PT ;  /* 0x000000ff0000720c */ /* 0x000fe20003fa6270 */
[C---:B------:R-:W-:Y:S01]  /*8a80*/  IMAD R0, R7.reuse, R9, R15 ;  /* 0x0000000907007224 */ /* 0x040fe200078e020f */
[----:B------:R-:W-:Y:S01]  /*8a90*/  ISETP.GT.U32.AND P6, PT, R7, R2, PT ;  /* 0x000000020700720c */ /* 0x000fe20003fc4070 */
[----:B------:R-:W-:Y:S01]  /*8aa0*/  @!P1 IMAD.IADD R85, R85, 0x1, -R7 ;  /* 0x0000000155559824 */ /* 0x000fe200078e0a07 */
[----:B------:R-:W-:Y:S01]  /*8ab0*/  ISETP.GE.AND P1, PT, R4, RZ, PT ;  /* 0x000000ff0400720c */ /* 0x000fe20003f26270 */
[C---:B0-----:R-:W-:Y:S01]  /*8ac0*/  VIADD R16, R3.reuse, 0x9c ;  /* 0x0000009c03107836 */ /* 0x041fe20000000000 */
[----:B------:R-:W-:Y:S01]  /*8ad0*/  IABS R17, R10 ;  /* 0x0000000a00117213 */ /* 0x000fe20000000000 */
[----:B------:R-:W-:-:S02]  /*8ae0*/  VIADD R6, R3, 0x9e ;  /* 0x0000009e03067836 */ /* 0x000fc40000000000 */
[----:B------:R-:W-:Y:S01]  /*8af0*/  @!P0 IMAD.IADD R83, R83, 0x1, -R7 ;  /* 0x0000000153538824 */ /* 0x000fe200078e0a07 */
[----:B------:R-:W-:Y:S01]  /*8b00*/  IABS R14, R16 ;  /* 0x00000010000e7213 */ /* 0x000fe20000000000 */
[----:B------:R-:W-:Y:S01]  /*8b10*/  VIADD R9, R3, 0x9f ;  /* 0x0000009f03097836 */ /* 0x000fe20000000000 */
[----:B------:R-:W-:Y:S01]  /*8b20*/  ISETP.GT.U32.AND P0, PT, R7, R0, PT ;  /* 0x000000000700720c */ /* 0x000fe20003f04070 */
[C---:B------:R-:W-:Y:S01]  /*8b30*/  IMAD.HI.U32 R18, R8.reuse, R17, RZ ;  /* 0x0000001108127227 */ /* 0x040fe200078e00ff */
[----:B-1----:R-:W-:Y:S02]  /*8b40*/  IABS R12, R6 ;  /* 0x00000006000c7213 */ /* 0x002fe40000000000 */
[----:B------:R-:W-:Y:S01]  /*8b50*/  IABS R13, R9 ;  /* 0x00000009000d7213 */ /* 0x000fe20000000000 */
[----:B------:R-:W-:-:S04]  /*8b60*/  IMAD.HI.U32 R15, R8, R14, RZ ;  /* 0x0000000e080f7227 */ /* 0x000fc800078e00ff */
[----:B------:R-:W-:Y:S02]  /*8b70*/  IMAD.MOV R15, RZ, RZ, -R15 ;  /* 0x000000ffff0f7224 */ /* 0x000fe400078e0a0f */
[----:B------:R-:W-:Y:S02]  /*8b80*/  @!P6 IMAD.IADD R2, R2, 0x1, -R7 ;  /* 0x000000010202e824 */ /* 0x000fe400078e0a07 */
[----:B------:R-:W-:Y:S02]  /*8b90*/  IMAD R4, R7, R15, R14 ;  /* 0x0000000f07047224 */ /* 0x000fe400078e020e */
[----:B------:R-:W-:-:S03]  /*8ba0*/  IMAD.HI.U32 R14, R8, R12, RZ ;  /* 0x0000000c080e7227 */ /* 0x000fc600078e00ff */
[C---:B------:R-:W-:Y:S01]  /*8bb0*/  ISETP.GT.U32.AND P6, PT, R7.reuse, R4, PT ;  /* 0x000000040700720c */ /* 0x040fe20003fc4070 */
[----:B------:R-:W-:Y:S02]  /*8bc0*/  IMAD.MOV R18, RZ, RZ, -R18 ;  /* 0x000000ffff127224 */ /* 0x000fe400078e0a12 */
[----:B------:R-:W-:Y:S01]  /*8bd0*/  @!P0 IMAD.IADD R0, R0, 0x1, -R7 ;  /* 0x0000000100008824 */ /* 0x000fe200078e0a07 */
[----:B------:R-:W-:Y:S01]  /*8be0*/  ISETP.GE.AND P0, PT, R16, RZ, PT ;  /* 0x000000ff1000720c */ /* 0x000fe20003f06270 */
[----:B------:R-:W-:Y:S02]  /*8bf0*/  IMAD.MOV R14, RZ, RZ, -R14 ;  /* 0x000000ffff0e7224 */ /* 0x000fe400078e0a0e */
[----:B------:R-:W-:Y:S02]  /*8c00*/  IMAD R17, R7, R18, R17 ;  /* 0x0000001207117224 */ /* 0x000fe400078e0211 */
[----:B------:R-:W-:-:S04]  /*8c10*/  IMAD.HI.U32 R15, R8, R13, RZ ;  /* 0x0000000d080f7227 */ /* 0x000fc800078e00ff */
[----:B------:R-:W-:Y:S01]  /*8c20*/  @!P6 IMAD.IADD R4, R4, 0x1, -R7 ;  /* 0x000000010404e824 */ /* 0x000fe200078e0a07 */
[C---:B------:R-:W-:Y:S01]  /*8c30*/  ISETP.GT.U32.AND P6, PT, R7.reuse, R0, PT ;  /* 0x000000000700720c */ /* 0x040fe20003fc4070 */
[----:B------:R-:W-:Y:S02]  /*8c40*/  IMAD R12, R7, R14, R12 ;  /* 0x0000000e070c7224 */ /* 0x000fe400078e020c */
[----:B------:R-:W-:Y:S02]  /*8c50*/  VIADD R14, R3, 0xa0 ;  /* 0x000000a0030e7836 */ /* 0x000fe40000000000 */
[----:B------:R-:W-:Y:S01]  /*8c60*/  @!P3 IMAD.MOV R11, RZ, RZ, -R11 ;  /* 0x000000ffff0bb224 */ /* 0x000fe200078e0a0b */
[C---:B------:R-:W-:Y:S01]  /*8c70*/  ISETP.GT.U32.AND P3, PT, R7.reuse, R4, PT ;  /* 0x000000040700720c */ /* 0x040fe20003f64070 */
[----:B------:R-:W-:Y:S01]  /*8c80*/  @!P2 IMAD.MOV R83, RZ, RZ, -R83 ;  /* 0x000000ffff53a224 */ /* 0x000fe200078e0a53 */
[C---:B------:R-:W-:Y:S01]  /*8c90*/  ISETP.GT.U32.AND P2, PT, R7.reuse, R17, PT ;  /* 0x000000110700720c */ /* 0x040fe20003f44070 */
[----:B------:R-:W-:Y:S01]  /*8ca0*/  IMAD.MOV R15, RZ, RZ, -R15 ;  /* 0x000000ffff0f7224 */ /* 0x000fe200078e0a0f */
[----:B------:R-:W-:Y:S01]  /*8cb0*/  IABS R16, R14 ;  /* 0x0000000e00107213 */ /* 0x000fe20000000000 */
[----:B------:R-:W-:Y:S01]  /*8cc0*/  @!P4 IMAD.MOV R85, RZ, RZ, -R85 ;  /* 0x000000ffff55c224 */ /* 0x000fe200078e0a55 */
[C---:B------:R-:W-:Y:S01]  /*8cd0*/  ISETP.GT.U32.AND P4, PT, R7.reuse, R12, PT ;  /* 0x0000000c0700720c */ /* 0x040fe20003f84070 */
[----:B------:R-:W-:Y:S01]  /*8ce0*/  IMAD R15, R7, R15, R13 ;  /* 0x0000000f070f7224 */ /* 0x000fe200078e020d */
[----:B------:R0:W-:Y:S01]  /*8cf0*/  STL [R1+0x75c], R11 ;  /* 0x00075c0b01007387 */ /* 0x0001e20000100800 */
[----:B------:R-:W-:-:S02]  /*8d00*/  IMAD.MOV.U32 R18, RZ, RZ, R2 ;  /* 0x000000ffff127224 */ /* 0x000fc400078e0002 */
[----:B------:R-:W-:-:S04]  /*8d10*/  IMAD.HI.U32 R2, R8, R16, RZ ;  /* 0x0000001008027227 */ /* 0x000fc800078e00ff */
[--C-:B------:R-:W-:Y:S01]  /*8d20*/  @!P6 IMAD.IADD R0, R0, 0x1, -R7.reuse ;  /* 0x000000010000e824 */ /* 0x100fe200078e0a07 */
[----:B------:R-:W-:Y:S01]  /*8d30*/  ISETP.GT.U32.AND P6, PT, R7, R15, PT ;  /* 0x0000000f0700720c */ /* 0x000fe20003fc4070 */
[----:B------:R-:W-:Y:S02]  /*8d40*/  IMAD.MOV R2, RZ, RZ, -R2 ;  /* 0x000000ffff027224 */ /* 0x000fe400078e0a02 */
[--C-:B------:R-:W-:Y:S01]  /*8d50*/  @!P3 IMAD.IADD R4, R4, 0x1, -R7.reuse ;  /* 0x000000010404b824 */ /* 0x100fe200078e0a07 */
[----:B------:R-:W-:Y:S01]  /*8d60*/  ISETP.GE.AND P3, PT, R6, RZ, PT ;  /* 0x000000ff0600720c */ /* 0x000fe20003f66270 */
[----:B------:R-:W-:Y:S01]  /*8d70*/  @!P2 IMAD.IADD R17, R17, 0x1, -R7 ;  /* 0x000000011111a824 */ /* 0x000fe200078e0a07 */
[----:B------:R-:W-:Y:S01]  /*8d80*/  ISETP.GE.AND P2, PT, R9, RZ, PT ;  /* 0x000000ff0900720c */ /* 0x000fe20003f46270 */
[----:B------:R-:W-:Y:S02]  /*8d90*/  VIADD R13, R3, 0xa1 ;  /* 0x000000a1030d7836 */ /* 0x000fe40000000000 */
[----:B------:R-:W-:-:S02]  /*8da0*/  IMAD R16, R7, R2, R16 ;  /* 0x0000000207107224 */ /* 0x000fc400078e0210 */
[----:B------:R-:W-:Y:S01]  /*8db0*/  @!P4 IMAD.IADD R12, R12, 0x1, -R7 ;  /* 0x000000010c0cc824 */ /* 0x000fe200078e0a07 */
[C---:B------:R-:W-:Y:S01]  /*8dc0*/  ISETP.GT.U32.AND P4, PT, R7.reuse, R17, PT ;  /* 0x000000110700720c */ /* 0x040fe20003f84070 */
[----:B------:R-:W-:Y:S01]  /*8dd0*/  IMAD.MOV.U32 R9, RZ, RZ, R4 ;  /* 0x000000ffff097224 */ /* 0x000fe200078e0004 */
[----:B0-----:R-:W-:Y:S01]  /*8de0*/  IABS R11, R13 ;  /* 0x0000000d000b7213 */ /* 0x001fe20000000000 */
[----:B------:R-:W-:Y:S01]  /*8df0*/  @!P5 IMAD.MOV R18, RZ, RZ, -R18 ;  /* 0x000000ffff12d224 */ /* 0x000fe200078e0a12 */
[----:B------:R-:W-:Y:S01]  /*8e00*/  ISETP.GE.AND P5, PT, R10, RZ, PT ;  /* 0x000000ff0a00720c */ /* 0x000fe20003fa6270 */
[----:B------:R-:W-:Y:S01]  /*8e10*/  @!P0 IMAD.MOV R9, RZ, RZ, -R9 ;  /* 0x000000ffff098224 */ /* 0x000fe200078e0a09 */
[----:B------:R-:W-:Y:S01]  /*8e20*/  ISETP.GT.U32.AND P0, PT, R7, R16, PT ;  /* 0x000000100700720c */ /* 0x000fe20003f04070 */
[----:B------:R-:W-:Y:S01]  /*8e30*/  @!P6 IMAD.IADD R15, R15, 0x1, -R7 ;  /* 0x000000010f0fe824 */ /* 0x000fe200078e0a07 */
[----:B------:R0:W-:Y:S01]  /*8e40*/  STL [R1+0x758], R18 ;  /* 0x0007581201007387 */ /* 0x0001e20000100800 */
[----:B------:R-:W-:Y:S01]  /*8e50*/  ISETP.GT.U32.AND P6, PT, R7, R12, PT ;  /* 0x0000000c0700720c */ /* 0x000fe20003fc4070 */
[----:B------:R-:W-:-:S04]  /*8e60*/  IMAD.HI.U32 R6, R8, R11, RZ ;  /* 0x0000000b08067227 */ /* 0x000fc800078e00ff */
[----:B------:R-:W-:Y:S02]  /*8e70*/  IMAD.MOV R6, RZ, RZ, -R6 ;  /* 0x000000ffff067224 */ /* 0x000fe400078e0a06 */
[C---:B------:R-:W-:Y:S02]  /*8e80*/  VIADD R2, R3.reuse, 0xa3 ;  /* 0x000000a303027836 */ /* 0x040fe40000000000 */
[----:B0-----:R-:W-:Y:S02]  /*8e90*/  IMAD.MOV.U32 R18, RZ, RZ, R0 ;  /* 0x000000ffff127224 */ /* 0x001fe400078e0000 */
[----:B------:R-:W-:Y:S02]  /*8ea0*/  VIADD R0, R3, 0xa2 ;  /* 0x000000a203007836 */ /* 0x000fe40000000000 */
[----:B------:R-:W-:Y:S01]  /*8eb0*/  @!P1 IMAD.MOV R18, RZ, RZ, -R18 ;  /* 0x000000ffff129224 */ /* 0x000fe200078e0a12 */
[----:B------:R-:W-:Y:S01]  /*8ec0*/  ISETP.GT.U32.AND P1, PT, R7, R15, PT ;  /* 0x0000000f0700720c */ /* 0x000fe20003f24070 */
[----:B------:R-:W-:Y:S01]  /*8ed0*/  @!P4 IMAD.IADD R17, R17, 0x1, -R7 ;  /* 0x000000011111c824 */ /* 0x000fe200078e0a07 */
[----:B------:R-:W-:Y:S01]  /*8ee0*/  IABS R4, R0 ;  /* 0x0000000000047213 */ /* 0x000fe20000000000 */
[C---:B------:R-:W-:Y:S01]  /*8ef0*/  IMAD R89, R7.reuse, R6, R11 ;  /* 0x0000000607597224 */ /* 0x040fe200078e020b */
[----:B------:R0:W-:Y:S01]  /*8f00*/  STL [R1+0x74c], R18 ;  /* 0x00074c1201007387 */ /* 0x0001e20000100800 */
[----:B------:R-:W-:Y:S01]  /*8f10*/  IABS R6, R2 ;  /* 0x0000000200067213 */ /* 0x000fe20000000000 */
[--C-:B------:R-:W-:Y:S01]  /*8f20*/  @!P0 IMAD.IADD R16, R16, 0x1, -R7.reuse ;  /* 0x0000000110108824 */ /* 0x100fe200078e0a07 */
[----:B------:R-:W-:Y:S01]  /*8f30*/  ISETP.GE.AND P0, PT, R0, RZ, PT ;  /* 0x000000ff0000720c */ /* 0x000fe20003f06270 */
[----:B------:R1:W-:Y:S01]  /*8f40*/  STL [R1+0x754], R9 ;  /* 0x0007540901007387 */ /* 0x0003e20000100800 */
[----:B------:R-:W-:Y:S01]  /*8f50*/  @!P6 IMAD.IADD R12, R12, 0x1, -R7 ;  /* 0x000000010c0ce824 */ /* 0x000fe200078e0a07 */
[----:B------:R-:W-:Y:S01]  /*8f60*/  ISETP.GT.U32.AND P6, PT, R7, R89, PT ;  /* 0x000000590700720c */ /* 0x000fe20003fc4070 */
[----:B------:R-:W-:Y:S01]  /*8f70*/  IMAD.HI.U32 R11, R8, R4, RZ ;  /* 0x00000004080b7227 */ /* 0x000fe200078e00ff */
[----:B------:R-:W-:-:S03]  /*8f80*/  ISETP.GE.AND P4, PT, R14, RZ, PT ;  /* 0x000000ff0e00720c */ /* 0x000fc60003f86270 */
[----:B0-----:R-:W-:Y:S02]  /*8f90*/  IMAD.MOV.U32 R18, RZ, RZ, R17 ;  /* 0x000000ffff127224 */ /* 0x001fe400078e0011 */
[----:B------:R-:W-:-:S04]  /*8fa0*/  IMAD.HI.U32 R10, R8, R6, RZ ;  /* 0x00000006080a7227 */ /* 0x000fc800078e00ff */
[----:B-1----:R-:W-:Y:S02]  /*8fb0*/  VIADD R9, R3, 0xa4 ;  /* 0x000000a403097836 */ /* 0x002fe40000000000 */
[----:B------:R-:W-:Y:S01]  /*8fc0*/  @!P5 IMAD.MOV R18, RZ, RZ, -R18 ;  /* 0x000000ffff12d224 */ /* 0x000fe200078e0a12 */
[----:B------:R-:W-:Y:S01]  /*8fd0*/  ISETP.GT.U32.AND P5, PT, R7, R16, PT ;  /* 0x000000100700720c */ /* 0x000fe20003fa4070 */
[----:B------:R-:W-:Y:S01]  /*8fe0*/  @!P1 IMAD.IADD R15, R15, 0x1, -R7 ;  /* 0x000000010f0f9824 */ /* 0x000fe200078e0a07 */
[----:B------:R-:W-:Y:S01]  /*8ff0*/  IABS R0, R9 ;  /* 0x0000000900007213 */ /* 0x000fe20000000000 */
[----:B------:R-:W-:Y:S01]  /*9000*/  IMAD.MOV R10, RZ, RZ, -R10 ;  /* 0x000000ffff0a7224 */ /* 0x000fe200078e0a0a */
[----:B------:R-:W-:Y:S01]  /*9010*/  ISETP.GE.AND P1, PT, R13, RZ, PT ;  /* 0x000000ff0d00720c */ /* 0x000fe20003f26270 */
[----:B------:R-:W-:Y:S01]  /*9020*/  IMAD.MOV R13, RZ, RZ, -R11 ;  /* 0x000000ffff0d7224 */ /* 0x000fe200078e0a0b */
[----:B------:R0:W-:Y:S01]  /*9030*/  STL [R1+0x740], R18 ;  /* 0x0007401201007387 */ /* 0x0001e20000100800 */
[----:B------:R-:W-:-:S02]  /*9040*/  IMAD.MOV.U32 R11, RZ, RZ, R0 ;  /* 0x000000ffff0b7224 */ /* 0x000fc400078e0000 */
[----:B------:R-:W-:Y:S02]  /*9050*/  IMAD.MOV.U32 R14, RZ, RZ, R15 ;  /* 0x000000ffff0e7224 */ /* 0x000fe400078e000f */
[----:B------:R-:W-:Y:S02]  /*9060*/  IMAD R0, R7, R10, R6 ;  /* 0x0000000a07007224 */ /* 0x000fe400078e0206 */
[----:B------:R-:W-:-:S04]  /*9070*/  IMAD.HI.U32 R6, R8, R11, RZ ;  /* 0x0000000b08067227 */ /* 0x000fc800078e00ff */
[--C-:B------:R-:W-:Y:S02]  /*9080*/  @!P6 IMAD.IADD R89, R89, 0x1, -R7.reuse ;  /* 0x000000015959e824 */ /* 0x100fe400078e0a07 */
[----:B------:R-:W-:Y:S01]  /*9090*/  @!P2 IMAD.MOV R14, RZ, RZ, -R14 ;  /* 0x000000ffff0ea224 */ /* 0x000fe200078e0a0e */
[----:B------:R-:W-:Y:S01]  /*90a0*/  ISETP.GE.AND P2, PT, R2, RZ, PT ;  /* 0x000000ff0200720c */ /* 0x000fe20003f46270 */
[----:B------:R-:W-:Y:S01]  /*90b0*/  IMAD.MOV R2, RZ, RZ, -R6 ;  /* 0x000000ffff027224 */ /* 0x000fe200078e0a06 */
[C---:B------:R-:W-:Y:S01]  /*90c0*/  ISETP.GT.U32.AND P6, PT, R7.reuse, R89, PT ;  /* 0x000000590700720c */ /* 0x040fe20003fc4070 */
[----:B------:R-:W-:Y:S01]  /*90d0*/  @!P5 IMAD.IADD R16, R16, 0x1, -R7 ;  /* 0x000000011010d824 */ /* 0x000fe200078e0a07 */
[C---:B------:R-:W-:Y:S01]  /*90e0*/  ISETP.GT.U32.AND P5, PT, R7.reuse, R0, PT ;  /* 0x000000000700720c */ /* 0x040fe20003fa4070 */
[C---:B------:R-:W-:Y:S02]  /*90f0*/  IMAD R4, R7.reuse, R13, R4 ;  /* 0x0000000d07047224 */ /* 0x040fe400078e0204 */
[----:B------:R-:W-:-:S02]  /*9100*/  IMAD R2, R7, R2, R11 ;  /* 0x0000000207027224 */ /* 0x000fc400078e020b */
[----:B------:R-:W-:Y:S02]  /*9110*/  IMAD.MOV.U32 R87, RZ, RZ, R16 ;  /* 0x000000ffff577224 */ /* 0x000fe400078e0010 */
[----:B------:R-:W-:Y:S01]  /*9120*/  @!P3 IMAD.MOV R12, RZ, RZ, -R12 ;  /* 0x000000ffff0cb224 */ /* 0x000fe200078e0a0c */
[C---:B------:R-:W-:Y:S01]  /*9130*/  ISETP.GT.U32.AND P3, PT, R7.reuse, R4, PT ;  /* 0x000000040700720c */ /* 0x040fe20003f64070 */
[----:B------:R-:W-:Y:S01]  /*9140*/  @!P4 IMAD.MOV R87, RZ, RZ, -R87 ;  /* 0x000000ffff57c224 */ /* 0x000fe200078e0a57 */
[----:B------:R-:W-:Y:S01]  /*9150*/  ISETP.GT.U32.AND P4, PT, R7, R2, PT ;  /* 0x000000020700720c */ /* 0x000fe20003f84070 */
[----:B------:R-:W-:Y:S01]  /*9160*/  @!P6 IMAD.IADD R89, R89, 0x1, -R7 ;  /* 0x000000015959e824 */ /* 0x000fe200078e0a07 */
[----:B------:R-:W-:Y:S01]  /*9170*/  ISETP.GE.AND P6, PT, R9, RZ, PT ;  /* 0x000000ff0900720c */ /* 0x000fe20003fc6270 */
[C---:B------:R-:W-:Y:S01]  /*9180*/  VIADD R9, R3.reuse, 0xa6 ;  /* 0x000000a603097836 */ /* 0x040fe20000000000 */
[----:B------:R1:W-:Y:S01]  /*9190*/  STL [R1+0x73c], R12 ;  /* 0x00073c0c01007387 */ /* 0x0003e20000100800 */
[----:B------:R-:W-:-:S02]  /*91a0*/  VIADD R10, R3, 0xa5 ;  /* 0x000000a5030a7836 */ /* 0x000fc40000000000 */
[----:B------:R-:W-:Y:S01]  /*91b0*/  @!P5 IMAD.IADD R0, R0, 0x1, -R7 ;  /* 0x000000010000d824 */ /* 0x000fe200078e0a07 */
[----:B0-----:R-:W-:Y:S01]  /*91c0*/  IABS R18, R9 ;  /* 0x0000000900127213 */ /* 0x001fe20000000000 */
[----:B------:R-:W-:Y:S01]  /*91d0*/  @!P1 IMAD.MOV R89, RZ, RZ, -R89 ;  /* 0x000000ffff599224 */ /* 0x000fe200078e0a59 */
[----:B------:R-:W-:Y:S01]  /*91e0*/  IABS R19, R10 ;  /* 0x0000000a00137213 */ /* 0x000fe20000000000 */
[--C-:B------:R-:W-:Y:S01]  /*91f0*/  @!P3 IMAD.IADD R4, R4, 0x1, -R7.reuse ;  /* 0x000000010404b824 */ /* 0x100fe200078e0a07 */
[C---:B------:R-:W-:Y:S01]  /*9200*/  ISETP.GT.U32.AND P5, PT, R7.reuse, R0, PT ;  /* 0x000000000700720c */ /* 0x040fe20003fa4070 */
[----:B------:R-:W-:Y:S01]  /*9210*/  @!P4 IMAD.IADD R2, R2, 0x1, -R7 ;  /* 0x000000010202c824 */ /* 0x000fe200078e0a07 */
[----:B------:R-:W-:Y:S01]  /*9220*/  ISETP.GE.AND P1, PT, R10, RZ, PT ;  /* 0x000000ff0a00720c */ /* 0x000fe20003f26270 */
[----:B------:R-:W-:Y:S01]  /*9230*/  IMAD.HI.U32 R10, R8, R18, RZ ;  /* 0x00000012080a7227 */ /* 0x000fe200078e00ff */
[C---:B------:R-:W-:Y:S01]  /*9240*/  ISETP.GT.U32.AND P3, PT, R7.reuse, R4, PT ;  /* 0x000000040700720c */ /* 0x040fe20003f64070 */
[----:B------:R0:W-:Y:S01]  /*9250*/  STL [R1+0x738], R14 ;  /* 0x0007380e01007387 */ /* 0x0001e20000100800 */
[----:B------:R-:W-:Y:S01]  /*9260*/  ISETP.GT.U32.AND P4, PT, R7, R2, PT ;  /* 0x000000020700720c */ /* 0x000fe20003f84070 */
[----:B------:R-:W-:-:S02]  /*9270*/  IMAD.MOV R10, RZ, RZ, -R10 ;  /* 0x000000ffff0a7224 */ /* 0x000fc400078e0a0a */
[----:B------:R-:W-:Y:S02]  /*9280*/  VIADD R6, R3, 0xa7 ;  /* 0x000000a703067836 */ /* 0x000fe40000000000 */
[----:B------:R-:W-:Y:S02]  /*9290*/  IMAD R18, R7, R10, R18 ;  /* 0x0000000a07127224 */ /* 0x000fe400078e0212 */
[----:B-1----:R-:W-:Y:S01]  /*92a0*/  IMAD.HI.U32 R12, R8, R19, RZ ;  /* 0x00000013080c7227 */ /* 0x002fe200078e00ff */
[----:B------:R-:W-:-:S03]  /*92b0*/  IABS R13, R6 ;  /* 0x00000006000d7213 */ /* 0x000fc60000000000 */
[--C-:B------:R-:W-:Y:S01]  /*92c0*/  @!P3 IMAD.IADD R4, R4, 0x1, -R7.reuse ;  /* 0x000000010404b824 */ /* 0x100fe200078e0a07 */
[----:B------:R-:W-:Y:S01]  /*92d0*/  ISETP.GE.AND P3, PT, R9, RZ, PT ;  /* 0x000000ff0900720c */ /* 0x000fe20003f66270 */
[--C-:B------:R-:W-:Y:S01]  /*92e0*/  @!P5 IMAD.IADD R0, R0, 0x1, -R7.reuse ;  /* 0x000000010000d824 */ /* 0x100fe200078e0a07 */
[----:B------:R-:W-:Y:S01]  /*92f0*/  ISETP.GE.AND P5, PT, R6, RZ, PT ;  /* 0x000000ff0600720c */ /* 0x000fe20003fa6270 */
[----:B------:R-:W-:Y:S01]  /*9300*/  @!P4 IMAD.IADD R2, R2, 0x1, -R7 ;  /* 0x000000010202c824 */ /* 0x000fe200078e0a07 */
[----:B------:R-:W-:Y:S01]  /*9310*/  ISETP.GT.U32.AND P4, PT, R7, R18, PT ;  /* 0x000000120700720c */ /* 0x000fe20003f84070 */
[----:B------:R-:W-:Y:S02]  /*9320*/  IMAD.MOV.U32 R15, RZ, RZ, R4 ;  /* 0x000000ffff0f7224 */ /* 0x000fe400078e0004 */
[----:B------:R-:W-:Y:S02]  /*9330*/  IMAD.MOV R12, RZ, RZ, -R12 ;  /* 0x000000ffff0c7224 */ /* 0x000fe400078e0a0c */
[----:B0-----:R-:W-:-:S02]  /*9340*/  IMAD.MOV.U32 R14, RZ, RZ, R0 ;  /* 0x000000ffff0e7224 */ /* 0x001fc400078e0000 */
[----:B------:R-:W-:-:S04]  /*9350*/  IMAD.HI.U32 R11, R8, R13, RZ ;  /* 0x0000000d080b7227 */ /* 0x000fc800078e00ff */
[----:B------:R-:W-:Y:S02]  /*9360*/  @!P0 IMAD.MOV R15, RZ, RZ, -R15 ;  /* 0x000000ffff0f8224 */ /* 0x000fe400078e0a0f */
[----:B------:R-:W-:Y:S02]  /*9370*/  IMAD R19, R7, R12, R19 ;  /* 0x0000000c07137224 */ /* 0x000fe400078e0213 */
[----:B------:R-:W-:Y:S01]  /*9380*/  @!P2 IMAD.MOV R14, RZ, RZ, -R14 ;  /* 0x000000ffff0ea224 */ /* 0x000fe200078e0a0e */
[----:B------:R0:W-:Y:S01]  /*9390*/  STL [R1+0x728], R15 ;  /* 0x0007280f01007387 */ /* 0x0001e20000100800 */
[----:B------:R-:W-:Y:S01]  /*93a0*/  VIADD R91, R3, 0xa8 ;  /* 0x000000a8035b7836 */ /* 0x000fe20000000000 */
[----:B------:R-:W-:Y:S01]  /*93b0*/  ISETP.GT.U32.AND P0, PT, R7, R19, PT ;  /* 0x000000130700720c */ /* 0x000fe20003f04070 */
[----:B------:R-:W-:Y:S01]  /*93c0*/  IMAD.MOV R9, RZ, RZ, -R11 ;  /* 0x000000ffff097224 */ /* 0x000fe200078e0a0b */
[----:B------:R1:W-:Y:S01]  /*93d0*/  STL [R1+0x72c], R14 ;  /* 0x00072c0e01007387 */ /* 0x0003e20000100800 */
[----:B------:R-:W-:Y:S01]  /*93e0*/  VIADD R6, R3, 0xa9 ;  /* 0x000000a903067836 */ /* 0x000fe20000000000 */
[----:B------:R-:W-:Y:S01]  /*93f0*/  ISETP.GE.AND P2, PT, R91, RZ, PT ;  /* 0x000000ff5b00720c */ /* 0x000fe20003f46270 */
[----:B------:R-:W-:Y:S01]  /*9400*/  IMAD R13, R7, R9, R13 ;  /* 0x00000009070d7224 */ /* 0x000fe200078e020d */
[----:B------:R-:W-:Y:S01]  /*9410*/  IABS R91, R91 ;  /* 0x0000005b005b7213 */ /* 0x000fe20000000000 */
[----:B------:R-:W-:Y:S01]  /*9420*/  @!P4 IMAD.IADD R18, R18, 0x1, -R7 ;  /* 0x000000011212c824 */ /* 0x000fe200078e0a07 */
[----:B------:R-:W-:Y:S01]  /*9430*/  IABS R92, R6 ;  /* 0x00000006005c7213 */ /* 0x000fe20000000000 */
[----:B0-----:R-:W-:-:S02]  /*9440*/  VIADD R15, R3, 0xab ;  /* 0x000000ab030f7836 */ /* 0x001fc40000000000 */
[C---:B------:R-:W-:Y:S01]  /*9450*/  IMAD.HI.U32 R9, R8.reuse, R91, RZ ;  /* 0x0000005b08097227 */ /* 0x040fe200078e00ff */
[----:B------:R-:W-:Y:S02]  /*9460*/  ISETP.GT.U32.AND P4, PT, R7, R18, PT ;  /* 0x000000120700720c */ /* 0x000fe40003f84070 */
[----:B------:R-:W-:Y:S01]  /*9470*/  IABS R12, R15 ;  /* 0x0000000f000c7213 */ /* 0x000fe20000000000 */
[----:B-1----:R-:W-:Y:S02]  /*9480*/  IMAD.MOV.U32 R14, RZ, RZ, R2 ;  /* 0x000000ffff0e7224 */ /* 0x002fe400078e0002 */
[----:B------:R-:W-:-:S04]  /*9490*/  IMAD.HI.U32 R4, R8, R92, RZ ;  /* 0x0000005c08047227 */ /* 0x000fc800078e00ff */
[----:B------:R-:W-:Y:S01]  /*94a0*/  @!P6 IMAD.MOV R14, RZ, RZ, -R14 ;  /* 0x000000ffff0ee224 */ /* 0x000fe200078e0a0e */
[----:B------:R-:W-:Y:S01]  /*94b0*/  ISETP.GT.U32.AND P6, PT, R7, R13, PT ;  /* 0x0000000d0700720c */ /* 0x000fe20003fc4070 */
[----:B------:R-:W-:Y:S02]  /*94c0*/  IMAD.MOV R9, RZ, RZ, -R9 ;  /* 0x000000ffff097224 */ /* 0x000fe400078e0a09 */
[----:B------:R-:W-:Y:S01]  /*94d0*/  IMAD.MOV R4, RZ, RZ, -R4 ;  /* 0x000000ffff047224 */ /* 0x000fe200078e0a04 */
[----:B------:R0:W-:Y:S01]  /*94e0*/  STL [R1+0x724], R14 ;  /* 0x0007240e01007387 */ /* 0x0001e20000100800 */
[----:B------:R-:W-:Y:S02]  /*94f0*/  @!P0 IMAD.IADD R19, R19, 0x1, -R7 ;  /* 0x0000000113138824 */ /* 0x000fe400078e0a07 */
[C---:B------:R-:W-:Y:S02]  /*9500*/  IMAD R91, R7.reuse, R9, R91 ;  /* 0x00000009075b7224 */ /* 0x040fe400078e025b */
[C---:B------:R-:W-:Y:S01]  /*9510*/  IMAD R92, R7.reuse, R4, R92 ;  /* 0x00000004075c7224 */ /* 0x040fe200078e025c */
[C---:B------:R-:W-:Y:S01]  /*9520*/  ISETP.GT.U32.AND P0, PT, R7.reuse, R19, PT ;  /* 0x000000130700720c */ /* 0x040fe20003f04070 */
[--C-:B------:R-:W-:Y:S01]  /*9530*/  @!P4 IMAD.IADD R18, R18, 0x1, -R7.reuse ;  /* 0x000000011212c824 */ /* 0x100fe200078e0a07 */
[----:B------:R-:W-:Y:S01]  /*9540*/  ISETP.GT.U32.AND P4, PT, R7, R91, PT ;  /* 0x0000005b0700720c */ /* 0x000fe20003f84070 */
[----:B------:R-:W-:Y:S01]  /*9550*/  @!P6 IMAD.IADD R13, R13, 0x1, -R7 ;  /* 0x000000010d0de824 */ /* 0x000fe200078e0a07 */
[----:B------:R-:W-:Y:S01]  /*9560*/  ISETP.GT.U32.AND P6, PT, R7, R92, PT ;  /* 0x0000005c0700720c */ /* 0x000fe20003fc4070 */
[----:B------:R-:W-:-:S02]  /*9570*/  VIADD R16, R3, 0xaa ;  /* 0x000000aa03107836 */ /* 0x000fc40000000000 */
[----:B------:R-:W-:-:S03]  /*9580*/  IMAD.HI.U32 R0, R8, R12, RZ ;  /* 0x0000000c08007227 */ /* 0x000fc600078e00ff */
[----:B------:R-:W-:Y:S01]  /*9590*/  IABS R10, R16 ;  /* 0x00000010000a7213 */ /* 0x000fe20000000000 */
[----:B------:R-:W-:Y:S02]  /*95a0*/  IMAD.MOV R0, RZ, RZ, -R0 ;  /* 0x000000ffff007224 */ /* 0x000fe400078e0a00 */
[----:B------:R-:W-:Y:S02]  /*95b0*/  VIADD R9, R3, 0xad ;  /* 0x000000ad03097836 */ /* 0x000fe40000000000 */
[----:B------:R-:W-:Y:S01]  /*95c0*/  @!P0 IMAD.IADD R19, R19, 0x1, -R7 ;  /* 0x0000000113138824 */ /* 0x000fe200078e0a07 */
[----:B------:R-:W-:Y:S01]  /*95d0*/  ISETP.GE.AND P0, PT, R6, RZ, PT ;  /* 0x000000ff0600720c */ /* 0x000fe20003f06270 */
[----:B------:R-:W-:-:S04]  /*95e0*/  IMAD.HI.U32 R11, R8, R10, RZ ;  /* 0x0000000a080b7227 */ /* 0x000fc800078e00ff */
[----:B------:R-:W-:Y:S01]  /*95f0*/  IMAD R12, R7, R0, R12 ;  /* 0x00000000070c7224 */ /* 0x000fe200078e020c */
[----:B------:R-:W-:Y:S01]  /*9600*/  IABS R0, R9 ;  /* 0x0000000900007213 */ /* 0x000fe20000000000 */
[----:B------:R-:W-:Y:S02]  /*9610*/  VIADD R6, R3, 0xac ;  /* 0x000000ac03067836 */ /* 0x000fe40000000000 */
[--C-:B------:R-:W-:Y:S01]  /*9620*/  @!P4 IMAD.IADD R91, R91, 0x1, -R7.reuse ;  /* 0x000000015b5bc824 */ /* 0x100fe200078e0a07 */
[C---:B------:R-:W-:Y:S01]  /*9630*/  ISETP.GT.U32.AND P4, PT, R7.reuse, R13, PT ;  /* 0x0000000d0700720c */ /* 0x040fe20003f84070 */
[----:B------:R-:W-:Y:S02]  /*9640*/  @!P6 IMAD.IADD R92, R92, 0x1, -R7 ;  /* 0x000000015c5ce824 */ /* 0x000fe400078e0a07 */
[----:B------:R-:W-:Y:S01]  /*9650*/  IMAD.MOV R2, RZ, RZ, -R11 ;  /* 0x000000ffff027224 */ /* 0x000fe200078e0a0b */
[----:B------:R-:W-:Y:S01]  /*9660*/  IABS R11, R6 ;  /* 0x00000006000b7213 */ /* 0x000fe20000000000 */
[----:B------:R-:W-:Y:S01]  /*9670*/  IMAD.MOV.U32 R21, RZ, RZ, R19 ;  /* 0x000000ffff157224 */ /* 0x000fe200078e0013 */
[----:B------:R-:W-:Y:S01]  /*9680*/  ISETP.GT.U32.AND P6, PT, R7, R92, PT ;  /* 0x0000005c0700720c */ /* 0x000fe20003fc4070 */
[----:B------:R-:W-:-:S04]  /*9690*/  IMAD.HI.U32 R20, R8, R0, RZ ;  /* 0x0000000008147227 */ /* 0x000fc800078e00ff */
[----:B------:R-:W-:Y:S01]  /*96a0*/  @!P1 IMAD.MOV R21, RZ, RZ, -R21 ;  /* 0x000000ffff159224 */ /* 0x000fe200078e0a15 */
[----:B------:R-:W-:Y:S01]  /*96b0*/  ISETP.GT.U32.AND P1, PT, R7, R91, PT ;  /* 0x0000005b0700720c */ /* 0x000fe20003f24070 */
[----:B------:R-:W-:-:S03]  /*96c0*/  IMAD.HI.U32 R19, R8, R11, RZ ;  /* 0x0000000b08137227 */ /* 0x000fc600078e00ff */
[----:B------:R1:W-:Y:S01]  /*96d0*/  STL [R1+0x714], R21 ;  /* 0x0007141501007387 */ /* 0x0003e20000100800 */
[----:B------:R-:W-:Y:S02]  /*96e0*/  IMAD.MOV R20, RZ, RZ, -R20 ;  /* 0x000000ffff147224 */ /* 0x000fe400078e0a14 */
[----:B------:R-:W-:Y:S02]  /*96f0*/  IMAD R10, R7, R2, R10 ;  /* 0x00000002070a7224 */ /* 0x000fe400078e020a */
[----:B------:R-:W-:Y:S02]  /*9700*/  IMAD.MOV R19, RZ, RZ, -R19 ;  /* 0x000000ffff137224 */ /* 0x000fe400078e0a13 */
[----:B------:R-:W-:Y:S01]  /*9710*/  @!P4 IMAD.IADD R13, R13, 0x1, -R7 ;  /* 0x000000010d0dc824 */ /* 0x000fe200078e0a07 */
[C---:B------:R-:W-:Y:S01]  /*9720*/  ISETP.GT.U32.AND P4, PT, R7.reuse, R12, PT ;  /* 0x0000000c0700720c */ /* 0x040fe20003f84070 */
[C---:B------:R-:W-:Y:S02]  /*9730*/  IMAD R0, R7.reuse, R20, R0 ;  /* 0x0000001407007224 */ /* 0x040fe400078e0200 */
[----:B------:R-:W-:Y:S01]  /*9740*/  @!P3 IMAD.MOV R18, RZ, RZ, -R18 ;  /* 0x000000ffff12b224 */ /* 0x000fe200078e0a12 */
[C---:B------:R-:W-:Y:S01]  /*9750*/  ISETP.GT.U32.AND P3, PT, R7.reuse, R10, PT ;  /* 0x0000000a0700720c */ /* 0x040fe20003f64070 */
[----:B------:R-:W-:-:S02]  /*9760*/  IMAD R11, R7, R19, R11 ;  /* 0x00000013070b7224 */ /* 0x000fc400078e020b */
[--C-:B------:R-:W-:Y:S01]  /*9770*/  @!P6 IMAD.IADD R92, R92, 0x1, -R7.reuse ;  /* 0x000000015c5ce824 */ /* 0x100fe200078e0a07 */
[----:B------:R-:W-:Y:S01]  /*9780*/  ISETP.GT.U32.AND P6, PT, R7, R0, PT ;  /* 0x000000000700720c */ /* 0x000fe20003fc4070 */
[--C-:B------:R-:W-:Y:S01]  /*9790*/  @!P1 IMAD.IADD R91, R91, 0x1, -R7.reuse ;  /* 0x000000015b5b9824 */ /* 0x100fe200078e0a07 */
[----:B------:R-:W-:Y:S01]  /*97a0*/  ISETP.GT.U32.AND P1, PT, R7, R11, PT ;  /* 0x0000000b0700720c */ /* 0x000fe20003f24070 */
[C---:B------:R-:W-:Y:S01]  /*97b0*/  VIADD R4, R3.reuse, 0xaf ;  /* 0x000000af03047836 */ /* 0x040fe20000000000 */
[----:B------:R2:W-:Y:S01]  /*97c0*/  STL [R1+0x718], R18 ;  /* 0x0007181201007387 */ /* 0x0005e20000100800 */
[----:B------:R-:W-:Y:S02]  /*97d0*/  VIADD R2, R3, 0xae ;  /* 0x000000ae03027836 */ /* 0x000fe40000000000 */
[--C-:B------:R-:W-:Y:S01]  /*97e0*/  @!P4 IMAD.IADD R12, R12, 0x1, -R7.reuse ;  /* 0x000000010c0cc824 */ /* 0x100fe200078e0a07 */
[----:B0-----:R-:W-:Y:S01]  /*97f0*/  IABS R14, R4 ;  /* 0x00000004000e7213 */ /* 0x001fe20000000000 */
[----:B------:R-:W-:Y:S01]  /*9800*/  @!P3 IMAD.IADD R10, R10, 0x1, -R7 ;  /* 0x000000010a0ab824 */ /* 0x000fe200078e0a07 */
[----:B------:R-:W-:Y:S01]  /*9810*/  IABS R17, R2 ;  /* 0x0000000200117213 */ /* 0x000fe20000000000 */
[----:B-1----:R-:W-:Y:S01]  /*9820*/  IMAD.MOV.U32 R21, RZ, RZ, R13 ;  /* 0x000000ffff157224 */ /* 0x002fe200078e000d */
[----:B------:R-:W-:Y:S01]  /*9830*/  ISETP.GE.AND P4, PT, R15, RZ, PT ;  /* 0x000000ff0f00720c */ /* 0x000fe20003f86270 */
[----:B------:R-:W-:Y:S01]  /*9840*/  @!P6 IMAD.IADD R0, R0, 0x1, -R7 ;  /* 0x000000010000e824 */ /* 0x000fe200078e0a07 */
[----:B------:R-:W-:Y:S01]  /*9850*/  ISETP.GT.U32.AND P6, PT, R7, R12, PT ;  /* 0x0000000c0700720c */ /* 0x000fe20003fc4070 */
[----:B------:R-:W-:Y:S01]  /*9860*/  IMAD.HI.U32 R19, R8, R14, RZ ;  /* 0x0000000e08137227 */ /* 0x000fe200078e00ff */
[----:B------:R-:W-:-:S03]  /*9870*/  ISETP.GE.AND P3, PT, R16, RZ, PT ;  /* 0x000000ff1000720c */ /* 0x000fc60003f66270 */
[----:B--2---:R-:W-:-:S04]  /*9880*/  IMAD.HI.U32 R18, R8, R17, RZ ;  /* 0x0000001108127227 */ /* 0x004fc800078e00ff */
[----:B------:R-:W-:Y:S01]  /*9890*/  @!P1 IMAD.IADD R11, R11, 0x1, -R7 ;  /* 0x000000010b0b9824 */ /* 0x000fe200078e0a07 */
[C---:B------:R-:W-:Y:S01]  /*98a0*/  ISETP.GT.U32.AND P1, PT, R7.reuse, R10, PT ;  /* 0x0000000a0700720c */ /* 0x040fe20003f24070 */
[----:B------:R-:W-:Y:S02]  /*98b0*/  IMAD.MOV R19, RZ, RZ, -R19 ;  /* 0x000000ffff137224 */ /* 0x000fe400078e0a13 */
[----:B------:R-:W-:Y:S02]  /*98c0*/  IMAD.MOV R18, RZ, RZ, -R18 ;  /* 0x000000ffff127224 */ /* 0x000fe400078e0a12 */
[----:B------:R-:W-:Y:S01]  /*98d0*/  @!P5 IMAD.MOV R21, RZ, RZ, -R21 ;  /* 0x000000ffff15d224 */ /* 0x000fe200078e0a15 */
[C---:B------:R-:W-:Y:S01]  /*98e0*/  ISETP.GT.U32.AND P5, PT, R7.reuse, R11, PT ;  /* 0x0000000b0700720c */ /* 0x040fe20003fa4070 */
[----:B------:R-:W-:Y:S01]  /*98f0*/  @!P2 IMAD.MOV R91, RZ, RZ, -R91 ;  /* 0x000000ffff5ba224 */ /* 0x000fe200078e0a5b */
[C---:B------:R-:W-:Y:S01]  /*9900*/  ISETP.GT.U32.AND P2, PT, R7.reuse, R0, PT ;  /* 0x000000000700720c */ /* 0x040fe20003f44070 */
[----:B------:R-:W-:Y:S01]  /*9910*/  IMAD R14, R7, R19, R14 ;  /* 0x00000013070e7224 */ /* 0x000fe200078e020e */
[----:B------:R-:W-:Y:S01]  /*9920*/  STL [R1+0x6fc], R21 ;  /* 0x0006fc1501007387 */ /* 0x000fe20000100800 */
[----:B------:R-:W-:-:S02]  /*9930*/  VIADD R15, R3, 0xb0 ;  /* 0x000000b0030f7836 */ /* 0x000fc40000000000 */
[----:B------:R-:W-:Y:S02]  /*9940*/  IMAD R17, R7, R18, R17 ;  /* 0x0000001207117224 */ /* 0x000fe400078e0211 */
[----:B------:R-:W-:Y:S01]  /*9950*/  VIADD R16, R3, 0xb1 ;  /* 0x000000b103107836 */ /* 0x000fe20000000000 */
[----:B------:R-:W-:Y:S01]  /*9960*/  IABS R13, R15 ;  /* 0x0000000f000d7213 */ /* 0x000fe20000000000 */
[--C-:B------:R-:W-:Y:S01]  /*9970*/  @!P6 IMAD.IADD R12, R12, 0x1, -R7.reuse ;  /* 0x000000010c0ce824 */ /* 0x100fe200078e0a07 */
[C---:B------:R-:W-:Y:S01]  /*9980*/  ISETP.GT.U32.AND P6, PT, R7.reuse, R14, PT ;  /* 0x0000000e0700720c */ /* 0x040fe20003fc4070 */
[----:B------:R-:W-:Y:S01]  /*9990*/  @!P0 IMAD.MOV R92, RZ, RZ, -R92 ;  /* 0x000000ffff5c8224 */ /* 0x000fe200078e0a5c */
[----:B------:R-:W-:Y:S01]  /*99a0*/  ISETP.GT.U32.AND P0, PT, R7, R17, PT ;  /* 0x000000110700720c */ /* 0x000fe20003f04070 */
[--C-:B------:R-:W-:Y:S01]  /*99b0*/  @!P1 IMAD.IADD R10, R10, 0x1, -R7.reuse ;  /* 0x000000010a0a9824 */ /* 0x100fe200078e0a07 */
[----:B------:R-:W-:Y:S01]  /*99c0*/  IABS R18, R16 ;  /* 0x0000001000127213 */ /* 0x000fe20000000000 */
[----:B------:R-:W-:Y:S01]  /*99d0*/  @!P5 IMAD.IADD R11, R11, 0x1, -R7 ;  /* 0x000000010b0bd824 */ /* 0x000fe200078e0a07 */
[----:B------:R-:W-:Y:S01]  /*99e0*/  ISETP.GE.AND P1, PT, R6, RZ, PT ;  /* 0x000000ff0600720c */ /* 0x000fe20003f26270 */
[----:B------:R-:W-:Y:S01]  /*99f0*/  IMAD.HI.U32 R6, R8, R13, RZ ;  /* 0x0000000d08067227 */ /* 0x000fe200078e00ff */
[----:B------:R-:W-:-:S03]  /*9a00*/  ISETP.GE.AND P5, PT, R9, RZ, PT ;  /* 0x000000ff0900720c */ /* 0x000fc60003fa6270 */
[----:B------:R-:W-:Y:S01]  /*9a10*/  @!P2 IMAD.IADD R0, R0, 0x1, -R7 ;  /* 0x000000010000a824 */ /* 0x000fe200078e0a07 */
[----:B------:R-:W-:Y:S01]  /*9a20*/  ISETP.GE.AND P2, PT, R2, RZ, PT ;  /* 0x000000ff0200720c */ /* 0x000fe20003f46270 */
[----:B------:R-:W-:-:S04]  /*9a30*/  IMAD.HI.U32 R2, R8, R18, RZ ;  /* 0x0000001208027227 */ /* 0x000fc800078e00ff */
[----:B------:R-:W-:Y:S02]  /*9a40*/  IMAD.MOV R6, RZ, RZ, -R6 ;  /* 0x000000ffff067224 */ /* 0x000fe400078e0a06 */
[----:B------:R-:W-:Y:S02]  /*9a50*/  IMAD.MOV R2, RZ, RZ, -R2 ;  /* 0x000000ffff027224 */ /* 0x000fe400078e0a02 */
[----:B------:R-:W-:Y:S02]  /*9a60*/  IMAD.MOV.U32 R19, RZ, RZ, R12 ;  /* 0x000000ffff137224 */ /* 0x000fe400078e000c */
[----:B------:R-:W-:Y:S01]  /*9a70*/  @!P6 IMAD.IADD R14, R14, 0x1, -R7 ;  /* 0x000000010e0ee824 */ /* 0x000fe200078e0a07 */
[----:B------:R-:W-:Y:S01]  /*9a80*/  ISETP.GE.AND P6, PT, R15, RZ, PT ;  /* 0x000000ff0f00720c */ /* 0x000fe20003fc6270 */
[----:B------:R-:W-:Y:S02]  /*9a90*/  IMAD R13, R7, R6, R13 ;  /* 0x00000006070d7224 */ /* 0x000fe400078e020d */
[----:B------:R-:W-:-:S02]  /*9aa0*/  IMAD.MOV.U32 R9, RZ, RZ, R11 ;  /* 0x000000ffff097224 */ /* 0x000fc400078e000b */
[----:B------:R-:W-:Y:S01]  /*9ab0*/  @!P0 IMAD.IADD R17, R17, 0x1, -R7 ;  /* 0x0000000111118824 */ /* 0x000fe200078e0a07 */
[----:B------:R-:W-:Y:S01]  /*9ac0*/  ISETP.GE.AND P0, PT, R4, RZ, PT ;  /* 0x000000ff0400720c */ /* 0x000fe20003f06270 */
[----:B------:R-:W-:Y:S02]  /*9ad0*/  IMAD.MOV.U32 R20, RZ, RZ, R10 ;  /* 0x000000ffff147224 */ /* 0x000fe400078e000a */
[----:B------:R-:W-:Y:S01]  /*9ae0*/  @!P4 IMAD.MOV R19, RZ, RZ, -R19 ;  /* 0x000000ffff13c224 */ /* 0x000fe200078e0a13 */
[C---:B------:R-:W-:Y:S01]  /*9af0*/  ISETP.GT.U32.AND P4, PT, R7.reuse, R14, PT ;  /* 0x0000000e0700720c */ /* 0x040fe20003f84070 */
[C---:B------:R-:W-:Y:S02]  /*9b00*/  IMAD R18, R7.reuse, R2, R18 ;  /* 0x0000000207127224 */ /* 0x040fe400078e0212 */
[----:B------:R-:W-:Y:S02]  /*9b10*/  IMAD.MOV.U32 R4, RZ, RZ, R0 ;  /* 0x000000ffff047224 */ /* 0x000fe400078e0000 */
[----:B------:R-:W-:Y:S01]  /*9b20*/  @!P1 IMAD.MOV R9, RZ, RZ, -R9 ;  /* 0x000000ffff099224 */ /* 0x000fe200078e0a09 */
[C---:B------:R-:W-:Y:S01]  /*9b30*/  ISETP.GT.U32.AND P1, PT, R7.reuse, R13, PT ;  /* 0x0000000d0700720c */ /* 0x040fe20003f24070 */
[----:B------:R-:W-:Y:S01]  /*9b40*/  @!P3 IMAD.MOV R20, RZ, RZ, -R20 ;  /* 0x000000ffff14b224 */ /* 0x000fe200078e0a14 */
[C---:B------:R-:W-:Y:S01]  /*9b50*/  ISETP.GT.U32.AND P3, PT, R7.reuse, R17, PT ;  /* 0x000000110700720c */ /* 0x040fe20003f64070 */
[----:B------:R-:W-:Y:S01]  /*9b60*/  @!P5 IMAD.MOV R4, RZ, RZ, -R4 ;  /* 0x000000ffff04d224 */ /* 0x000fe200078e0a04 */
[----:B------:R-:W-:Y:S01]  /*9b70*/  ISETP.GT.U32.AND P5, PT, R7, R18, PT ;  /* 0x000000120700720c */ /* 0x000fe20003fa4070 */
[----:B------:R-:W-:Y:S01]  /*9b80*/  VIADD R2, R3, 0xb2 ;  /* 0x000000b203027836 */ /* 0x000fe20000000000 */
[----:B------:R-:W-:Y:S01]  /*9b90*/  STL [R1+0x6e8], R20 ;  /* 0x0006e81401007387 */ /* 0x000fe20000100800 */
[----:B------:R-:W-:-:S02]  /*9ba0*/  @!P4 IMAD.IADD R14, R14, 0x1, -R7 ;  /* 0x000000010e0ec824 */ /* 0x000fc400078e0a07 */
[C---:B------:R-:W-:Y:S01]  /*9bb0*/  VIADD R0, R3.reuse, 0xb3 ;  /* 0x000000b303007836 */ /* 0x040fe20000000000 */
[----:B------:R0:W-:Y:S01]  /*9bc0*/  STL [R1+0x6f8], R19 ;  /* 0x0006f81301007387 */ /* 0x0001e20000100800 */
[----:B------:R-:W-:Y:S01]  /*9bd0*/  ISETP.GE.AND P4, PT, R2, RZ, PT ;  /* 0x000000ff0200720c */ /* 0x000fe20003f86270 */
[----:B------:R-:W-:Y:S02]  /*9be0*/  VIADD R12, R3, 0xb6 ;  /* 0x000000b6030c7836 */ /* 0x000fe40000000000 */
[----:B------:R1:W-:Y:S01]  /*9bf0*/  STL [R1+0x6f4], R9 ;  /* 0x0006f40901007387 */ /* 0x0003e20000100800 */
[--C-:B------:R-:W-:Y:S01]  /*9c00*/  @!P1 IMAD.IADD R13, R13, 0x1, -R7.reuse ;  /* 0x000000010d0d9824 */ /* 0x100fe200078e0a07 */
[----:B------:R-:W-:Y:S01]  /*9c10*/  ISETP.GE.AND P1, PT, R0, RZ, PT ;  /* 0x000000ff0000720c */ /* 0x000fe20003f26270 */
[--C-:B------:R-:W-:Y:S01]  /*9c20*/  @!P5 IMAD.IADD R18, R18, 0x1, -R7.reuse ;  /* 0x000000011212d824 */ /* 0x100fe200078e0a07 */
[----:B------:R2:W-:Y:S01]  /*9c30*/  STL [R1+0x6f0], R4 ;  /* 0x0006f00401007387 */ /* 0x0005e20000100800 */
[----:B------:R-:W-:Y:S01]  /*9c40*/  @!P3 IMAD.IADD R17, R17, 0x1, -R7 ;  /* 0x000000011111b824 */ /* 0x000fe200078e0a07 */
[----:B------:R-:W-:Y:S01]  /*9c50*/  ISETP.GT.U32.AND P5, PT, R7, R13, PT ;  /* 0x0000000d0700720c */ /* 0x000fe20003fa4070 */
[C---:B0-----:R-:W-:Y:S01]  /*9c60*/  VIADD R19, R3.reuse, 0xb8 ;  /* 0x000000b803137836 */ /* 0x041fe20000000000 */
[----:B------:R-:W-:Y:S01]  /*9c70*/  ISETP.GE.AND P3, PT, R16, RZ, PT ;  /* 0x000000ff1000720c */ /* 0x000fe20003f66270 */
[----:B------:R-:W-:Y:S01]  /*9c80*/  IMAD.MOV.U32 R6, RZ, RZ, R17 ;  /* 0x000000ffff067224 */ /* 0x000fe200078e0011 */
[----:B-1----:R-:W-:Y:S01]  /*9c90*/  IABS R9, R0 ;  /* 0x0000000000097213 */ /* 0x002fe20000000000 */
[----:B------:R-:W-:-:S02]  /*9ca0*/  VIADD R16, R3, 0xb9 ;  /* 0x000000b903107836 */ /* 0x000fc40000000000 */
[----:B------:R-:W-:Y:S01]  /*9cb0*/  @!P2 IMAD.MOV R6, RZ, RZ, -R6 ;  /* 0x000000ffff06a224 */ /* 0x000fe200078e0a06 */
[----:B--2---:R-:W-:Y:S01]  /*9cc0*/  IABS R4, R2 ;  /* 0x0000000200047213 */ /* 0x004fe20000000000 */
[C---:B------:R-:W-:Y:S01]  /*9cd0*/  IMAD.HI.U32 R0, R8.reuse, R9, RZ ;  /* 0x0000000908007227 */ /* 0x040fe200078e00ff */
[----:B------:R-:W-:Y:S02]  /*9ce0*/  ISETP.GT.U32.AND P2, PT, R7, R18, PT ;  /* 0x000000120700720c */ /* 0x000fe40003f44070 */
[----:B------:R0:W-:Y:S01]  /*9cf0*/  STL [R1+0x6e0], R6 ;  /* 0x0006e00601007387 */ /* 0x0001e20000100800 */
[----:B------:R-:W-:Y:S01]  /*9d00*/  IMAD.MOV.U32 R2, RZ, RZ, R4 ;  /* 0x000000ffff027224 */ /* 0x000fe200078e0004 */
[----:B------:R-:W-:Y:S01]  /*9d10*/  IABS R17, R16 ;  /* 0x0000001000117213 */ /* 0x000fe20000000000 */
[----:B------:R-:W-:Y:S02]  /*9d20*/  @!P5 IMAD.IADD R13, R13, 0x1, -R7 ;  /* 0x000000010d0dd824 */ /* 0x000fe400078e0a07 */
[----:B------:R-:W-:-:S04]  /*9d30*/  IMAD.HI.U32 R4, R8, R2, RZ ;  /* 0x0000000208047227 */ /* 0x000fc800078e00ff */
[----:B------:R-:W-:Y:S02]  /*9d40*/  IMAD.MOV R4, RZ, RZ, -R4 ;  /* 0x000000ffff047224 */ /* 0x000fe400078e0a04 */
[----:B------:R-:W-:Y:S02]  /*9d50*/  IMAD.MOV R0, RZ, RZ, -R0 ;  /* 0x000000ffff007224 */ /* 0x000fe400078e0a00 */
[C---:B------:R-:W-:Y:S02]  /*9d60*/  IMAD R2, R7.reuse, R4, R2 ;  /* 0x0000000407027224 */ /* 0x040fe400078e0202 */
[C---:B------:R-:W-:Y:S02]  /*9d70*/  IMAD R9, R7.reuse, R0, R9 ;  /* 0x0000000007097224 */ /* 0x040fe400078e0209 */
[----:B------:R-:W-:Y:S01]  /*9d80*/  IMAD.MOV.U32 R93, RZ, RZ, R13 ;  /* 0x000000ffff5d7224 */ /* 0x000fe200078e000d */
[----:B------:R-:W-:Y:S01]  /*9d90*/  ISETP.GT.U32.AND P5, PT, R7, R2, PT ;  /* 0x000000020700720c */ /* 0x000fe20003fa4070 */
[----:B0-----:R-:W-:-:S02]  /*9da0*/  IMAD.MOV.U32 R6, RZ, RZ, R14 ;  /* 0x000000ffff067224 */ /* 0x001fc400078e000e */
[----:B------:R-:W-:Y:S02]  /*9db0*/  VIADD R14, R3, 0xb4 ;  /* 0x000000b4030e7836 */ /* 0x000fe40000000000 */
[----:B------:R-:W-:Y:S01]  /*9dc0*/  @!P6 IMAD.MOV R93, RZ, RZ, -R93 ;  /* 0x000000ffff5de224 */ /* 0x000fe200078e0a5d */
[----:B------:R-:W-:Y:S01]  /*9dd0*/  ISETP.GT.U32.AND P6, PT, R7, R9, PT ;  /* 0x000000090700720c */ /* 0x000fe20003fc4070 */
[----:B------:R-:W-:Y:S01]  /*9de0*/  @!P0 IMAD.MOV R6, RZ, RZ, -R6 ;  /* 0x000000ffff068224 */ /* 0x000fe200078e0a06 */
[----:B------:R-:W-:Y:S01]  /*9df0*/  ISETP.GE.AND P0, PT, R14, RZ, PT ;  /* 0x000000ff0e00720c */ /* 0x000fe20003f06270 */
[--C-:B------:R-:W-:Y:S01]  /*9e00*/  @!P2 IMAD.IADD R18, R18, 0x1, -R7.reuse ;  /* 0x000000011212a824 */ /* 0x100fe200078e0a07 */
[----:B------:R-:W-:Y:S01]  /*9e10*/  IABS R14, R14 ;  /* 0x0000000e000e7213 */ /* 0x000fe20000000000 */
[----:B------:R-:W-:Y:S01]  /*9e20*/  VIADD R0, R3, 0xb5 ;  /* 0x000000b503007836 */ /* 0x000fe20000000000 */
[----:B------:R0:W-:Y:S01]  /*9e30*/  STL [R1+0x6ec], R6 ;  /* 0x0006ec0601007387 */ /* 0x0001e20000100800 */
[----:B------:R-:W-:-:S02]  /*9e40*/  @!P5 IMAD.IADD R2, R2, 0x1, -R7 ;  /* 0x000000010202d824 */ /* 0x000fc400078e0a07 */
[----:B------:R-:W-:Y:S01]  /*9e50*/  IMAD.MOV.U32 R10, RZ, RZ, R18 ;  /* 0x000000ffff0a7224 */ /* 0x000fe200078e0012 */
[----:B------:R-:W-:Y:S01]  /*9e60*/  ISETP.GE.AND P2, PT, R0, RZ, PT ;  /* 0x000000ff0000720c */ /* 0x000fe20003f46270 */
[----:B------:R-:W-:Y:S01]  /*9e70*/  IMAD.HI.U32 R4, R8, R14, RZ ;  /* 0x0000000e08047227 */ /* 0x000fe200078e00ff */
[----:B------:R-:W-:Y:S02]  /*9e80*/  ISETP.GT.U32.AND P5, PT, R7, R2, PT ;  /* 0x000000020700720c */ /* 0x000fe40003fa4070 */
[----:B------:R-:W-:Y:S01]  /*9e90*/  IABS R0, R0 ;  /* 0x0000000000007213 */ /* 0x000fe20000000000 */
[----:B------:R-:W-:Y:S01]  /*9ea0*/  @!P3 IMAD.MOV R10, RZ, RZ, -R10 ;  /* 0x000000ffff0ab224 */ /* 0x000fe200078e0a0a */
[----:B------:R-:W-:Y:S01]  /*9eb0*/  ISETP.GE.AND P3, PT, R12, RZ, PT ;  /* 0x000000ff0c00720c */ /* 0x000fe20003f66270 */
[----:B0-----:R-:W-:Y:S01]  /*9ec0*/  VIADD R6, R3, 0xb7 ;  /* 0x000000b703067836 */ /* 0x001fe20000000000 */
[----:B------:R-:W-:Y:S01]  /*9ed0*/  IABS R12, R12 ;  /* 0x0000000c000c7213 */ /* 0x000fe20000000000 */
[----:B------:R-:W-:Y:S01]  /*9ee0*/  IMAD.MOV R4, RZ, RZ, -R4 ;  /* 0x000000ffff047224 */ /* 0x000fe200078e0a04 */
[----:B------:R0:W-:Y:S01]  /*9ef0*/  STL [R1], R10 ;  /* 0x0000000a01007387 */ /* 0x0001e20000100800 */
[----:B------:R-:W-:-:S02]  /*9f00*/  @!P6 IMAD.IADD R9, R9, 0x1, -R7 ;  /* 0x000000010909e824 */ /* 0x000fc400078e0a07 */
[C---:B------:R-:W-:Y:S01]  /*9f10*/  IMAD R14, R7.reuse, R4, R14 ;  /* 0x00000004070e7224 */ /* 0x040fe200078e020e */
[----:B------:R-:W-:Y:S01]  /*9f20*/  IABS R4, R6 ;  /* 0x0000000600047213 */ /* 0x000fe20000000000 */
[----:B------:R-:W-:Y:S01]  /*9f30*/  IMAD.MOV.U32 R13, RZ, RZ, R0 ;  /* 0x000000ffff0d7224 */ /* 0x000fe200078e0000 */
[----:B------:R-:W-:Y:S01]  /*9f40*/  ISETP.GT.U32.AND P6, PT, R7, R9, PT ;  /* 0x000000090700720c */ /* 0x000fe20003fc4070 */
[----:B------:R-:W-:-:S04]  /*9f50*/  IMAD.HI.U32 R11, R8, R12, RZ ;  /* 0x0000000c080b7227 */ /* 0x000fc800078e00ff */
[----:B------:R-:W-:Y:S01]  /*9f60*/  @!P5 IMAD.IADD R2, R2, 0x1, -R7 ;  /* 0x000000010202d824 */ /* 0x000fe200078e0a07 */
[----:B------:R-:W-:Y:S01]  /*9f70*/  ISETP.GT.U32.AND P5, PT, R7, R14, PT ;  /* 0x0000000e0700720c */ /* 0x000fe20003fa4070 */
[----:B------:R-:W-:-:S04]  /*9f80*/  IMAD.HI.U32 R0, R8, R13, RZ ;  /* 0x0000000d08007227 */ /* 0x000fc800078e00ff */
[----:B0-----:R-:W-:-:S04]  /*9f90*/  IMAD.HI.U32 R10, R8, R4, RZ ;  /* 0x00000004080a7227 */ /* 0x001fc800078e00ff */
[----:B------:R-:W-:Y:S02]  /*9fa0*/  IMAD.MOV R11, RZ, RZ, -R11 ;  /* 0x000000ffff0b7224 */ /* 0x000fe400078e0a0b */
[----:B------:R-:W-:Y:S02]  /*9fb0*/  IMAD.MOV R0, RZ, RZ, -R0 ;  /* 0x000000ffff007224 */ /* 0x000fe400078e0a00 */
[----:B------:R-:W-:Y:S02]  /*9fc0*/  IMAD.MOV R10, RZ, RZ, -R10 ;  /* 0x000000ffff0a7224 */ /* 0x000fe400078e0a0a */
[C---:B------:R-:W-:Y:S02]  /*9fd0*/  IMAD R12, R7.reuse, R11, R12 ;  /* 0x0000000b070c7224 */ /* 0x040fe400078e020c */
[----:B------:R-:W-:Y:S01]  /*9fe0*/  IMAD R13, R7, R0, R13 ;  /* 0x00000000070d7224 */ /* 0x000fe200078e020d */
[----:B------:R-:W-:Y:S01]  /*9ff0*/  IABS R0, R19 ;  /* 0x0000001300007213 */ /* 0x000fe20000000000 */
[----:B------:R-:W-:-:S02]  /*a000*/  IMAD.MOV.U32 R15, RZ, RZ, R2 ;  /* 0x000000ffff0f7224 */ /* 0x000fc400078e0002 */
[----:B------:R-:W-:Y:S02]  /*a010*/  IMAD R4, R7, R10, R4 ;  /* 0x0000000a07047224 */ /* 0x000fe400078e0204 */
        /* <DEDUP_REMOVED lines=8> */
[----:B------:R-:W-:-:S04]  /*a0a0*/  IMAD.HI.U32 R2, R8, R0, RZ ;  /* 0x0000000008027227 */ /* 0x000fc800078e00ff */
[----:B------:R-:W-:-:S04]  /*a0b0*/  IMAD.HI.U32 R9, R8, R17, RZ ;  /* 0x0000001108097227 */ /* 0x000fc800078e00ff */
[--C-:B------:R-:W-:Y:S02]  /*a0c0*/  @!P6 IMAD.IADD R12, R12, 0x1, -R7.reuse ;  /* 0x000000010c0ce824 */ /* 0x100fe400078e0a07 */
[--C-:B------:R-:W-:Y:S01]  /*a0d0*/  @!P4 IMAD.IADD R13, R13, 0x1, -R7.reuse ;  /* 0x000000010d0dc824 */ /* 0x100fe200078e0a07 */
[C---:B------:R-:W-:Y:S01]  /*a0e0*/  ISETP.GT.U32.AND P4, PT, R7.reuse, R14, PT ;  /* 0x0000000e0700720c */ /* 0x040fe20003f84070 */
[----:B------:R-:W-:Y:S01]  /*a0f0*/  @!P5 IMAD.IADD R4, R4, 0x1, -R7 ;  /* 0x000000010404d824 */ /* 0x000fe200078e0a07 */
[C---:B------:R-:W-:Y:S01]  /*a100*/  ISETP.GT.U32.AND P5, PT, R7.reuse, R12, PT ;  /* 0x0000000c0700720c */ /* 0x040fe20003fa4070 */
[----:B------:R-:W-:Y:S01]  /*a110*/  IMAD.MOV R2, RZ, RZ, -R2 ;  /* 0x000000ffff027224 */ /* 0x000fe200078e0a02 */
[C---:B------:R-:W-:Y:S01]  /*a120*/  ISETP.GT.U32.AND P6, PT, R7.reuse, R13, PT ;  /* 0x0000000d0700720c */ /* 0x040fe20003fc4070 */
        /* <DEDUP_REMOVED lines=10> */
[--C-:B------:R-:W-:Y:S01]  /*a1d0*/  @!P6 IMAD.IADD R13, R13, 0x1, -R7.reuse ;  /* 0x000000010d0de824 */ /* 0x100fe200078e0a07 */
[----:B------:R-:W-:Y:S01]  /*a1e0*/  ISETP.GE.AND P6, PT, R6, RZ, PT ;  /* 0x000000ff0600720c */ /* 0x000fe20003fc6270 */
[----:B------:R-:W-:Y:S02]  /*a1f0*/  VIADD R6, R3, 0xbc ;  /* 0x000000bc03067836 */ /* 0x000fe40000000000 */
[----:B------:R-:W-:Y:S01]  /*a200*/  @!P1 IMAD.IADD R4, R4, 0x1, -R7 ;  /* 0x0000000104049824 */ /* 0x000fe200078e0a07 */
[----:B------:R-:W-:Y:S01]  /*a210*/  ISETP.GE.AND P1, PT, R19, RZ, PT ;  /* 0x000000ff1300720c */ /* 0x000fe20003f26270 */
[C---:B0-----:R-:W-:Y:S01]  /*a220*/  VIADD R15, R3.reuse, 0xba ;  /* 0x000000ba030f7836 */ /* 0x041fe20000000000 */
[----:B------:R-:W-:Y:S01]  /*a230*/  IABS R19, R6 ;  /* 0x0000000600137213 */ /* 0x000fe20000000000 */
[----:B------:R-:W-:-:S02]  /*a240*/  VIADD R10, R3, 0xbb ;  /* 0x000000bb030a7836 */ /* 0x000fc40000000000 */
[--C-:B------:R-:W-:Y:S01]  /*a250*/  @!P4 IMAD.IADD R0, R0, 0x1, -R7.reuse ;  /* 0x000000010000c824 */ /* 0x100fe200078e0a07 */
[----:B------:R-:W-:Y:S01]  /*a260*/  ISETP.GE.AND P4, PT, R16, RZ, PT ;  /* 0x000000ff1000720c */ /* 0x000fe20003f86270 */
[----:B------:R-:W-:Y:S01]  /*a270*/  @!P5 IMAD.IADD R17, R17, 0x1, -R7 ;  /* 0x000000011111d824 */ /* 0x000fe200078e0a07 */
[----:B------:R-:W-:Y:S01]  /*a280*/  IABS R2, R15 ;  /* 0x0000000f00027213 */ /* 0x000fe20000000000 */
[----:B------:R-:W-:Y:S01]  /*a290*/  IMAD.MOV.U32 R16, RZ, RZ, R19 ;  /* 0x000000ffff107224 */ /* 0x000fe200078e0013 */
[----:B------:R-:W-:Y:S01]  /*a2a0*/  IABS R11, R10 ;  /* 0x0000000a000b7213 */ /* 0x000fe20000000000 */
[----:B------:R-:W-:Y:S01]  /*a2b0*/  IMAD.MOV.U32 R21, RZ, RZ, R14 ;  /* 0x000000ffff157224 */ /* 0x000fe200078e000e */
[----:B------:R-:W-:Y:S01]  /*a2c0*/  ISETP.GT.U32.AND P5, PT, R7, R17, PT ;  /* 0x000000110700720c */ /* 0x000fe20003fa4070 */
[----:B------:R-:W-:-:S04]  /*a2d0*/  IMAD.HI.U32 R14, R8, R16, RZ ;  /* 0x00000010080e7227 */ /* 0x000fc800078e00ff */
[----:B------:R-:W-:Y:S01]  /*a2e0*/  @!P0 IMAD.MOV R21, RZ, RZ, -R21 ;  /* 0x000000ffff158224 */ /* 0x000fe200078e0a15 */
[----:B------:R-:W-:Y:S01]  /*a2f0*/  ISETP.GT.U32.AND P0, PT, R7, R0, PT ;  /* 0x000000000700720c */ /* 0x000fe20003f04070 */
[----:B------:R-:W-:Y:S02]  /*a300*/  IMAD.MOV R14, RZ, RZ, -R14 ;  /* 0x000000ffff0e7224 */ /* 0x000fe400078e0a0e */
[----:B------:R-:W-:Y:S01]  /*a310*/  IMAD.MOV.U32 R20, RZ, RZ, R13 ;  /* 0x000000ffff147224 */ /* 0x000fe200078e000d */
[----:B------:R-:W-:Y:S01]  /*a320*/  STL [R1+0x6c0], R21 ;  /* 0x0006c01501007387 */ /* 0x000fe20000100800 */
[----:B-1----:R-:W-:-:S04]  /*a330*/  IMAD.HI.U32 R18, R8, R2, RZ ;  /* 0x0000000208127227 */ /* 0x002fc800078e00ff */
[----:B------:R-:W-:Y:S02]  /*a340*/  IMAD.MOV.U32 R13, RZ, RZ, R12 ;  /* 0x000000ffff0d7224 */ /* 0x000fe400078e000c */
[----:B------:R-:W-:Y:S02]  /*a350*/  IMAD.MOV.U32 R12, RZ, RZ, R4 ;  /* 0x000000ffff0c7224 */ /* 0x000fe400078e0004 */
[----:B------:R-:W-:-:S04]  /*a360*/  IMAD.HI.U32 R9, R8, R11, RZ ;  /* 0x0000000b08097227 */ /* 0x000fc800078e00ff */
[----:B------:R-:W-:Y:S02]  /*a370*/  IMAD R4, R7, R14, R16 ;  /* 0x0000000e07047224 */ /* 0x000fe400078e0210 */
[----:B------:R-:W-:Y:S02]  /*a380*/  IMAD.MOV R18, RZ, RZ, -R18 ;  /* 0x000000ffff127224 */ /* 0x000fe400078e0a12 */
[----:B------:R-:W-:Y:S02]  /*a390*/  IMAD.MOV R9, RZ, RZ, -R9 ;  /* 0x000000ffff097224 */ /* 0x000fe400078e0a09 */
[----:B------:R-:W-:Y:S01]  /*a3a0*/  @!P5 IMAD.IADD R17, R17, 0x1, -R7 ;  /* 0x000000011111d824 */ /* 0x000fe200078e0a07 */
[C---:B------:R-:W-:Y:S01]  /*a3b0*/  ISETP.GT.U32.AND P5, PT, R7.reuse, R4, PT ;  /* 0x000000040700720c */ /* 0x040fe20003fa4070 */
[----:B------:R-:W-:Y:S02]  /*a3c0*/  IMAD R2, R7, R18, R2 ;  /* 0x0000001207027224 */ /* 0x000fe400078e0202 */
[----:B------:R-:W-:-:S02]  /*a3d0*/  @!P2 IMAD.MOV R20, RZ, RZ, -R20 ;  /* 0x000000ffff14a224 */ /* 0x000fc400078e0a14 */
[C---:B------:R-:W-:Y:S01]  /*a3e0*/  IMAD R11, R7.reuse, R9, R11 ;  /* 0x00000009070b7224 */ /* 0x040fe200078e020b */
[----:B------:R-:W-:Y:S01]  /*a3f0*/  ISETP.GT.U32.AND P2, PT, R7, R2, PT ;  /* 0x000000020700720c */ /* 0x000fe20003f44070 */
[----:B------:R-:W-:Y:S01]  /*a400*/  @!P3 IMAD.MOV R13, RZ, RZ, -R13 ;  /* 0x000000ffff0db224 */ /* 0x000fe200078e0a0d */
[----:B------:R-:W-:Y:S01]  /*a410*/  STL [R1+0x6c4], R20 ;  /* 0x0006c41401007387 */ /* 0x000fe20000100800 */
[--C-:B------:R-:W-:Y:S01]  /*a420*/  @!P0 IMAD.IADD R0, R0, 0x1, -R7.reuse ;  /* 0x0000000100008824 */ /* 0x100fe200078e0a07 */
[----:B------:R-:W-:Y:S01]  /*a430*/  ISETP.GE.AND P3, PT, R15, RZ, PT ;  /* 0x000000ff0f00720c */ /* 0x000fe20003f66270 */
[----:B------:R-:W-:Y:S01]  /*a440*/  @!P6 IMAD.MOV R12, RZ, RZ, -R12 ;  /* 0x000000ffff0ce224 */ /* 0x000fe200078e0a0c */
[----:B------:R0:W-:Y:S01]  /*a450*/  STL [R1+0x6c8], R13 ;  /* 0x0006c80d01007387 */ /* 0x0001e20000100800 */
[----:B------:R-:W-:Y:S01]  /*a460*/  ISETP.GT.U32.AND P6, PT, R7, R11, PT ;  /* 0x0000000b0700720c */ /* 0x000fe20003fc4070 */
[----:B------:R-:W-:Y:S01]  /*a470*/  IMAD.MOV.U32 R14, RZ, RZ, R0 ;  /* 0x000000ffff0e7224 */ /* 0x000fe200078e0000 */
[----:B------:R-:W-:Y:S01]  /*a480*/  ISETP.GE.AND P0, PT, R10, RZ, PT ;  /* 0x000000ff0a00720c */ /* 0x000fe20003f06270 */
[----:B------:R1:W-:Y:S01]  /*a490*/  STL [R1+0x6cc], R12 ;  /* 0x0006cc0c01007387 */ /* 0x0003e20000100800 */
[----:B------:R-:W-:-:S02]  /*a4a0*/  @!P5 IMAD.IADD R4, R4, 0x1, -R7 ;  /* 0x000000010404d824 */ /* 0x000fc400078e0a07 */
[----:B------:R-:W-:Y:S02]  /*a4b0*/  @!P1 IMAD.MOV R14, RZ, RZ, -R14 ;  /* 0x000000ffff0e9224 */ /* 0x000fe400078e0a0e */
[----:B------:R-:W-:Y:S01]  /*a4c0*/  VIADD R9, R3, 0xbd ;  /* 0x000000bd03097836 */ /* 0x000fe20000000000 */
[----:B------:R-:W-:Y:S01]  /*a4d0*/  ISETP.GT.U32.AND P5, PT, R7, R4, PT ;  /* 0x000000040700720c */ /* 0x000fe20003fa4070 */
[----:B0-----:R-:W-:Y:S01]  /*a4e0*/  VIADD R13, R3, 0xbe ;  /* 0x000000be030d7836 */ /* 0x001fe20000000000 */
[----:B------:R0:W-:Y:S01]  /*a4f0*/  STL [R1+0x4], R14 ;  /* 0x0000040e01007387 */ /* 0x0001e20000100800 */
[--C-:B------:R-:W-:Y:S01]  /*a500*/  @!P2 IMAD.IADD R2, R2, 0x1, -R7.reuse ;  /* 0x000000010202a824 */ /* 0x100fe200078e0a07 */
[----:B------:R-:W-:Y:S01]  /*a510*/  IABS R15, R9 ;  /* 0x00000009000f7213 */ /* 0x000fe20000000000 */
[----:B------:R-:W-:Y:S01]  /*a520*/  @!P6 IMAD.IADD R11, R11, 0x1, -R7 ;  /* 0x000000010b0be824 */ /* 0x000fe200078e0a07 */
[----:B-1----:R-:W-:Y:S01]  /*a530*/  IABS R12, R13 ;  /* 0x0000000d000c7213 */ /* 0x002fe20000000000 */
[----:B------:R-:W-:Y:S01]  /*a540*/  IMAD.MOV.U32 R21, RZ, RZ, R17 ;  /* 0x000000ffff157224 */ /* 0x000fe200078e0011 */
[C---:B------:R-:W-:Y:S01]  /*a550*/  ISETP.GT.U32.AND P6, PT, R7.reuse, R2, PT ;  /* 0x000000020700720c */ /* 0x040fe20003fc4070 */
[----:B------:R-:W-:Y:S01]  /*a560*/  IMAD.HI.U32 R0, R8, R15, RZ ;  /* 0x0000000f08007227 */ /* 0x000fe200078e00ff */
[----:B------:R-:W-:-:S02]  /*a570*/  ISETP.GT.U32.AND P1, PT, R7, R11, PT ;  /* 0x0000000b0700720c */ /* 0x000fc40003f24070 */
[----:B------:R-:W-:Y:S01]  /*a580*/  ISETP.GE.AND P2, PT, R6, RZ, PT ;  /* 0x000000ff0600720c */ /* 0x000fe20003f46270 */
[----:B0-----:R-:W-:-:S04]  /*a590*/  IMAD.HI.U32 R14, R8, R12, RZ ;  /* 0x0000000c080e7227 */ /* 0x001fc800078e00ff */
[----:B------:R-:W-:Y:S02]  /*a5a0*/  IMAD.MOV R14, RZ, RZ, -R14 ;  /* 0x000000ffff0e7224 */ /* 0x000fe400078e0a0e */
[----:B------:R-:W-:Y:S02]  /*a5b0*/  IMAD.MOV R0, RZ, RZ, -R0 ;  /* 0x000000ffff007224 */ /* 0x000fe400078e0a00 */
[C---:B------:R-:W-:Y:S02]  /*a5c0*/  IMAD R12, R7.reuse, R14, R12 ;  /* 0x0000000e070c7224 */ /* 0x040fe400078e020c */
[----:B------:R-:W-:Y:S02]  /*a5d0*/  @!P5 IMAD.IADD R4, R4, 0x1, -R7 ;  /* 0x000000010404d824 */ /* 0x000fe400078e0a07 */
[C---:B------:R-:W-:Y:S01]  /*a5e0*/  IMAD R0, R7.reuse, R0, R15 ;  /* 0x0000000007007224 */ /* 0x040fe200078e020f */
[----:B------:R-:W-:Y:S01]  /*a5f0*/  ISETP.GT.U32.AND P5, PT, R7, R12, PT ;  /* 0x0000000c0700720c */ /* 0x000fe20003fa4070 */
[----:B------:R-:W-:-:S02]  /*a600*/  VIADD R6, R3, 0xbf ;  /* 0x000000bf03067836 */ /* 0x000fc40000000000 */
[--C-:B------:R-:W-:Y:S01]  /*a610*/  @!P6 IMAD.IADD R2, R2, 0x1, -R7.reuse ;  /* 0x000000010202e824 */ /* 0x100fe200078e0a07 */
[----:B------:R-:W-:Y:S01]  /*a620*/  ISETP.GT.U32.AND P6, PT, R7, R0, PT ;  /* 0x000000000700720c */ /* 0x000fe20003fc4070 */
[--C-:B------:R-:W-:Y:S01]  /*a630*/  @!P1 IMAD.IADD R11, R11, 0x1, -R7.reuse ;  /* 0x000000010b0b9824 */ /* 0x100fe200078e0a07 */
[----:B------:R-:W-:Y:S01]  /*a640*/  IABS R18, R6 ;  /* 0x0000000600127213 */ /* 0x000fe20000000000 */
[----:B------:R-:W-:Y:S01]  /*a650*/  VIADD R10, R3, 0xc0 ;  /* 0x000000c0030a7836 */ /* 0x000fe20000000000 */
[----:B------:R-:W-:Y:S01]  /*a660*/  ISETP.GE.AND P1, PT, R9, RZ, PT ;  /* 0x000000ff0900720c */ /* 0x000fe20003f26270 */
[----:B------:R-:W-:Y:S02]  /*a670*/  VIADD R9, R3, 0xc1 ;  /* 0x000000c103097836 */ /* 0x000fe40000000000 */
[----:B------:R-:W-:Y:S01]  /*a680*/  IMAD.MOV.U32 R15, RZ, RZ, R18 ;  /* 0x000000ffff0f7224 */ /* 0x000fe200078e0012 */
[----:B------:R-:W-:Y:S01]  /*a690*/  IABS R16, R10 ;  /* 0x0000000a00107213 */ /* 0x000fe20000000000 */
[----:B------:R-:W-:Y:S01]  /*a6a0*/  @!P5 IMAD.IADD R12, R12, 0x1, -R7 ;  /* 0x000000010c0cd824 */ /* 0x000fe200078e0a07 */
[----:B------:R-:W-:Y:S01]  /*a6b0*/  IABS R14, R9 ;  /* 0x00000009000e7213 */ /* 0x000fe20000000000 */
[----:B------:R-:W-:-:S04]  /*a6c0*/  IMAD.HI.U32 R18, R8, R15, RZ ;  /* 0x0000000f08127227 */ /* 0x000fc800078e00ff */
[----:B------:R-:W-:Y:S01]  /*a6d0*/  @!P4 IMAD.MOV R21, RZ, RZ, -R21 ;  /* 0x000000ffff15c224 */ /* 0x000fe200078e0a15 */
[----:B------:R-:W-:Y:S01]  /*a6e0*/  ISETP.GT.U32.AND P4, PT, R7, R12, PT ;  /* 0x0000000c0700720c */ /* 0x000fe20003f84070 */
[----:B------:R-:W-:Y:S01]  /*a6f0*/  @!P6 IMAD.IADD R0, R0, 0x1, -R7 ;  /* 0x000000010000e824 */ /* 0x000fe200078e0a07 */
[----:B------:R-:W-:Y:S01]  /*a700*/  ISETP.GE.AND P6, PT, R13, RZ, PT ;  /* 0x000000ff0d00720c */ /* 0x000fe20003fc6270 */
[----:B------:R-:W-:Y:S01]  /*a710*/  IMAD.HI.U32 R17, R8, R14, RZ ;  /* 0x0000000e08117227 */ /* 0x000fe200078e00ff */
[----:B------:R-:W-:Y:S02]  /*a720*/  STL [R1+0x8], R21 ;  /* 0x0000081501007387 */ /* 0x000fe40000100800 */
[----:B------:R-:W-:Y:S01]  /*a730*/  ISETP.GT.U32.AND P5, PT, R7, R0, PT ;  /* 0x000000000700720c */ /* 0x000fe20003fa4070 */
[----:B------:R-:W-:Y:S02]  /*a740*/  IMAD.MOV R18, RZ, RZ, -R18 ;  /* 0x000000ffff127224 */ /* 0x000fe400078e0a12 */
[----:B------:R-:W-:-:S02]  /*a750*/  IMAD.MOV R17, RZ, RZ, -R17 ;  /* 0x000000ffff117224 */ /* 0x000fc400078e0a11 */
[----:B------:R-:W-:Y:S02]  /*a760*/  IMAD R15, R7, R18, R15 ;  /* 0x00000012070f7224 */ /* 0x000fe400078e020f */
[----:B------:R-:W-:Y:S02]  /*a770*/  IMAD.MOV.U32 R20, RZ, RZ, R2 ;  /* 0x000000ffff147224 */ /* 0x000fe400078e0002 */
[----:B------:R-:W-:-:S04]  /*a780*/  IMAD.HI.U32 R19, R8, R16, RZ ;  /* 0x0000001008137227 */ /* 0x000fc800078e00ff */
[----:B------:R-:W-:Y:S02]  /*a790*/  IMAD.MOV.U32 R2, RZ, RZ, R4 ;  /* 0x000000ffff027224 */ /* 0x000fe400078e0004 */
[C---:B------:R-:W-:Y:S02]  /*a7a0*/  IMAD R14, R7.reuse, R17, R14 ;  /* 0x00000011070e7224 */ /* 0x040fe400078e020e */
[----:B------:R-:W-:Y:S01]  /*a7b0*/  @!P3 IMAD.MOV R20, RZ, RZ, -R20 ;  /* 0x000000ffff14b224 */ /* 0x000fe200078e0a14 */
[----:B------:R-:W-:Y:S01]  /*a7c0*/  ISETP.GT.U32.AND P3, PT, R7, R15, PT ;  /* 0x0000000f0700720c */ /* 0x000fe20003f64070 */
[----:B------:R-:W-:Y:S01]  /*a7d0*/  @!P0 IMAD.MOV R11, RZ, RZ, -R11 ;  /* 0x000000ffff0b8224 */ /* 0x000fe200078e0a0b */
[----:B------:R-:W-:Y:S01]  /*a7e0*/  ISETP.GE.AND P0, PT, R6, RZ, PT ;  /* 0x000000ff0600720c */ /* 0x000fe20003f06270 */
[----:B------:R-:W-:Y:S01]  /*a7f0*/  IMAD.MOV R19, RZ, RZ, -R19 ;  /* 0x000000ffff137224 */ /* 0x000fe200078e0a13 */
[----:B------:R-:W-:Y:S01]  /*a800*/  STL [R1+0x6b4], R20 ;  /* 0x0006b41401007387 */ /* 0x000fe20000100800 */
[----:B------:R-:W-:-:S02]  /*a810*/  @!P2 IMAD.MOV R2, RZ, RZ, -R2 ;  /* 0x000000ffff02a224 */ /* 0x000fc400078e0a02 */
[--C-:B------:R-:W-:Y:S01]  /*a820*/  @!P4 IMAD.IADD R12, R12, 0x1, -R7.reuse ;  /* 0x000000010c0cc824 */ /* 0x100fe200078e0a07 */
[----:B------:R-:W-:Y:S01]  /*a830*/  ISETP.GT.U32.AND P4, PT, R7, R14, PT ;  /* 0x0000000e0700720c */ /* 0x000fe20003f84070 */
[----:B------:R-:W-:Y:S01]  /*a840*/  VIADD R13, R3, 0xc2 ;  /* 0x000000c2030d7836 */ /* 0x000fe20000000000 */
[----:B------:R0:W-:Y:S01]  /*a850*/  STL [R1+0x6b8], R11 ;  /* 0x0006b80b01007387 */ /* 0x0001e20000100800 */
[----:B------:R-:W-:Y:S02]  /*a860*/  IMAD R16, R7, R19, R16 ;  /* 0x0000001307107224 */ /* 0x000fe400078e0210 */
[--C-:B------:R-:W-:Y:S01]  /*a870*/  @!P5 IMAD.IADD R0, R0, 0x1, -R7.reuse ;  /* 0x000000010000d824 */ /* 0x100fe200078e0a07 */
[----:B------:R1:W-:Y:S01]  /*a880*/  STL [R1+0x6bc], R2 ;  /* 0x0006bc0201007387 */ /* 0x0003e20000100800 */
[----:B------:R-:W-:Y:S01]  /*a890*/  IABS R18, R13 ;  /* 0x0000000d00127213 */ /* 0x000fe20000000000 */
[----:B------:R-:W-:Y:S01]  /*a8a0*/  @!P3 IMAD.IADD R15, R15, 0x1, -R7 ;  /* 0x000000010f0fb824 */ /* 0x000fe200078e0a07 */
[----:B------:R-:W-:Y:S01]  /*a8b0*/  ISETP.GT.U32.AND P2, PT, R7, R16, PT ;  /* 0x000000100700720c */ /* 0x000fe20003f44070 */
[----:B------:R-:W-:Y:S01]  /*a8c0*/  VIADD R4, R3, 0xc4 ;  /* 0x000000c403047836 */ /* 0x000fe20000000000 */
[----:B------:R-:W-:Y:S01]  /*a8d0*/  ISETP.GE.AND P3, PT, R9, RZ, PT ;  /* 0x000000ff0900720c */ /* 0x000fe20003f66270 */
[----:B0-----:R-:W-:Y:S01]  /*a8e0*/  IMAD.MOV.U32 R11, RZ, RZ, R0 ;  /* 0x000000ffff0b7224 */ /* 0x001fe200078e0000 */
[----:B------:R-:W-:Y:S01]  /*a8f0*/  ISETP.GE.AND P5, PT, R10, RZ, PT ;  /* 0x000000ff0a00720c */ /* 0x000fe20003fa6270 */
[----:B------:R-:W-:-:S04]  /*a900*/  IMAD.HI.U32 R6, R8, R18, RZ ;  /* 0x0000001208067227 */ /* 0x000fc800078e00ff */
[----:B-1----:R-:W-:Y:S02]  /*a910*/  VIADD R2, R3, 0xc3 ;  /* 0x000000c303027836 */ /* 0x002fe40000000000 */
[----:B------:R-:W-:Y:S02]  /*a920*/  @!P4 IMAD.IADD R14, R14, 0x1, -R7 ;  /* 0x000000010e0ec824 */ /* 0x000fe400078e0a07 */
[----:B------:R-:W-:Y:S01]  /*a930*/  IMAD.MOV R9, RZ, RZ, -R6 ;  /* 0x000000ffff097224 */ /* 0x000fe200078e0a06 */
[----:B------:R-:W-:Y:S01]  /*a940*/  IABS R0, R2 ;  /* 0x0000000200007213 */ /* 0x000fe20000000000 */
[----:B------:R-:W-:Y:S01]  /*a950*/  @!P1 IMAD.MOV R11, RZ, RZ, -R11 ;  /* 0x000000ffff0b9224 */ /* 0x000fe200078e0a0b */
[C---:B------:R-:W-:Y:S01]  /*a960*/  ISETP.GT.U32.AND P1, PT, R7.reuse, R15, PT ;  /* 0x0000000f0700720c */ /* 0x040fe20003f24070 */
[----:B------:R-:W-:Y:S01]  /*a970*/  @!P2 IMAD.IADD R16, R16, 0x1, -R7 ;  /* 0x000000011010a824 */ /* 0x000fe200078e0a07 */
[C---:B------:R-:W-:Y:S01]  /*a980*/  ISETP.GT.U32.AND P4, PT, R7.reuse, R14, PT ;  /* 0x0000000e0700720c */ /* 0x040fe20003f84070 */
[----:B------:R-:W-:Y:S01]  /*a990*/  IMAD.MOV.U32 R6, RZ, RZ, R0 ;  /* 0x000000ffff067224 */ /* 0x000fe200078e0000 */
[----:B------:R0:W-:Y:S01]  /*a9a0*/  STL [R1+0x6b0], R11 ;  /* 0x0006b00b01007387 */ /* 0x0001e20000100800 */
[C---:B------:R-:W-:Y:S01]  /*a9b0*/  IMAD R0, R7.reuse, R9, R18 ;  /* 0x0000000907007224 */ /* 0x040fe200078e0212 */
[----:B------:R-:W-:Y:S01]  /*a9c0*/  ISETP.GT.U32.AND P2, PT, R7, R16, PT ;  /* 0x000000100700720c */ /* 0x000fe20003f44070 */
[----:B------:R-:W-:-:S04]  /*a9d0*/  IMAD.HI.U32 R9, R8, R6, RZ ;  /* 0x0000000608097227 */ /* 0x000fc800078e00ff */
[----:B------:R-:W-:Y:S02]  /*a9e0*/  IMAD.MOV R9, RZ, RZ, -R9 ;  /* 0x000000ffff097224 */ /* 0x000fe400078e0a09 */
[--C-:B------:R-:W-:Y:S01]  /*a9f0*/  @!P1 IMAD.IADD R15, R15, 0x1, -R7.reuse ;  /* 0x000000010f0f9824 */ /* 0x100fe200078e0a07 */
[C---:B------:R-:W-:Y:S01]  /*aa00*/  ISETP.GT.U32.AND P1, PT, R7.reuse, R0, PT ;  /* 0x000000000700720c */ /* 0x040fe20003f24070 */
[C---:B------:R-:W-:Y:S01]  /*aa10*/  IMAD R6, R7.reuse, R9, R6 ;  /* 0x0000000907067224 */ /* 0x040fe200078e0206 */
[----:B0-----:R-:W-:Y:S01]  /*aa20*/  IABS R11, R4 ;  /* 0x00000004000b7213 */ /* 0x001fe20000000000 */
[--C-:B------:R-:W-:Y:S02]  /*aa30*/  @!P4 IMAD.IADD R14, R14, 0x1, -R7.reuse ;  /* 0x000000010e0ec824 */ /* 0x100fe400078e0a07 */
[----:B------:R-:W-:Y:S01]  /*aa40*/  IMAD.MOV.U32 R10, RZ, RZ, R12 ;  /* 0x000000ffff0a7224 */ /* 0x000fe200078e000c */
[----:B------:R-:W-:Y:S01]  /*aa50*/  ISETP.GT.U32.AND P4, PT, R7, R6, PT ;  /* 0x000000060700720c */ /* 0x000fe20003f84070 */
[----:B------:R-:W-:Y:S01]  /*aa60*/  @!P2 IMAD.IADD R16, R16, 0x1, -R7 ;  /* 0x000000011010a824 */ /* 0x000fe200078e0a07 */
[----:B------:R-:W-:Y:S01]  /*aa70*/  ISETP.GE.AND P2, PT, R2, RZ, PT ;  /* 0x000000ff0200720c */ /* 0x000fe20003f46270 */
[----:B------:R-:W-:Y:S01]  /*aa80*/  @!P6 IMAD.MOV R10, RZ, RZ, -R10 ;  /* 0x000000ffff0ae224 */ /* 0x000fe200078e0a0a */
[----:B------:R-:W-:Y:S01]  /*aa90*/  ISETP.GE.AND P6, PT, R13, RZ, PT ;  /* 0x000000ff0d00720c */ /* 0x000fe20003fc6270 */
[----:B------:R-:W-:-:S02]  /*aaa0*/  VIADD R2, R3, 0xc5 ;  /* 0x000000c503027836 */ /* 0x000fc40000000000 */
[----:B------:R-:W-:Y:S01]  /*aab0*/  IMAD.HI.U32 R13, R8, R11, RZ ;  /* 0x0000000b080d7227 */ /* 0x000fe200078e00ff */
[----:B------:R0:W-:Y:S02]  /*aac0*/  STL [R1+0x6ac], R10 ;  /* 0x0006ac0a01007387 */ /* 0x0001e40000100800 */
[----:B------:R-:W-:Y:S01]  /*aad0*/  IABS R9, R2 ;  /* 0x0000000200097213 */ /* 0x000fe20000000000 */
[----:B------:R-:W-:Y:S02]  /*aae0*/  IMAD.MOV.U32 R17, RZ, RZ, R15 ;  /* 0x000000ffff117224 */ /* 0x000fe400078e000f */
[--C-:B------:R-:W-:Y:S01]  /*aaf0*/  @!P1 IMAD.IADD R0, R0, 0x1, -R7.reuse ;  /* 0x0000000100009824 */ /* 0x100fe200078e0a07 */
[----:B------:R-:W-:Y:S01]  /*ab00*/  ISETP.GE.AND P1, PT, R4, RZ, PT ;  /* 0x000000ff0400720c */ /* 0x000fe20003f26270 */
[----:B------:R-:W-:Y:S02]  /*ab10*/  @!P4 IMAD.IADD R6, R6, 0x1, -R7 ;  /* 0x000000010606c824 */ /* 0x000fe400078e0a07 */
[----:B------:R-:W-:-:S02]  /*ab20*/  IMAD.MOV R13, RZ, RZ, -R13 ;  /* 0x000000ffff0d7224 */ /* 0x000fc400078e0a0d */
[----:B0-----:R-:W-:Y:S01]  /*ab30*/  VIADD R10, R3, 0xc6 ;  /* 0x000000c6030a7836 */ /* 0x001fe20000000000 */
[C---:B------:R-:W-:Y:S01]  /*ab40*/  ISETP.GT.U32.AND P4, PT, R7.reuse, R6, PT ;  /* 0x000000060700720c */ /* 0x040fe20003f84070 */
[----:B------:R-:W-:Y:S01]  /*ab50*/  @!P0 IMAD.MOV R17, RZ, RZ, -R17 ;  /* 0x000000ffff118224 */ /* 0x000fe200078e0a11 */
[C---:B------:R-:W-:Y:S01]  /*ab60*/  ISETP.GT.U32.AND P0, PT, R7.reuse, R0, PT ;  /* 0x000000000700720c */ /* 0x040fe20003f04070 */
[----:B------:R-:W-:Y:S01]  /*ab70*/  IMAD R4, R7, R13, R11 ;  /* 0x0000000d07047224 */ /* 0x000fe200078e020b */
[----:B------:R-:W-:Y:S01]  /*ab80*/  IABS R12, R10 ;  /* 0x0000000a000c7213 */ /* 0x000fe20000000000 */
[----:B------:R-:W-:Y:S01]  /*ab90*/  IMAD.HI.U32 R11, R8, R9, RZ ;  /* 0x00000009080b7227 */ /* 0x000fe200078e00ff */
[----:B------:R-:W-:Y:S03]  /*aba0*/  STL [R1+0x6a8], R17 ;  /* 0x0006a81101007387 */ /* 0x000fe60000100800 */
[----:B------:R-:W-:-:S02]  /*abb0*/  IMAD.MOV.U32 R15, RZ, RZ, R16 ;  /* 0x000000ffff0f7224 */ /* 0x000fc400078e0010 */
[----:B------:R-:W-:Y:S02]  /*abc0*/  IMAD.MOV R11, RZ, RZ, -R11 ;  /* 0x000000ffff0b7224 */ /* 0x000fe400078e0a0b */
[----:B------:R-:W-:-:S04]  /*abd0*/  IMAD.HI.U32 R13, R8, R12, RZ ;  /* 0x0000000c080d7227 */ /* 0x000fc800078e00ff */
[----:B------:R-:W-:Y:S01]  /*abe0*/  @!P5 IMAD.MOV R15, RZ, RZ, -R15 ;  /* 0x000000ffff0fd224 */ /* 0x000fe200078e0a0f */
[C---:B------:R-:W-:Y:S01]  /*abf0*/  ISETP.GT.U32.AND P5, PT, R7.reuse, R4, PT ;  /* 0x000000040700720c */ /* 0x040fe20003fa4070 */
[----:B------:R-:W-:Y:S01]  /*ac00*/  @!P3 IMAD.MOV R14, RZ, RZ, -R14 ;  /* 0x000000ffff0eb224 */ /* 0x000fe200078e0a0e */
[----:B------:R-:W-:Y:S01]  /*ac10*/  ISETP.GE.AND P3, PT, R2, RZ, PT ;  /* 0x000000ff0200720c */ /* 0x000fe20003f66270 */
[C---:B------:R-:W-:Y:S01]  /*ac20*/  IMAD R2, R7.reuse, R11, R9 ;  /* 0x0000000b07027224 */ /* 0x040fe200078e0209 */
[----:B------:R-:W-:Y:S01]  /*ac30*/  STL [R1+0xc], R15 ;  /* 0x00000c0f01007387 */ /* 0x000fe20000100800 */
[----:B------:R-:W-:Y:S02]  /*ac40*/  IMAD.MOV R13, RZ, RZ, -R13 ;  /* 0x000000ffff0d7224 */ /* 0x000fe400078e0a0d */
[--C-:B------:R-:W-:Y:S01]  /*ac50*/  @!P0 IMAD.IADD R0, R0, 0x1, -R7.reuse ;  /* 0x0000000100008824 */ /* 0x100fe200078e0a07 */
[----:B------:R0:W-:Y:S01]  /*ac60*/  STL [R1+0x10], R14 ;  /* 0x0000100e01007387 */ /* 0x0001e20000100800 */
[----:B------:R-:W-:Y:S01]  /*ac70*/  @!P4 IMAD.IADD R6, R6, 0x1, -R7 ;  /* 0x000000010606c824 */ /* 0x000fe200078e0a07 */
[C---:B------:R-:W-:Y:S01]  /*ac80*/  ISETP.GT.U32.AND P4, PT, R7.reuse, R2, PT ;  /* 0x000000020700720c */ /* 0x040fe20003f84070 */
[----:B------:R-:W-:Y:S01]  /*ac90*/  IMAD R12, R7, R13, R12 ;  /* 0x0000000d070c7224 */ /* 0x000fe200078e020c */
[----:B------:R-:W-:Y:S01]  /*aca0*/  ISETP.GE.AND P0, PT, R10, RZ, PT ;  /* 0x000000ff0a00720c */ /* 0x000fe20003f06270 */
[----:B------:R-:W-:-:S02]  /*acb0*/  IMAD.MOV.U32 R16, RZ, RZ, R0 ;  /* 0x000000ffff107224 */ /* 0x000fc400078e0000 */
[--C-:B------:R-:W-:Y:S02]  /*acc0*/  @!P5 IMAD.IADD R4, R4, 0x1, -R7.reuse ;  /* 0x000000010404d824 */ /* 0x100fe400078e0a07 */
[----:B------:R-:W-:Y:S01]  /*acd0*/  @!P6 IMAD.MOV R16, RZ, RZ, -R16 ;  /* 0x000000ffff10e224 */ /* 0x000fe200078e0a10 */
[----:B------:R-:W-:Y:S01]  /*ace0*/  ISETP.GT.U32.AND P6, PT, R7, R12, PT ;  /* 0x0000000c0700720c */ /* 0x000fe20003fc4070 */
[----:B0-----:R-:W-:Y:S01]  /*acf0*/  VIADD R14, R3, 0xc7 ;  /* 0x000000c7030e7836 */ /* 0x001fe20000000000 */
[----:B------:R-:W-:Y:S01]  /*ad00*/  ISETP.GT.U32.AND P5, PT, R7, R4, PT ;  /* 0x000000040700720c */ /* 0x000fe20003fa4070 */
[C---:B------:R-:W-:Y:S01]  /*ad10*/  VIADD R9, R3.reuse, 0xc8 ;  /* 0x000000c803097836 */ /* 0x040fe20000000000 */
[----:B------:R0:W-:Y:S01]  /*ad20*/  STL [R1+0x69c], R16 ;  /* 0x00069c1001007387 */ /* 0x0001e20000100800 */
[----:B------:R-:W-:Y:S01]  /*ad30*/  @!P4 IMAD.IADD R2, R2, 0x1, -R7 ;  /* 0x000000010202c824 */ /* 0x000fe200078e0a07 */
[----:B------:R-:W-:Y:S01]  /*ad40*/  IABS R11, R14 ;  /* 0x0000000e000b7213 */ /* 0x000fe20000000000 */
[----:B------:R-:W-:Y:S01]  /*ad50*/  IMAD.MOV.U32 R15, RZ, RZ, R6 ;  /* 0x000000ffff0f7224 */ /* 0x000fe200078e0006 */
[----:B------:R-:W-:Y:S01]  /*ad60*/  IABS R13, R9 ;  /* 0x00000009000d7213 */ /* 0x000fe20000000000 */
[----:B------:R-:W-:Y:S01]  /*ad70*/  VIADD R10, R3, 0xc9 ;  /* 0x000000c9030a7836 */ /* 0x000fe20000000000 */
[----:B------:R-:W-:Y:S01]  /*ad80*/  ISETP.GT.U32.AND P4, PT, R7, R2, PT ;  /* 0x000000020700720c */ /* 0x000fe20003f84070 */
[----:B------:R-:W-:-:S03]  /*ad90*/  IMAD.HI.U32 R6, R8, R11, RZ ;  /* 0x0000000b08067227 */ /* 0x000fc600078e00ff */
[----:B------:R-:W-:Y:S01]  /*ada0*/  IABS R0, R10 ;  /* 0x0000000a00007213 */ /* 0x000fe20000000000 */
[----:B------:R-:W-:Y:S02]  /*adb0*/  @!P6 IMAD.IADD R12, R12, 0x1, -R7 ;  /* 0x000000010c0ce824 */ /* 0x000fe400078e0a07 */
[----:B------:R-:W-:Y:S01]  /*adc0*/  @!P2 IMAD.MOV R15, RZ, RZ, -R15 ;  /* 0x000000ffff0fa224 */ /* 0x000fe200078e0a0f */
[----:B------:R-:W-:Y:S01]  /*add0*/  ISETP.GE.AND P2, PT, R14, RZ, PT ;  /* 0x000000ff0e00720c */ /* 0x000fe20003f46270 */
[----:B------:R-:W-:Y:S01]  /*ade0*/  IMAD.MOV R6, RZ, RZ, -R6 ;  /* 0x000000ffff067224 */ /* 0x000fe200078e0a06 */
[----:B------:R-:W-:Y:S01]  /*adf0*/  ISETP.GT.U32.AND P6, PT, R7, R12, PT ;  /* 0x0000000c0700720c */ /* 0x000fe20003fc4070 */
[----:B------:R-:W-:Y:S01]  /*ae00*/  @!P5 IMAD.IADD R4, R4, 0x1, -R7 ;  /* 0x000000010404d824 */ /* 0x000fe200078e0a07 */
[----:B------:R-:W-:Y:S01]  /*ae10*/  ISETP.GE.AND P5, PT, R9, RZ, PT ;  /* 0x000000ff0900720c */ /* 0x000fe20003fa6270 */
[----:B------:R-:W-:Y:S01]  /*ae20*/  IMAD.HI.U32 R14, R8, R13, RZ ;  /* 0x0000000d080e7227 */ /* 0x000fe200078e00ff */
[----:B------:R1:W-:Y:S03]  /*ae30*/  STL [R1+0x6a0], R15 ;  /* 0x0006a00f01007387 */ /* 0x0003e60000100800 */
[----:B------:R-:W-:-:S02]  /*ae40*/  IMAD R9, R7, R6, R11 ;  /* 0x0000000607097224 */ /* 0x000fc400078e020b */
[----:B0-----:R-:W-:Y:S02]  /*ae50*/  IMAD.MOV.U32 R16, RZ, RZ, R4 ;  /* 0x000000ffff107224 */ /* 0x001fe400078e0004 */
[----:B------:R-:W-:Y:S02]  /*ae60*/  IMAD.MOV R14, RZ, RZ, -R14 ;  /* 0x000000ffff0e7224 */ /* 0x000fe400078e0a0e */
[----:B------:R-:W-:Y:S01]  /*ae70*/  @!P4 IMAD.IADD R2, R2, 0x1, -R7 ;  /* 0x000000010202c824 */ /* 0x000fe200078e0a07 */
[----:B------:R-:W-:Y:S01]  /*ae80*/  ISETP.GT.U32.AND P4, PT, R7, R9, PT ;  /* 0x000000090700720c */ /* 0x000fe20003f84070 */
[----:B-1----:R-:W-:-:S04]  /*ae90*/  IMAD.HI.U32 R15, R8, R0, RZ ;  /* 0x00000000080f7227 */ /* 0x002fc800078e00ff */
[----:B------:R-:W-:Y:S01]  /*aea0*/  @!P1 IMAD.MOV R16, RZ, RZ, -R16 ;  /* 0x000000ffff109224 */ /* 0x000fe200078e0a10 */
[----:B------:R-:W-:Y:S01]  /*aeb0*/  ISETP.GE.AND P1, PT, R10, RZ, PT ;  /* 0x000000ff0a00720c */ /* 0x000fe20003f26270 */
[C---:B------:R-:W-:Y:S02]  /*aec0*/  IMAD R10, R7.reuse, R14, R13 ;  /* 0x0000000e070a7224 */ /* 0x040fe400078e020d */
[----:B------:R-:W-:Y:S01]  /*aed0*/  IMAD.MOV.U32 R4, RZ, RZ, R2 ;  /* 0x000000ffff047224 */ /* 0x000fe200078e0002 */
[----:B------:R0:W-:Y:S01]  /*aee0*/  STL [R1+0x698], R16 ;  /* 0x0006981001007387 */ /* 0x0001e20000100800 */
[----:B------:R-:W-:Y:S02]  /*aef0*/  IMAD.MOV R15, RZ, RZ, -R15 ;  /* 0x000000ffff0f7224 */ /* 0x000fe400078e0a0f */
[----:B------:R-:W-:Y:S02]  /*af00*/  @!P6 IMAD.IADD R12, R12, 0x1, -R7 ;  /* 0x000000010c0ce824 */ /* 0x000fe400078e0a07 */
[----:B------:R-:W-:Y:S01]  /*af10*/  @!P3 IMAD.MOV R4, RZ, RZ, -R4 ;  /* 0x000000ffff04b224 */ /* 0x000fe200078e0a04 */
[C---:B------:R-:W-:Y:S01]  /*af20*/  ISETP.GT.U32.AND P3, PT, R7.reuse, R10, PT ;  /* 0x0000000a0700720c */ /* 0x040fe20003f64070 */
[----:B------:R-:W-:-:S02]  /*af30*/  IMAD R11, R7, R15, R0 ;  /* 0x0000000f070b7224 */ /* 0x000fc400078e0200 */
[----:B------:R-:W-:Y:S01]  /*af40*/  IMAD.MOV.U32 R18, RZ, RZ, R12 ;  /* 0x000000ffff127224 */ /* 0x000fe200078e000c */
[----:B------:R1:W-:Y:S01]  /*af50*/  STL [R1+0x694], R4 ;  /* 0x0006940401007387 */ /* 0x0003e20000100800 */
        /* <DEDUP_REMOVED lines=8> */
[----:B------:R-:W-:Y:S01]  /*afe0*/  ISETP.GE.AND P6, PT, R16, RZ, PT ;  /* 0x000000ff1000720c */ /* 0x000fe20003fc6270 */
[C---:B------:R-:W-:Y:S01]  /*aff0*/  VIADD R15, R3.reuse, 0xcd ;  /* 0x000000cd030f7836 */ /* 0x040fe20000000000 */
[----:B------:R-:W-:Y:S01]  /*b000*/  IABS R16, R16 ;  /* 0x0000001000107213 */ /* 0x000fe20000000000 */
[----:B------:R-:W-:Y:S01]  /*b010*/  VIADD R0, R3, 0xcc ;  /* 0x000000cc03007836 */ /* 0x000fe20000000000 */
[----:B------:R-:W-:Y:S01]  /*b020*/  ISETP.GT.U32.AND P3, PT, R7, R10, PT ;  /* 0x0000000a0700720c */ /* 0x000fe20003f64070 */
[----:B------:R-:W-:Y:S01]  /*b030*/  VIADD R71, R3, 0x1e1 ;  /* 0x000001e103477836 */ /* 0x000fe20000000000 */
[----:B------:R-:W-:Y:S01]  /*b040*/  IABS R13, R6 ;  /* 0x00000006000d7213 */ /* 0x000fe20000000000 */
[----:B------:R-:W-:Y:S01]  /*b050*/  IMAD.HI.U32 R17, R8, R16, RZ ;  /* 0x0000001008117227 */ /* 0x000fe200078e00ff */
[----:B------:R-:W-:-:S02]  /*b060*/  IABS R2, R15 ;  /* 0x0000000f00027213 */ /* 0x000fc40000000000 */
[----:B-1----:R-:W-:Y:S01]  /*b070*/  IABS R4, R0 ;  /* 0x0000000000047213 */ /* 0x002fe20000000000 */
[----:B------:R-:W-:Y:S02]  /*b080*/  @!P0 IMAD.IADD R11, R11, 0x1, -R7 ;  /* 0x000000010b0b8824 */ /* 0x000fe400078e0a07 */
[----:B------:R-:W-:Y:S02]  /*b090*/  IMAD.MOV R17, RZ, RZ, -R17 ;  /* 0x000000ffff117224 */ /* 0x000fe400078e0a11 */
[----:B------:R-:W-:Y:S01]  /*b0a0*/  IMAD.HI.U32 R14, R8, R13, RZ ;  /* 0x0000000d080e7227 */ /* 0x000fe200078e00ff */
[----:B------:R-:W-:-:S03]  /*b0b0*/  ISETP.GT.U32.AND P0, PT, R7, R11, PT ;  /* 0x0000000b0700720c */ /* 0x000fc60003f04070 */
[--C-:B------:R-:W-:Y:S01]  /*b0c0*/  @!P4 IMAD.IADD R9, R9, 0x1, -R7.reuse ;  /* 0x000000010909c824 */ /* 0x100fe200078e0a07 */
[----:B------:R-:W-:Y:S01]  /*b0d0*/  ISETP.GE.AND P4, PT, R6, RZ, PT ;  /* 0x000000ff0600720c */ /* 0x000fe20003f86270 */
[C---:B------:R-:W-:Y:S02]  /*b0e0*/  IMAD R6, R7.reuse, R17, R16 ;  /* 0x0000001107067224 */ /* 0x040fe400078e0210 */
        /* <DEDUP_REMOVED lines=8> */
[----:B------:R-:W-:Y:S01]  /*b170*/  @!P2 IMAD.MOV R19, RZ, RZ, -R19 ;  /* 0x000000ffff13a224 */ /* 0x000fe200078e0a13 */
[C---:B------:R-:W-:Y:S01]  /*b180*/  ISETP.GT.U32.AND P2, PT, R7.reuse, R13, PT ;  /* 0x0000000d0700720c */ /* 0x040fe20003f44070 */
[----:B------:R-:W-:Y:S02]  /*b190*/  IMAD R2, R7, R9, R2 ;  /* 0x0000000907027224 */ /* 0x000fe400078e0202 */
[----:B------:R-:W-:Y:S01]  /*b1a0*/  IMAD.MOV.U32 R17, RZ, RZ, R11 ;  /* 0x000000ffff117224 */ /* 0x000fe200078e000b */
[----:B------:R-:W-:Y:S01]  /*b1b0*/  STL [R1+0x688], R19 ;  /* 0x0006881301007387 */ /* 0x000fe20000100800 */
[----:B------:R-:W-:-:S04]  /*b1c0*/  IMAD.HI.U32 R12, R8, R4, RZ ;  /* 0x00000004080c7227 */ /* 0x000fc800078e00ff */
[----:B------:R-:W-:Y:S02]  /*b1d0*/  @!P3 IMAD.IADD R6, R6, 0x1, -R7 ;  /* 0x000000010606b824 */ /* 0x000fe400078e0a07 */
[----:B------:R-:W-:Y:S01]  /*b1e0*/  @!P1 IMAD.MOV R17, RZ, RZ, -R17 ;  /* 0x000000ffff119224 */ /* 0x000fe200078e0a11 */
[C---:B------:R-:W-:Y:S01]  /*b1f0*/  ISETP.GT.U32.AND P1, PT, R7.reuse, R2, PT ;  /* 0x000000020700720c */ /* 0x040fe20003f24070 */
[----:B------:R-:W-:Y:S01]  /*b200*/  IMAD.MOV R12, RZ, RZ, -R12 ;  /* 0x000000ffff0c7224 */ /* 0x000fe200078e0a0c */
[C---:B------:R-:W-:Y:S01]  /*b210*/  ISETP.GT.U32.AND P3, PT, R7.reuse, R6, PT ;  /* 0x000000060700720c */ /* 0x040fe20003f64070 */
[----:B0-----:R-:W-:Y:S02]  /*b220*/  IMAD.MOV.U32 R18, RZ, RZ, R10 ;  /* 0x000000ffff127224 */ /* 0x001fe400078e000a */
[----:B------:R-:W-:Y:S02]  /*b230*/  IMAD R4, R7, R12, R4 ;  /* 0x0000000c07047224 */ /* 0x000fe400078e0204 */
[----:B------:R-:W-:-:S02]  /*b240*/  VIADD R10, R3, 0xce ;  /* 0x000000ce030a7836 */ /* 0x000fc40000000000 */
[----:B------:R-:W-:Y:S01]  /*b250*/  @!P5 IMAD.MOV R18, RZ, RZ, -R18 ;  /* 0x000000ffff12d224 */ /* 0x000fe200078e0a12 */
[----:B------:R-:W-:Y:S01]  /*b260*/  ISETP.GE.AND P5, PT, R0, RZ, PT ;  /* 0x000000ff0000720c */ /* 0x000fe20003fa6270 */
[--C-:B------:R-:W-:Y:S01]  /*b270*/  @!P2 IMAD.IADD R13, R13, 0x1, -R7.reuse ;  /* 0x000000010d0da824 */ /* 0x100fe200078e0a07 */
[----:B------:R-:W-:Y:S01]  /*b280*/  IABS R0, R10 ;  /* 0x0000000a00007213 */ /* 0x000fe20000000000 */
[----:B------:R-:W-:Y:S01]  /*b290*/  VIADD R9, R3, 0xcf ;  /* 0x000000cf03097836 */ /* 0x000fe20000000000 */
[C---:B------:R-:W-:Y:S01]  /*b2a0*/  ISETP.GT.U32.AND P0, PT, R7.reuse, R4, PT ;  /* 0x000000040700720c */ /* 0x040fe20003f04070 */
        /* <DEDUP_REMOVED lines=8> */
[----:B------:R-:W-:Y:S01]  /*b330*/  IMAD.MOV R16, RZ, RZ, -R16 ;  /* 0x000000ffff107224 */ /* 0x000fe200078e0a10 */
[----:B------:R1:W-:Y:S01]  /*b340*/  STL [R1+0x18], R17 ;  /* 0x0000181101007387 */ /* 0x0003e20000100800 */
[----:B------:R-:W-:-:S04]  /*b350*/  IMAD.HI.U32 R15, R8, R14, RZ ;  /* 0x0000000e080f7227 */ /* 0x000fc800078e00ff */
[----:B------:R-:W-:Y:S02]  /*b360*/  VIADD R12, R3, 0xd0 ;  /* 0x000000d0030c7836 */ /* 0x000fe40000000000 */
[----:B------:R-:W-:Y:S02]  /*b370*/  @!P0 IMAD.IADD R4, R4, 0x1, -R7 ;  /* 0x0000000104048824 */ /* 0x000fe400078e0a07 */
[C---:B------:R-:W-:Y:S01]  /*b380*/  IMAD R0, R7.reuse, R16, R0 ;  /* 0x0000001007007224 */ /* 0x040fe200078e0200 */
[----:B------:R-:W-:Y:S01]  /*b390*/  IABS R11, R12 ;  /* 0x0000000c000b7213 */ /* 0x000fe20000000000 */
[----:B------:R-:W-:Y:S01]  /*b3a0*/  IMAD.MOV R15, RZ, RZ, -R15 ;  /* 0x000000ffff0f7224 */ /* 0x000fe200078e0a0f */
[----:B------:R-:W-:Y:S01]  /*b3b0*/  ISETP.GT.U32.AND P0, PT, R7, R4, PT ;  /* 0x000000040700720c */ /* 0x000fe20003f04070 */
[----:B------:R-:W-:Y:S01]  /*b3c0*/  @!P2 IMAD.IADD R13, R13, 0x1, -R7 ;  /* 0x000000010d0da824 */ /* 0x000fe200078e0a07 */
[C---:B------:R-:W-:Y:S01]  /*b3d0*/  ISETP.GT.U32.AND P2, PT, R7.reuse, R0, PT ;  /* 0x000000000700720c */ /* 0x040fe20003f44070 */
[----:B------:R-:W-:-:S02]  /*b3e0*/  IMAD R14, R7, R15, R14 ;  /* 0x0000000f070e7224 */ /* 0x000fc400078e020e */
[----:B0-----:R-:W-:Y:S02]  /*b3f0*/  IMAD.MOV.U32 R18, RZ, RZ, R6 ;  /* 0x000000ffff127224 */ /* 0x001fe400078e0006 */
[----:B------:R-:W-:Y:S01]  /*b400*/  @!P1 IMAD.IADD R2, R2, 0x1, -R7 ;  /* 0x0000000102029824 */ /* 0x000fe200078e0a07 */
[----:B------:R-:W-:Y:S01]  /*b410*/  ISETP.GT.U32.AND P1, PT, R7, R14, PT ;  /* 0x0000000e0700720c */ /* 0x000fe20003f24070 */
[----:B------:R-:W-:-:S04]  /*b420*/  IMAD.HI.U32 R6, R8, R11, RZ ;  /* 0x0000000b08067227 */ /* 0x000fc800078e00ff */
[----:B------:R-:W-:Y:S02]  /*b430*/  IMAD.MOV R6, RZ, RZ, -R6 ;  /* 0x000000ffff067224 */ /* 0x000fe400078e0a06 */
[--C-:B------:R-:W-:Y:S01]  /*b440*/  @!P0 IMAD.IADD R4, R4, 0x1, -R7.reuse ;  /* 0x0000000104048824 */ /* 0x100fe200078e0a07 */
[----:B------:R-:W-:Y:S01]  /*b450*/  ISETP.GE.AND P0, PT, R12, RZ, PT ;  /* 0x000000ff0c00720c */ /* 0x000fe20003f06270 */
[----:B------:R-:W-:Y:S02]  /*b460*/  @!P2 IMAD.IADD R0, R0, 0x1, -R7 ;  /* 0x000000010000a824 */ /* 0x000fe400078e0a07 */
[----:B------:R-:W-:Y:S02]  /*b470*/  IMAD R19, R7, R6, R11 ;  /* 0x0000000607137224 */ /* 0x000fe400078e020b */
[----:B------:R-:W-:Y:S01]  /*b480*/  VIADD R6, R3, 0xd1 ;  /* 0x000000d103067836 */ /* 0x000fe20000000000 */
[----:B------:R-:W-:Y:S01]  /*b490*/  ISETP.GT.U32.AND P2, PT, R7, R0, PT ;  /* 0x000000000700720c */ /* 0x000fe20003f44070 */
[----:B-1----:R-:W-:-:S02]  /*b4a0*/  IMAD.MOV.U32 R17, RZ, RZ, R13 ;  /* 0x000000ffff117224 */ /* 0x002fc400078e000d */
[----:B------:R-:W-:Y:S01]  /*b4b0*/  IMAD.MOV.U32 R13, RZ, RZ, R4 ;  /* 0x000000ffff0d7224 */ /* 0x000fe200078e0004 */
[----:B------:R-:W-:Y:S01]  /*b4c0*/  IABS R21, R6 ;  /* 0x0000000600157213 */ /* 0x000fe20000000000 */
[----:B------:R-:W-:Y:S02]  /*b4d0*/  VIADD R4, R3, 0xd2 ;  /* 0x000000d203047836 */ /* 0x000fe40000000000 */
[----:B------:R-:W-:Y:S02]  /*b4e0*/  @!P1 IMAD.IADD R14, R14, 0x1, -R7 ;  /* 0x000000010e0e9824 */ /* 0x000fe400078e0a07 */
[----:B------:R-:W-:Y:S01]  /*b4f0*/  @!P6 IMAD.MOV R18, RZ, RZ, -R18 ;  /* 0x000000ffff12e224 */ /* 0x000fe200078e0a12 */
[----:B------:R-:W-:Y:S01]  /*b500*/  ISETP.GE.AND P6, PT, R10, RZ, PT ;  /* 0x000000ff0a00720c */ /* 0x000fe20003fc6270 */
[----:B------:R-:W-:Y:S01]  /*b510*/  IMAD.MOV.U32 R10, RZ, RZ, R2 ;  /* 0x000000ffff0a7224 */ /* 0x000fe200078e0002 */
[----:B------:R-:W-:Y:S01]  /*b520*/  IABS R2, R4 ;  /* 0x0000000400027213 */ /* 0x000fe20000000000 */
[C---:B------:R-:W-:Y:S01]  /*b530*/  IMAD.HI.U32 R12, R8.reuse, R21, RZ ;  /* 0x00000015080c7227 */ /* 0x040fe200078e00ff */
[----:B------:R-:W-:Y:S01]  /*b540*/  ISETP.GT.U32.AND P1, PT, R7, R14, PT ;  /* 0x0000000e0700720c */ /* 0x000fe20003f24070 */
[----:B------:R-:W-:Y:S02]  /*b550*/  STL [R1+0x680], R18 ;  /* 0x0006801201007387 */ /* 0x000fe40000100800 */
[----:B------:R-:W-:-:S04]  /*b560*/  IMAD.HI.U32 R11, R8, R2, RZ ;  /* 0x00000002080b7227 */ /* 0x000fc800078e00ff */
[----:B------:R-:W-:Y:S02]  /*b570*/  IMAD.MOV R12, RZ, RZ, -R12 ;  /* 0x000000ffff0c7224 */ /* 0x000fe400078e0a0c */
[----:B------:R-:W-:Y:S01]  /*b580*/  @!P2 IMAD.IADD R0, R0, 0x1, -R7 ;  /* 0x000000010000a824 */ /* 0x000fe200078e0a07 */
[C---:B------:R-:W-:Y:S01]  /*b590*/  ISETP.GT.U32.AND P2, PT, R7.reuse, R19, PT ;  /* 0x000000130700720c */ /* 0x040fe20003f44070 */
[----:B------:R-:W-:Y:S02]  /*b5a0*/  IMAD.MOV R11, RZ, RZ, -R11 ;  /* 0x000000ffff0b7224 */ /* 0x000fe400078e0a0b */
[C---:B------:R-:W-:Y:S02]  /*b5b0*/  IMAD R21, R7.reuse, R12, R21 ;  /* 0x0000000c07157224 */ /* 0x040fe400078e0215 */
[C---:B------:R-:W-:Y:S02]  /*b5c0*/  IMAD R2, R7.reuse, R11, R2 ;  /* 0x0000000b07027224 */ /* 0x040fe400078e0202 */
[----:B------:R-:W-:Y:S01]  /*b5d0*/  @!P1 IMAD.IADD R14, R14, 0x1, -R7 ;  /* 0x000000010e0e9824 */ /* 0x000fe200078e0a07 */
[----:B------:R-:W-:Y:S01]  /*b5e0*/  ISETP.GT.U32.AND P1, PT, R7, R21, PT ;  /* 0x000000150700720c */ /* 0x000fe20003f24070 */
[----:B------:R-:W-:-:S02]  /*b5f0*/  IMAD.MOV.U32 R15, RZ, RZ, R0 ;  /* 0x000000ffff0f7224 */ /* 0x000fc400078e0000 */
[----:B------:R-:W-:Y:S01]  /*b600*/  @!P4 IMAD.MOV R17, RZ, RZ, -R17 ;  /* 0x000000ffff11c224 */ /* 0x000fe200078e0a11 */
[----:B------:R-:W-:Y:S01]  /*b610*/  ISETP.GE.AND P4, PT, R9, RZ, PT ;  /* 0x000000ff0900720c */ /* 0x000fe20003f86270 */
[----:B------:R-:W-:Y:S01]  /*b620*/  @!P6 IMAD.MOV R15, RZ, RZ, -R15 ;  /* 0x000000ffff0fe224 */ /* 0x000fe200078e0a0f */
[----:B------:R-:W-:Y:S01]  /*b630*/  ISETP.GT.U32.AND P6, PT, R7, R2, PT ;  /* 0x000000020700720c */ /* 0x000fe20003fc4070 */
[----:B------:R-:W-:Y:S01]  /*b640*/  @!P5 IMAD.MOV R13, RZ, RZ, -R13 ;  /* 0x000000ffff0dd224 */ /* 0x000fe200078e0a0d */
[----:B------:R-:W-:Y:S01]  /*b650*/  STL [R1+0x684], R17 ;  /* 0x0006841101007387 */ /* 0x000fe20000100800 */
[----:B------:R-:W-:Y:S01]  /*b660*/  @!P3 IMAD.MOV R10, RZ, RZ, -R10 ;  /* 0x000000ffff0ab224 */ /* 0x000fe200078e0a0a */
[----:B------:R-:W-:Y:S01]  /*b670*/  ISETP.GE.AND P3, PT, R4, RZ, PT ;  /* 0x000000ff0400720c */ /* 0x000fe20003f66270 */
[--C-:B------:R-:W-:Y:S01]  /*b680*/  @!P2 IMAD.IADD R19, R19, 0x1, -R7.reuse ;  /* 0x000000011313a824 */ /* 0x100fe200078e0a07 */
[----:B------:R0:W-:Y:S01]  /*b690*/  STL [R1+0x674], R13 ;  /* 0x0006740d01007387 */ /* 0x0001e20000100800 */
[C---:B------:R-:W-:Y:S01]  /*b6a0*/  VIADD R4, R3.reuse, 0xd3 ;  /* 0x000000d303047836 */ /* 0x040fe20000000000 */
[----:B------:R-:W-:Y:S01]  /*b6b0*/  ISETP.GE.AND P5, PT, R6, RZ, PT ;  /* 0x000000ff0600720c */ /* 0x000fe20003fa6270 */
[----:B------:R-:W-:Y:S01]  /*b6c0*/  VIADD R9, R3, 0xd4 ;  /* 0x000000d403097836 */ /* 0x000fe20000000000 */
[----:B------:R1:W-:Y:S01]  /*b6d0*/  STL [R1+0x67c], R10 ;  /* 0x00067c0a01007387 */ /* 0x0003e20000100800 */
[----:B------:R-:W-:Y:S01]  /*b6e0*/  ISETP.GT.U32.AND P2, PT, R7, R19, PT ;  /* 0x000000130700720c */ /* 0x000fe20003f44070 */
[----:B------:R-:W-:-:S02]  /*b6f0*/  @!P1 IMAD.IADD R21, R21, 0x1, -R7 ;  /* 0x0000000115159824 */ /* 0x000fc400078e0a07 */
[----:B------:R-:W-:Y:S01]  /*b700*/  @!P6 IMAD.IADD R2, R2, 0x1, -R7 ;  /* 0x000000010202e824 */ /* 0x000fe200078e0a07 */
[----:B------:R-:W-:Y:S01]  /*b710*/  IABS R6, R9 ;  /* 0x0000000900067213 */ /* 0x000fe20000000000 */
[----:B0-----:R-:W-:Y:S01]  /*b720*/  IMAD.MOV.U32 R13, RZ, RZ, R14 ;  /* 0x000000ffff0d7224 */ /* 0x001fe200078e000e */
[C---:B------:R-:W-:Y:S01]  /*b730*/  ISETP.GT.U32.AND P1, PT, R7.reuse, R21, PT ;  /* 0x000000150700720c */ /* 0x040fe20003f24070 */
[----:B------:R-:W-:Y:S01]  /*b740*/  STL [R1+0x66c], R15 ;  /* 0x00066c0f01007387 */ /* 0x000fe20000100800 */
[----:B------:R-:W-:Y:S01]  /*b750*/  ISETP.GT.U32.AND P6, PT, R7, R2, PT ;  /* 0x000000020700720c */ /* 0x000fe20003fc4070 */
[----:B------:R-:W-:Y:S01]  /*b760*/  @!P4 IMAD.MOV R13, RZ, RZ, -R13 ;  /* 0x000000ffff0dc224 */ /* 0x000fe200078e0a0d */
[----:B-1----:R-:W-:Y:S01]  /*b770*/  IABS R10, R4 ;  /* 0x00000004000a7213 */ /* 0x002fe20000000000 */
[----:B------:R-:W-:Y:S01]  /*b780*/  IMAD.HI.U32 R12, R8, R6, RZ ;  /* 0x00000006080c7227 */ /* 0x000fe200078e00ff */
[----:B------:R-:W-:Y:S02]  /*b790*/  ISETP.GE.AND P4, PT, R4, RZ, PT ;  /* 0x000000ff0400720c */ /* 0x000fe40003f86270 */
[----:B------:R0:W-:Y:S01]  /*b7a0*/  STL [R1+0x670], R13 ;  /* 0x0006700d01007387 */ /* 0x0001e20000100800 */
[----:B------:R-:W-:-:S04]  /*b7b0*/  IMAD.HI.U32 R11, R8, R10, RZ ;  /* 0x0000000a080b7227 */ /* 0x000fc800078e00ff */
[----:B------:R-:W-:Y:S02]  /*b7c0*/  IMAD.MOV R11, RZ, RZ, -R11 ;  /* 0x000000ffff0b7224 */ /* 0x000fe400078e0a0b */
[----:B------:R-:W-:Y:S01]  /*b7d0*/  @!P2 IMAD.IADD R19, R19, 0x1, -R7 ;  /* 0x000000011313a824 */ /* 0x000fe200078e0a07 */
[----:B------:R-:W-:Y:S01]  /*b7e0*/  ISETP.GE.AND P2, PT, R9, RZ, PT ;  /* 0x000000ff0900720c */ /* 0x000fe20003f46270 */
[----:B------:R-:W-:Y:S02]  /*b7f0*/  IMAD.MOV R12, RZ, RZ, -R12 ;  /* 0x000000ffff0c7224 */ /* 0x000fe400078e0a0c */
[----:B0-----:R-:W-:Y:S02]  /*b800*/  VIADD R13, R3, 0xd5 ;  /* 0x000000d5030d7836 */ /* 0x001fe40000000000 */
[----:B------:R-:W-:Y:S02]  /*b810*/  IMAD R4, R7, R11, R10 ;  /* 0x0000000b07047224 */ /* 0x000fe400078e020a */
[----:B------:R-:W-:Y:S01]  /*b820*/  VIADD R14, R3, 0xd6 ;  /* 0x000000d6030e7836 */ /* 0x000fe20000000000 */
[----:B------:R-:W-:Y:S01]  /*b830*/  IABS R9, R13 ;  /* 0x0000000d00097213 */ /* 0x000fe20000000000 */
[----:B------:R-:W-:-:S02]  /*b840*/  IMAD R6, R7, R12, R6 ;  /* 0x0000000c07067224 */ /* 0x000fc400078e0206 */
[----:B------:R-:W-:Y:S01]  /*b850*/  @!P1 IMAD.IADD R21, R21, 0x1, -R7 ;  /* 0x0000000115159824 */ /* 0x000fe200078e0a07 */
[----:B------:R-:W-:Y:S01]  /*b860*/  IABS R10, R14 ;  /* 0x0000000e000a7213 */ /* 0x000fe20000000000 */
[----:B------:R-:W-:Y:S01]  /*b870*/  IMAD.HI.U32 R11, R8, R9, RZ ;  /* 0x00000009080b7227 */ /* 0x000fe200078e00ff */
[----:B------:R-:W-:-:S03]  /*b880*/  ISETP.GT.U32.AND P1, PT, R7, R4, PT ;  /* 0x000000040700720c */ /* 0x000fc60003f24070 */
[----:B------:R-:W-:Y:S01]  /*b890*/  @!P6 IMAD.IADD R2, R2, 0x1, -R7 ;  /* 0x000000010202e824 */ /* 0x000fe200078e0a07 */
[----:B------:R-:W-:Y:S01]  /*b8a0*/  ISETP.GT.U32.AND P6, PT, R7, R6, PT ;  /* 0x000000060700720c */ /* 0x000fe20003fc4070 */
[----:B------:R-:W-:Y:S02]  /*b8b0*/  VIADD R15, R3, 0xd7 ;  /* 0x000000d7030f7836 */ /* 0x000fe40000000000 */
[----:B------:R-:W-:Y:S02]  /*b8c0*/  IMAD.MOV R11, RZ, RZ, -R11 ;  /* 0x000000ffff0b7224 */ /* 0x000fe400078e0a0b */
[----:B------:R-:W-:Y:S01]  /*b8d0*/  IMAD.HI.U32 R23, R8, R10, RZ ;  /* 0x0000000a08177227 */ /* 0x000fe200078e00ff */
[----:B------:R-:W-:-:S03]  /*b8e0*/  IABS R20, R15 ;  /* 0x0000000f00147213 */ /* 0x000fc60000000000 */
[----:B------:R-:W-:Y:S02]  /*b8f0*/  VIADD R16, R3, 0xd8 ;  /* 0x000000d803107836 */ /* 0x000fe40000000000 */
[C---:B------:R-:W-:Y:S02]  /*b900*/  IMAD R9, R7.reuse, R11, R9 ;  /* 0x0000000b07097224 */ /* 0x040fe400078e0209 */
[----:B------:R-:W-:Y:S01]  /*b910*/  IMAD.MOV R23, RZ, RZ, -R23 ;  /* 0x000000ffff177224 */ /* 0x000fe200078e0a17 */
[----:B------:R-:W-:Y:S01]  /*b920*/  IABS R12, R16 ;  /* 0x00000010000c7213 */ /* 0x000fe20000000000 */
[----:B------:R-:W-:Y:S01]  /*b930*/  @!P1 IMAD.IADD R4, R4, 0x1, -R7 ;  /* 0x0000000104049824 */ /* 0x000fe200078e0a07 */
[C---:B------:R-:W-:Y:S01]  /*b940*/  ISETP.GT.U32.AND P1, PT, R7.reuse, R9, PT ;  /* 0x000000090700720c */ /* 0x040fe20003f24070 */
[----:B------:R-:W-:Y:S02]  /*b950*/  IMAD R10, R7, R23, R10 ;  /* 0x00000017070a7224 */ /* 0x000fe400078e020a */
[----:B------:R-:W-:-:S04]  /*b960*/  IMAD.HI.U32 R22, R8, R20, RZ ;  /* 0x0000001408167227 */ /* 0x000fc800078e00ff */
[----:B------:R-:W-:Y:S01]  /*b970*/  @!P6 IMAD.IADD R6, R6, 0x1, -R7 ;  /* 0x000000010606e824 */ /* 0x000fe200078e0a07 */
[----:B------:R-:W-:Y:S01]  /*b980*/  ISETP.GT.U32.AND P6, PT, R7, R10, PT ;  /* 0x0000000a0700720c */ /* 0x000fe20003fc4070 */
[----:B------:R-:W-:Y:S02]  /*b990*/  VIADD R17, R3, 0xd9 ;  /* 0x000000d903117836 */ /* 0x000fe40000000000 */
[----:B------:R-:W-:-:S03]  /*b9a0*/  IMAD.HI.U32 R11, R8, R12, RZ ;  /* 0x0000000c080b7227 */ /* 0x000fc600078e00ff */
[----:B------:R-:W-:Y:S01]  /*b9b0*/  IABS R0, R17 ;  /* 0x0000001100007213 */ /* 0x000fe20000000000 */
[----:B------:R-:W-:Y:S02]  /*b9c0*/  IMAD.MOV R22, RZ, RZ, -R22 ;  /* 0x000000ffff167224 */ /* 0x000fe400078e0a16 */
[----:B------:R-:W-:Y:S02]  /*b9d0*/  IMAD.MOV.U32 R25, RZ, RZ, R19 ;  /* 0x000000ffff197224 */ /* 0x000fe400078e0013 */
[----:B------:R-:W-:Y:S02]  /*b9e0*/  IMAD.MOV R23, RZ, RZ, -R11 ;  /* 0x000000ffff177224 */ /* 0x000fe400078e0a0b */
[C---:B------:R-:W-:Y:S02]  /*b9f0*/  IMAD R11, R7.reuse, R22, R20 ;  /* 0x00000016070b7224 */ /* 0x040fe400078e0214 */
[----:B------:R-:W-:Y:S01]  /*ba00*/  @!P0 IMAD.MOV R25, RZ, RZ, -R25 ;  /* 0x000000ffff198224 */ /* 0x000fe200078e0a19 */
[----:B------:R-:W-:Y:S01]  /*ba10*/  ISETP.GT.U32.AND P0, PT, R7, R4, PT ;  /* 0x000000040700720c */ /* 0x000fe20003f04070 */
[----:B------:R-:W-:Y:S01]  /*ba20*/  @!P1 IMAD.IADD R9, R9, 0x1, -R7 ;  /* 0x0000000109099824 */ /* 0x000fe200078e0a07 */
[C---:B------:R-:W-:Y:S01]  /*ba30*/  ISETP.GT.U32.AND P1, PT, R7.reuse, R6, PT ;  /* 0x000000060700720c */ /* 0x040fe20003f24070 */
[----:B------:R-:W-:Y:S01]  /*ba40*/  @!P3 IMAD.MOV R2, RZ, RZ, -R2 ;  /* 0x000000ffff02b224 */ /* 0x000fe200078e0a02 */
[----:B------:R-:W-:Y:S01]  /*ba50*/  ISETP.GT.U32.AND P3, PT, R7, R11, PT ;  /* 0x0000000b0700720c */ /* 0x000fe20003f64070 */
[----:B------:R-:W-:Y:S01]  /*ba60*/  IMAD.HI.U32 R18, R8, R0, RZ ;  /* 0x0000000008127227 */ /* 0x000fe200078e00ff */
[----:B------:R-:W-:Y:S03]  /*ba70*/  STL [R1+0x1c], R25 ;  /* 0x00001c1901007387 */ /* 0x000fe60000100800 */
[----:B------:R-:W-:-:S02]  /*ba80*/  IMAD.MOV.U32 R22, RZ, RZ, R21 ;  /* 0x000000ffff167224 */ /* 0x000fc400078e0015 */
[--C-:B------:R-:W-:Y:S01]  /*ba90*/  @!P6 IMAD.IADD R10, R10, 0x1, -R7.reuse ;  /* 0x000000010a0ae824 */ /* 0x100fe200078e0a07 */
[----:B------:R-:W-:Y:S01]  /*baa0*/  ISETP.GT.U32.AND P6, PT, R7, R9, PT ;  /* 0x000000090700720c */ /* 0x000fe20003fc4070 */
[----:B------:R-:W-:Y:S02]  /*bab0*/  IMAD.MOV R20, RZ, RZ, -R18 ;  /* 0x000000ffff147224 */ /* 0x000fe400078e0a12 */
[----:B------:R-:W-:Y:S02]  /*bac0*/  VIADD R18, R3, 0xda ;  /* 0x000000da03127836 */ /* 0x000fe40000000000 */
[----:B------:R-:W-:Y:S01]  /*bad0*/  @!P5 IMAD.MOV R22, RZ, RZ, -R22 ;  /* 0x000000ffff16d224 */ /* 0x000fe200078e0a16 */
[C---:B------:R-:W-:Y:S01]  /*bae0*/  ISETP.GT.U32.AND P5, PT, R7.reuse, R10, PT ;  /* 0x0000000a0700720c */ /* 0x040fe20003fa4070 */
[----:B------:R-:W-:Y:S01]  /*baf0*/  IMAD R0, R7, R20, R0 ;  /* 0x0000001407007224 */ /* 0x000fe200078e0200 */
[----:B------:R-:W-:Y:S01]  /*bb00*/  IABS R19, R18 ;  /* 0x0000001200137213 */ /* 0x000fe20000000000 */
[----:B------:R-:W-:Y:S01]  /*bb10*/  VIADD R20, R3, 0xdb ;  /* 0x000000db03147836 */ /* 0x000fe20000000000 */
[----:B------:R-:W-:Y:S01]  /*bb20*/  STL [R1+0x20], R22 ;  /* 0x0000201601007387 */ /* 0x000fe20000100800 */
[----:B------:R-:W-:-:S02]  /*bb30*/  @!P0 IMAD.IADD R4, R4, 0x1, -R7 ;  /* 0x0000000104048824 */ /* 0x000fc400078e0a07 */
[----:B------:R-:W-:Y:S01]  /*bb40*/  IMAD R12, R7, R23, R12 ;  /* 0x00000017070c7224 */ /* 0x000fe200078e020c */
[----:B------:R-:W-:Y:S01]  /*bb50*/  IABS R21, R20 ;  /* 0x0000001400157213 */ /* 0x000fe20000000000 */
[--C-:B------:R-:W-:Y:S01]  /*bb60*/  @!P1 IMAD.IADD R6, R6, 0x1, -R7.reuse ;  /* 0x0000000106069824 */ /* 0x100fe200078e0a07 */
[----:B------:R0:W-:Y:S01]  /*bb70*/  STL [R1+0x660], R2 ;  /* 0x0006600201007387 */ /* 0x0001e20000100800 */
[--C-:B------:R-:W-:Y:S01]  /*bb80*/  @!P3 IMAD.IADD R11, R11, 0x1, -R7.reuse ;  /* 0x000000010b0bb824 */ /* 0x100fe200078e0a07 */
[----:B------:R-:W-:Y:S01]  /*bb90*/  ISETP.GE.AND P1, PT, R13, RZ, PT ;  /* 0x000000ff0d00720c */ /* 0x000fe20003f26270 */
[----:B------:R-:W-:Y:S01]  /*bba0*/  IMAD.MOV.U32 R23, RZ, RZ, R4 ;  /* 0x000000ffff177224 */ /* 0x000fe200078e0004 */
[----:B------:R-:W-:Y:S01]  /*bbb0*/  ISETP.GT.U32.AND P0, PT, R7, R12, PT ;  /* 0x0000000c0700720c */ /* 0x000fe20003f04070 */
[----:B------:R-:W-:Y:S01]  /*bbc0*/  @!P6 IMAD.IADD R9, R9, 0x1, -R7 ;  /* 0x000000010909e824 */ /* 0x000fe200078e0a07 */
[C---:B------:R-:W-:Y:S01]  /*bbd0*/  ISETP.GT.U32.AND P6, PT, R7.reuse, R0, PT ;  /* 0x000000000700720c */ /* 0x040fe20003fc4070 */
[----:B------:R-:W-:Y:S01]  /*bbe0*/  @!P4 IMAD.MOV R23, RZ, RZ, -R23 ;  /* 0x000000ffff17c224 */ /* 0x000fe200078e0a17 */
[----:B------:R-:W-:Y:S01]  /*bbf0*/  ISETP.GT.U32.AND P4, PT, R7, R11, PT ;  /* 0x0000000b0700720c */ /* 0x000fe20003f84070 */
[----:B------:R-:W-:Y:S01]  /*bc00*/  IMAD.HI.U32 R13, R8, R21, RZ ;  /* 0x00000015080d7227 */ /* 0x000fe200078e00ff */
[----:B------:R-:W-:-:S02]  /*bc10*/  ISETP.GE.AND P3, PT, R15, RZ, PT ;  /* 0x000000ff0f00720c */ /* 0x000fc40003f66270 */
[----:B------:R-:W-:Y:S01]  /*bc20*/  STL [R1+0x64c], R23 ;  /* 0x00064c1701007387 */ /* 0x000fe20000100800 */
[----:B0-----:R-:W-:-:S04]  /*bc30*/  IMAD.HI.U32 R2, R8, R19, RZ ;  /* 0x0000001308027227 */ /* 0x001fc800078e00ff */
[----:B------:R-:W-:Y:S02]  /*bc40*/  IMAD.MOV R2, RZ, RZ, -R2 ;  /* 0x000000ffff027224 */ /* 0x000fe400078e0a02 */
[----:B------:R-:W-:Y:S01]  /*bc50*/  @!P5 IMAD.IADD R10, R10, 0x1, -R7 ;  /* 0x000000010a0ad824 */ /* 0x000fe200078e0a07 */
[----:B------:R-:W-:Y:S01]  /*bc60*/  ISETP.GE.AND P5, PT, R14, RZ, PT ;  /* 0x000000ff0e00720c */ /* 0x000fe20003fa6270 */
[----:B------:R-:W-:Y:S02]  /*bc70*/  IMAD.MOV R13, RZ, RZ, -R13 ;  /* 0x000000ffff0d7224 */ /* 0x000fe400078e0a0d */
[C---:B------:R-:W-:Y:S02]  /*bc80*/  IMAD R2, R7.reuse, R2, R19 ;  /* 0x0000000207027224 */ /* 0x040fe400078e0213 */
[C---:B------:R-:W-:Y:S02]  /*bc90*/  IMAD R13, R7.reuse, R13, R21 ;  /* 0x0000000d070d7224 */ /* 0x040fe400078e0215 */
[----:B------:R-:W-:Y:S01]  /*bca0*/  @!P1 IMAD.MOV R9, RZ, RZ, -R9 ;  /* 0x000000ffff099224 */ /* 0x000fe200078e0a09 */
[----:B------:R-:W-:Y:S01]  /*bcb0*/  ISETP.GT.U32.AND P1, PT, R7, R2, PT ;  /* 0x000000020700720c */ /* 0x000fe20003f24070 */
[----:B------:R-:W-:-:S02]  /*bcc0*/  IMAD.MOV.U32 R22, RZ, RZ, R6 ;  /* 0x000000ffff167224 */ /* 0x000fc400078e0006 */
[----:B------:R-:W-:Y:S02]  /*bcd0*/  VIADD R4, R3, 0xdc ;  /* 0x000000dc03047836 */ /* 0x000fe40000000000 */
[--C-:B------:R-:W-:Y:S02]  /*bce0*/  @!P6 IMAD.IADD R0, R0, 0x1, -R7.reuse ;  /* 0x000000010000e824 */ /* 0x100fe400078e0a07 */
[--C-:B------:R-:W-:Y:S01]  /*bcf0*/  @!P4 IMAD.IADD R11, R11, 0x1, -R7.reuse ;  /* 0x000000010b0bc824 */ /* 0x100fe200078e0a07 */
[C---:B------:R-:W-:Y:S01]  /*bd00*/  ISETP.GT.U32.AND P4, PT, R7.reuse, R13, PT ;  /* 0x0000000d0700720c */ /* 0x040fe20003f84070 */
[----:B------:R-:W-:Y:S01]  /*bd10*/  @!P2 IMAD.MOV R22, RZ, RZ, -R22 ;  /* 0x000000ffff16a224 */ /* 0x000fe200078e0a16 */
[----:B------:R-:W-:Y:S01]  /*bd20*/  ISETP.GT.U32.AND P6, PT, R7, R0, PT ;  /* 0x000000000700720c */ /* 0x000fe20003fc4070 */
[--C-:B------:R-:W-:Y:S01]  /*bd30*/  @!P0 IMAD.IADD R12, R12, 0x1, -R7.reuse ;  /* 0x000000010c0c8824 */ /* 0x100fe200078e0a07 */
[----:B------:R-:W-:Y:S01]  /*bd40*/  IABS R14, R4 ;  /* 0x00000004000e7213 */ /* 0x000fe20000000000 */
[----:B------:R-:W-:Y:S01]  /*bd50*/  @!P5 IMAD.MOV R10, RZ, RZ, -R10 ;  /* 0x000000ffff0ad224 */ /* 0x000fe200078e0a0a */
[----:B------:R-:W-:Y:S01]  /*bd60*/  STL [R1+0x650], R22 ;  /* 0x0006501601007387 */ /* 0x000fe20000100800 */
[----:B------:R-:W-:Y:S01]  /*bd70*/  ISETP.GE.AND P5, PT, R17, RZ, PT ;  /* 0x000000ff1100720c */ /* 0x000fe20003fa6270 */
[--C-:B------:R-:W-:Y:S01]  /*bd80*/  @!P1 IMAD.IADD R2, R2, 0x1, -R7.reuse ;  /* 0x0000000102029824 */ /* 0x100fe200078e0a07 */
[----:B------:R-:W-:Y:S01]  /*bd90*/  ISETP.GT.U32.AND P2, PT, R7, R12, PT ;  /* 0x0000000c0700720c */ /* 0x000fe20003f44070 */
[----:B------:R0:W-:Y:S01]  /*bda0*/  STL [R1+0x658], R9 ;  /* 0x0006580901007387 */ /* 0x0001e20000100800 */
[----:B------:R-:W-:Y:S01]  /*bdb0*/  ISETP.GE.AND P0, PT, R16, RZ, PT ;  /* 0x000000ff1000720c */ /* 0x000fe20003f06270 */
[----:B------:R-:W-:Y:S01]  /*bdc0*/  VIADD R6, R3, 0xdd ;  /* 0x000000dd03067836 */ /* 0x000fe20000000000 */
[----:B------:R-:W-:Y:S01]  /*bdd0*/  ISETP.GE.AND P1, PT, R4, RZ, PT ;  /* 0x000000ff0400720c */ /* 0x000fe20003f26270 */
[----:B------:R1:W-:Y:S01]  /*bde0*/  STL [R1+0x65c], R10 ;  /* 0x00065c0a01007387 */ /* 0x0003e20000100800 */
[--C-:B------:R-:W-:Y:S01]  /*bdf0*/  @!P4 IMAD.IADD R13, R13, 0x1, -R7.reuse ;  /* 0x000000010d0dc824 */ /* 0x100fe200078e0a07 */
[----:B------:R-:W-:Y:S01]  /*be00*/  ISETP.GT.U32.AND P4, PT, R7, R2, PT ;  /* 0x000000020700720c */ /* 0x000fe20003f84070 */
[----:B------:R-:W-:Y:S01]  /*be10*/  @!P6 IMAD.IADD R0, R0, 0x1, -R7 ;  /* 0x000000010000e824 */ /* 0x000fe200078e0a07 */
[----:B------:R-:W-:Y:S01]  /*be20*/  ISETP.GE.AND P6, PT, R20, RZ, PT ;  /* 0x000000ff1400720c */ /* 0x000fe20003fc6270 */
[----:B------:R-:W-:Y:S01]  /*be30*/  IMAD.MOV.U32 R16, RZ, RZ, R11 ;  /* 0x000000ffff107224 */ /* 0x000fe200078e000b */
[----:B0-----:R-:W-:Y:S01]  /*be40*/  IABS R9, R6 ;  /* 0x0000000600097213 */ /* 0x001fe20000000000 */
[----:B------:R-:W-:-:S02]  /*be50*/  @!P5 IMAD.MOV R0, RZ, RZ, -R0 ;  /* 0x000000ffff00d224 */ /* 0x000fc400078e0a00 */
[----:B------:R-:W-:Y:S01]  /*be60*/  @!P2 IMAD.IADD R12, R12, 0x1, -R7 ;  /* 0x000000010c0ca824 */ /* 0x000fe200078e0a07 */
[----:B------:R-:W-:Y:S01]  /*be70*/  ISETP.GE.AND P2, PT, R18, RZ, PT ;  /* 0x000000ff1200720c */ /* 0x000fe20003f46270 */
[----:B-1----:R-:W-:-:S04]  /*be80*/  IMAD.HI.U32 R10, R8, R14, RZ ;  /* 0x0000000e080a7227 */ /* 0x002fc800078e00ff */
[----:B------:R-:W-:Y:S02]  /*be90*/  IMAD.MOV R10, RZ, RZ, -R10 ;  /* 0x000000ffff0a7224 */ /* 0x000fe400078e0a0a */
[----:B------:R-:W-:Y:S01]  /*bea0*/  @!P3 IMAD.MOV R16, RZ, RZ, -R16 ;  /* 0x000000ffff10b224 */ /* 0x000fe200078e0a10 */
[C---:B------:R-:W-:Y:S01]  /*beb0*/  ISETP.GT.U32.AND P3, PT, R7.reuse, R13, PT ;  /* 0x0000000d0700720c */ /* 0x040fe20003f64070 */
[C---:B------:R-:W-:Y:S02]  /*bec0*/  IMAD R14, R7.reuse, R10, R14 ;  /* 0x0000000a070e7224 */ /* 0x040fe400078e020e */
[----:B------:R-:W-:Y:S01]  /*bed0*/  IMAD.MOV.U32 R15, RZ, RZ, R12 ;  /* 0x000000ffff0f7224 */ /* 0x000fe200078e000c */
[----:B------:R-:W-:Y:S01]  /*bee0*/  STL [R1+0x654], R16 ;  /* 0x0006541001007387 */ /* 0x000fe20000100800 */
[----:B------:R-:W-:Y:S01]  /*bef0*/  IMAD.HI.U32 R4, R8, R9, RZ ;  /* 0x0000000908047227 */ /* 0x000fe200078e00ff */
[----:B------:R-:W-:-:S03]  /*bf00*/  ISETP.GT.U32.AND P5, PT, R7, R14, PT ;  /* 0x0000000e0700720c */ /* 0x000fc60003fa4070 */
[----:B------:R-:W-:Y:S02]  /*bf10*/  @!P4 IMAD.IADD R2, R2, 0x1, -R7 ;  /* 0x000000010202c824 */ /* 0x000fe400078e0a07 */
[----:B------:R-:W-:Y:S01]  /*bf20*/  @!P0 IMAD.MOV R15, RZ, RZ, -R15 ;  /* 0x000000ffff0f8224 */ /* 0x000fe200078e0a0f */
[----:B------:R-:W-:Y:S01]  /*bf30*/  ISETP.GE.AND P0, PT, R6, RZ, PT ;  /* 0x000000ff0600720c */ /* 0x000fe20003f06270 */
[----:B------:R-:W-:Y:S02]  /*bf40*/  IMAD.MOV R4, RZ, RZ, -R4 ;  /* 0x000000ffff047224 */ /* 0x000fe400078e0a04 */
[----:B------:R-:W-:Y:S01]  /*bf50*/  VIADD R6, R3, 0xde ;  /* 0x000000de03067836 */ /* 0x000fe20000000000 */
[----:B------:R-:W-:Y:S01]  /*bf60*/  STL [R1+0x24], R15 ;  /* 0x0000240f01007387 */ /* 0x000fe20000100800 */
[----:B------:R-:W-:Y:S02]  /*bf70*/  IMAD.MOV.U32 R11, RZ, RZ, R2 ;  /* 0x000000ffff0b7224 */ /* 0x000fe400078e0002 */
[----:B------:R-:W-:Y:S01]  /*bf80*/  IMAD R9, R7, R4, R9 ;  /* 0x0000000407097224 */ /* 0x000fe200078e0209 */
[----:B------:R-:W-:Y:S01]  /*bf90*/  ISETP.GE.AND P4, PT, R6, RZ, PT ;  /* 0x000000ff0600720c */ /* 0x000fe20003f86270 */
[----:B------:R-:W-:Y:S01]  /*bfa0*/  @!P5 IMAD.IADD R14, R14, 0x1, -R7 ;  /* 0x000000010e0ed824 */ /* 0x000fe200078e0a07 */
[----:B------:R-:W-:Y:S01]  /*bfb0*/  IABS R6, R6 ;  /* 0x0000000600067213 */ /* 0x000fe20000000000 */
[----:B------:R-:W-:Y:S01]  /*bfc0*/  @!P2 IMAD.MOV R11, RZ, RZ, -R11 ;  /* 0x000000ffff0ba224 */ /* 0x000fe200078e0a0b */
[----:B------:R0:W-:Y:S01]  /*bfd0*/  STL [R1+0x28], R0 ;  /* 0x0000280001007387 */ /* 0x0001e20000100800 */
[----:B------:R-:W-:Y:S01]  /*bfe0*/  @!P3 IMAD.IADD R13, R13, 0x1, -R7 ;  /* 0x000000010d0db824 */ /* 0x000fe200078e0a07 */
[----:B------:R-:W-:Y:S01]  /*bff0*/  ISETP.GT.U32.AND P3, PT, R7, R9, PT ;  /* 0x000000090700720c */ /* 0x000fe20003f64070 */
[----:B------:R-:W-:Y:S01]  /*c000*/  VIADD R4, R3, 0xdf ;  /* 0x000000df03047836 */ /* 0x000fe20000000000 */
[----:B------:R1:W-:Y:S01]  /*c010*/  STL [R1+0x648], R11 ;  /* 0x0006480b01007387 */ /* 0x0003e20000100800 */
[----:B------:R-:W-:Y:S01]  /*c020*/  ISETP.GT.U32.AND P5, PT, R7, R14, PT ;  /* 0x0000000e0700720c */ /* 0x000fe20003fa4070 */
[----:B------:R-:W-:-:S02]  /*c030*/  @!P6 IMAD.MOV R13, RZ, RZ, -R13 ;  /* 0x000000ffff0de224 */ /* 0x000fc400078e0a0d */
[----:B------:R-:W-:Y:S01]  /*c040*/  IABS R10, R4 ;  /* 0x00000004000a7213 */ /* 0x000fe20000000000 */
[C---:B------:R-:W-:Y:S01]  /*c050*/  VIADD R21, R3.reuse, 0x106 ;  /* 0x0000010603157836 */ /* 0x040fe20000000000 */
[----:B------:R-:W-:Y:S01]  /*c060*/  ISETP.GE.AND P2, PT, R4, RZ, PT ;  /* 0x000000ff0400720c */ /* 0x000fe20003f46270 */
[----:B0-----:R-:W-:Y:S01]  /*c070*/  VIADD R0, R3, 0xe0 ;  /* 0x000000e003007836 */ /* 0x001fe20000000000 */
[----:B------:R-:W-:Y:S01]  /*c080*/  STL [R1+0x644], R13 ;  /* 0x0006440d01007387 */ /* 0x000fe20000100800 */
[----:B------:R-:W-:-:S03]  /*c090*/  IMAD.HI.U32 R4, R8, R10, RZ ;  /* 0x0000000a08047227 */ /* 0x000fc600078e00ff */
[----:B------:R-:W-:Y:S01]  /*c0a0*/  IABS R12, R0 ;  /* 0x00000000000c7213 */ /* 0x000fe20000000000 */
[----:B-1----:R-:W-:Y:S01]  /*c0b0*/  IMAD.HI.U32 R11, R8, R6, RZ ;  /* 0x00000006080b7227 */ /* 0x002fe200078e00ff */
[----:B------:R-:W-:-:S03]  /*c0c0*/  ISETP.GE.AND P6, PT, R0, RZ, PT ;  /* 0x000000ff0000720c */ /* 0x000fc60003fc6270 */
[----:B------:R-:W-:Y:S02]  /*c0d0*/  IMAD.MOV R11, RZ, RZ, -R11 ;  /* 0x000000ffff0b7224 */ /* 0x000fe400078e0a0b */
[--C-:B------:R-:W-:Y:S02]  /*c0e0*/  @!P3 IMAD.IADD R9, R9, 0x1, -R7.reuse ;  /* 0x000000010909b824 */ /* 0x100fe400078e0a07 */
[C---:B------:R-:W-:Y:S02]  /*c0f0*/  IMAD R6, R7.reuse, R11, R6 ;  /* 0x0000000b07067224 */ /* 0x040fe400078e0206 */
[----:B------:R-:W-:Y:S01]  /*c100*/  @!P5 IMAD.IADD R14, R14, 0x1, -R7 ;  /* 0x000000010e0ed824 */ /* 0x000fe200078e0a07 */
[C---:B------:R-:W-:Y:S01]  /*c110*/  ISETP.GT.U32.AND P3, PT, R7.reuse, R9, PT ;  /* 0x000000090700720c */ /* 0x040fe20003f64070 */
[----:B------:R-:W-:Y:S01]  /*c120*/  IMAD.HI.U32 R2, R8, R12, RZ ;  /* 0x0000000c08027227 */ /* 0x000fe200078e00ff */
[----:B------:R-:W-:-:S03]  /*c130*/  ISETP.GT.U32.AND P5, PT, R7, R6, PT ;  /* 0x000000060700720c */ /* 0x000fc60003fa4070 */
[----:B------:R-:W-:Y:S02]  /*c140*/  IMAD.MOV R4, RZ, RZ, -R4 ;  /* 0x000000ffff047224 */ /* 0x000fe400078e0a04 */
[----:B------:R-:W-:Y:S02]  /*c150*/  IMAD.MOV R0, RZ, RZ, -R2 ;  /* 0x000000ffff007224 */ /* 0x000fe400078e0a02 */
[----:B------:R-:W-:Y:S02]  /*c160*/  VIADD R2, R3, 0xe1 ;  /* 0x000000e103027836 */ /* 0x000fe40000000000 */
[----:B------:R-:W-:Y:S02]  /*c170*/  IMAD R10, R7, R4, R10 ;  /* 0x00000004070a7224 */ /* 0x000fe400078e020a */
[----:B------:R-:W-:Y:S01]  /*c180*/  IMAD.MOV.U32 R18, RZ, RZ, R14 ;  /* 0x000000ffff127224 */ /* 0x000fe200078e000e */
[----:B------:R-:W-:Y:S01]  /*c190*/  IABS R15, R2 ;  /* 0x00000002000f7213 */ /* 0x000fe20000000000 */
[----:B------:R-:W-:-:S02]  /*c1a0*/  @!P5 IMAD.IADD R6, R6, 0x1, -R7 ;  /* 0x000000010606d824 */ /* 0x000fc400078e0a07 */
[----:B------:R-:W-:Y:S02]  /*c1b0*/  IMAD R12, R7, R0, R12 ;  /* 0x00000000070c7224 */ /* 0x000fe400078e020c */
[----:B------:R-:W-:Y:S01]  /*c1c0*/  @!P3 IMAD.IADD R9, R9, 0x1, -R7 ;  /* 0x000000010909b824 */ /* 0x000fe200078e0a07 */
[C---:B------:R-:W-:Y:S01]  /*c1d0*/  ISETP.GT.U32.AND P3, PT, R7.reuse, R10, PT ;  /* 0x0000000a0700720c */ /* 0x040fe20003f64070 */
[----:B------:R-:W-:Y:S01]  /*c1e0*/  @!P1 IMAD.MOV R18, RZ, RZ, -R18 ;  /* 0x000000ffff129224 */ /* 0x000fe200078e0a12 */
[C---:B------:R-:W-:Y:S01]  /*c1f0*/  ISETP.GT.U32.AND P5, PT, R7.reuse, R6, PT ;  /* 0x000000060700720c */ /* 0x040fe20003fa4070 */
[----:B------:R-:W-:Y:S01]  /*c200*/  IMAD.HI.U32 R14, R8, R15, RZ ;  /* 0x0000000f080e7227 */ /* 0x000fe200078e00ff */
[----:B------:R-:W-:Y:S02]  /*c210*/  ISETP.GT.U32.AND P1, PT, R7, R12, PT ;  /* 0x0000000c0700720c */ /* 0x000fe40003f24070 */
[----:B------:R0:W-:Y:S01]  /*c220*/  STL [R1+0x63c], R18 ;  /* 0x00063c1201007387 */ /* 0x0001e20000100800 */
[----:B------:R-:W-:-:S02]  /*c230*/  IMAD.MOV R14, RZ, RZ, -R14 ;  /* 0x000000ffff0e7224 */ /* 0x000fc400078e0a0e */
[C---:B------:R-:W-:Y:S02]  /*c240*/  VIADD R4, R3.reuse, 0xe3 ;  /* 0x000000e303047836 */ /* 0x040fe40000000000 */
[----:B------:R-:W-:Y:S02]  /*c250*/  VIADD R11, R3, 0xe2 ;  /* 0x000000e2030b7836 */ /* 0x000fe40000000000 */
[--C-:B------:R-:W-:Y:S01]  /*c260*/  @!P3 IMAD.IADD R10, R10, 0x1, -R7.reuse ;  /* 0x000000010a0ab824 */ /* 0x100fe200078e0a07 */
[----:B------:R-:W-:Y:S01]  /*c270*/  IABS R17, R4 ;  /* 0x0000000400117213 */ /* 0x000fe20000000000 */
[----:B------:R-:W-:Y:S01]  /*c280*/  @!P5 IMAD.IADD R6, R6, 0x1, -R7 ;  /* 0x000000010606d824 */ /* 0x000fe200078e0a07 */
[----:B------:R-:W-:Y:S01]  /*c290*/  IABS R16, R11 ;  /* 0x0000000b00107213 */ /* 0x000fe20000000000 */
[----:B0-----:R-:W-:Y:S01]  /*c2a0*/  IMAD.MOV.U32 R18, RZ, RZ, R9 ;  /* 0x000000ffff127224 */ /* 0x001fe200078e0009 */
[----:B------:R-:W-:Y:S01]  /*c2b0*/  ISETP.GT.U32.AND P3, PT, R7, R10, PT ;  /* 0x0000000a0700720c */ /* 0x000fe20003f64070 */
[----:B------:R-:W-:-:S02]  /*c2c0*/  @!P1 IMAD.IADD R12, R12, 0x1, -R7 ;  /* 0x000000010c0c9824 */ /* 0x000fc400078e0a07 */
[----:B------:R-:W-:Y:S01]  /*c2d0*/  @!P0 IMAD.MOV R18, RZ, RZ, -R18 ;  /* 0x000000ffff128224 */ /* 0x000fe200078e0a12 */
[----:B------:R-:W-:Y:S01]  /*c2e0*/  ISETP.GE.AND P0, PT, R2, RZ, PT ;  /* 0x000000ff0200720c */ /* 0x000fe20003f06270 */
[C---:B------:R-:W-:Y:S01]  /*c2f0*/  IMAD R2, R7.reuse, R14, R15 ;  /* 0x0000000e07027224 */ /* 0x040fe200078e020f */
[----:B------:R-:W-:Y:S01]  /*c300*/  ISETP.GT.U32.AND P1, PT, R7, R12, PT ;  /* 0x0000000c0700720c */ /* 0x000fe20003f24070 */
[----:B------:R-:W-:Y:S01]  /*c310*/  VIADD R0, R3, 0xe4 ;  /* 0x000000e403007836 */ /* 0x000fe20000000000 */
[----:B------:R0:W-:Y:S01]  /*c320*/  STL [R1+0x640], R18 ;  /* 0x0006401201007387 */ /* 0x0001e20000100800 */
[----:B------:R-:W-:Y:S01]  /*c330*/  IMAD.MOV.U32 R9, RZ, RZ, R17 ;  /* 0x000000ffff097224 */ /* 0x000fe200078e0011 */
[----:B------:R-:W-:Y:S01]  /*c340*/  ISETP.GT.U32.AND P5, PT, R7, R2, PT ;  /* 0x000000020700720c */ /* 0x000fe20003fa4070 */
[----:B------:R-:W-:Y:S01]  /*c350*/  IMAD.HI.U32 R17, R8, R16, RZ ;  /* 0x0000001008117227 */ /* 0x000fe200078e00ff */
[----:B------:R-:W-:-:S03]  /*c360*/  IABS R13, R0 ;  /* 0x00000000000d7213 */ /* 0x000fc60000000000 */
[----:B------:R-:W-:-:S04]  /*c370*/  IMAD.HI.U32 R15, R8, R9, RZ ;  /* 0x00000009080f7227 */ /* 0x000fc800078e00ff */
[----:B------:R-:W-:Y:S02]  /*c380*/  IMAD.MOV R17, RZ, RZ, -R17 ;  /* 0x000000ffff117224 */ /* 0x000fe400078e0a11 */
[----:B------:R-:W-:-:S04]  /*c390*/  IMAD.HI.U32 R14, R8, R13, RZ ;  /* 0x0000000d080e7227 */ /* 0x000fc800078e00ff */
[----:B------:R-:W-:Y:S02]  /*c3a0*/  @!P5 IMAD.IADD R2, R2, 0x1, -R7 ;  /* 0x000000010202d824 */ /* 0x000fe400078e0a07 */
[----:B------:R-:W-:Y:S02]  /*c3b0*/  IMAD.MOV R15, RZ, RZ, -R15 ;  /* 0x000000ffff0f7224 */ /* 0x000fe400078e0a0f */
[----:B------:R-:W-:Y:S01]  /*c3c0*/  @!P3 IMAD.IADD R10, R10, 0x1, -R7 ;  /* 0x000000010a0ab824 */ /* 0x000fe200078e0a07 */
[----:B------:R-:W-:Y:S01]  /*c3d0*/  ISETP.GE.AND P3, PT, R11, RZ, PT ;  /* 0x000000ff0b00720c */ /* 0x000fe20003f66270 */
[C---:B------:R-:W-:Y:S01]  /*c3e0*/  IMAD R11, R7.reuse, R17, R16 ;  /* 0x00000011070b7224 */ /* 0x040fe200078e0210 */
[C---:B------:R-:W-:Y:S01]  /*c3f0*/  ISETP.GT.U32.AND P5, PT, R7.reuse, R2, PT ;  /* 0x000000020700720c */ /* 0x040fe20003fa4070 */
[----:B------:R-:W-:Y:S02]  /*c400*/  IMAD.MOV R16, RZ, RZ, -R14 ;  /* 0x000000ffff107224 */ /* 0x000fe400078e0a0e */
[----:B------:R-:W-:-:S02]  /*c410*/  IMAD R9, R7, R15, R9 ;  /* 0x0000000f07097224 */ /* 0x000fc400078e0209 */
[----:B0-----:R-:W-:Y:S02]  /*c420*/  IMAD.MOV.U32 R18, RZ, RZ, R6 ;  /* 0x000000ffff127224 */ /* 0x001fe400078e0006 */
[----:B------:R-:W-:Y:S01]  /*c430*/  @!P1 IMAD.IADD R12, R12, 0x1, -R7 ;  /* 0x000000010c0c9824 */ /* 0x000fe200078e0a07 */
[C---:B------:R-:W-:Y:S01]  /*c440*/  ISETP.GT.U32.AND P1, PT, R7.reuse, R9, PT ;  /* 0x000000090700720c */ /* 0x040fe20003f24070 */
[C---:B------:R-:W-:Y:S02]  /*c450*/  IMAD R6, R7.reuse, R16, R13 ;  /* 0x0000001007067224 */ /* 0x040fe400078e020d */
[----:B------:R-:W-:Y:S01]  /*c460*/  @!P4 IMAD.MOV R18, RZ, RZ, -R18 ;  /* 0x000000ffff12c224 */ /* 0x000fe200078e0a12 */
[----:B------:R-:W-:Y:S01]  /*c470*/  ISETP.GT.U32.AND P4, PT, R7, R11, PT ;  /* 0x0000000b0700720c */ /* 0x000fe20003f84070 */
[----:B------:R-:W-:Y:S02]  /*c480*/  IMAD.MOV.U32 R15, RZ, RZ, R12 ;  /* 0x000000ffff0f7224 */ /* 0x000fe400078e000c */
[----:B------:R-:W-:Y:S01]  /*c490*/  VIADD R12, R3, 0xe6 ;  /* 0x000000e6030c7836 */ /* 0x000fe20000000000 */
[----:B------:R-:W-:Y:S01]  /*c4a0*/  STL [R1+0x638], R18 ;  /* 0x0006381201007387 */ /* 0x000fe20000100800 */
[----:B------:R-:W-:Y:S01]  /*c4b0*/  @!P6 IMAD.MOV R15, RZ, RZ, -R15 ;  /* 0x000000ffff0fe224 */ /* 0x000fe200078e0a0f */
[----:B------:R-:W-:Y:S01]  /*c4c0*/  ISETP.GT.U32.AND P6, PT, R7, R6, PT ;  /* 0x000000060700720c */ /* 0x000fe20003fc4070 */
[----:B------:R-:W-:-:S02]  /*c4d0*/  VIADD R14, R3, 0xe5 ;  /* 0x000000e5030e7836 */ /* 0x000fc40000000000 */
[--C-:B------:R-:W-:Y:S01]  /*c4e0*/  @!P5 IMAD.IADD R2, R2, 0x1, -R7.reuse ;  /* 0x000000010202d824 */ /* 0x100fe200078e0a07 */
[----:B------:R-:W-:Y:S01]  /*c4f0*/  ISETP.GE.AND P5, PT, R0, RZ, PT ;  /* 0x000000ff0000720c */ /* 0x000fe20003fa6270 */
[--C-:B------:R-:W-:Y:S01]  /*c500*/  @!P1 IMAD.IADD R9, R9, 0x1, -R7.reuse ;  /* 0x0000000109099824 */ /* 0x100fe200078e0a07 */
[----:B------:R-:W-:Y:S01]  /*c510*/  IABS R0, R12 ;  /* 0x0000000c00007213 */ /* 0x000fe20000000000 */
[--C-:B------:R-:W-:Y:S01]  /*c520*/  @!P4 IMAD.IADD R11, R11, 0x1, -R7.reuse ;  /* 0x000000010b0bc824 */ /* 0x100fe200078e0a07 */
[----:B------:R-:W-:Y:S01]  /*c530*/  IABS R13, R14 ;  /* 0x0000000e000d7213 */ /* 0x000fe20000000000 */
[----:B------:R-:W-:Y:S01]  /*c540*/  IMAD.MOV.U32 R16, RZ, RZ, R10 ;  /* 0x000000ffff107224 */ /* 0x000fe200078e000a */
[----:B------:R-:W-:Y:S01]  /*c550*/  ISETP.GE.AND P4, PT, R14, RZ, PT ;  /* 0x000000ff0e00720c */ /* 0x000fe20003f86270 */
[----:B------:R-:W-:Y:S01]  /*c560*/  IMAD.MOV.U32 R14, RZ, RZ, R0 ;  /* 0x000000ffff0e7224 */ /* 0x000fe200078e0000 */
[C---:B------:R-:W-:Y:S01]  /*c570*/  ISETP.GT.U32.AND P1, PT, R7.reuse, R11, PT ;  /* 0x0000000b0700720c */ /* 0x040fe20003f24070 */
[----:B------:R-:W-:Y:S01]  /*c580*/  @!P6 IMAD.IADD R6, R6, 0x1, -R7 ;  /* 0x000000010606e824 */ /* 0x000fe200078e0a07 */
[----:B------:R-:W-:Y:S01]  /*c590*/  ISETP.GT.U32.AND P6, PT, R7, R9, PT ;  /* 0x000000090700720c */ /* 0x000fe20003fc4070 */
[----:B------:R-:W-:-:S02]  /*c5a0*/  IMAD.MOV.U32 R10, RZ, RZ, R13 ;  /* 0x000000ffff0a7224 */ /* 0x000fc400078e000d */
[----:B------:R-:W-:Y:S01]  /*c5b0*/  @!P2 IMAD.MOV R16, RZ, RZ, -R16 ;  /* 0x000000ffff10a224 */ /* 0x000fe200078e0a10 */
[----:B------:R-:W-:Y:S01]  /*c5c0*/  ISETP.GE.AND P2, PT, R4, RZ, PT ;  /* 0x000000ff0400720c */ /* 0x000fe20003f46270 */
[----:B------:R-:W-:-:S03]  /*c5d0*/  IMAD.HI.U32 R13, R8, R14, RZ ;  /* 0x0000000e080d7227 */ /* 0x000fc600078e00ff */
[----:B------:R-:W-:Y:S01]  /*c5e0*/  STL [R1+0x32c], R16 ;  /* 0x00032c1001007387 */ /* 0x000fe20000100800 */
[----:B------:R-:W-:-:S03]  /*c5f0*/  IMAD.HI.U32 R4, R8, R10, RZ ;  /* 0x0000000a08047227 */ /* 0x000fc600078e00ff */
[----:B------:R0:W-:Y:S01]  /*c600*/  STL [R1+0x2c], R15 ;  /* 0x00002c0f01007387 */ /* 0x0001e20000100800 */
[----:B------:R-:W-:Y:S02]  /*c610*/  IMAD.MOV R13, RZ, RZ, -R13 ;  /* 0x000000ffff0d7224 */ /* 0x000fe400078e0a0d */
[----:B------:R-:W-:Y:S02]  /*c620*/  IMAD.MOV R4, RZ, RZ, -R4 ;  /* 0x000000ffff047224 */ /* 0x000fe400078e0a04 */
[C---:B------:R-:W-:Y:S02]  /*c630*/  IMAD R14, R7.reuse, R13, R14 ;  /* 0x0000000d070e7224 */ /* 0x040fe400078e020e */
[----:B------:R-:W-:Y:S02]  /*c640*/  IMAD R0, R7, R4, R10 ;  /* 0x0000000407007224 */ /* 0x000fe400078e020a */
[----:B------:R-:W-:Y:S01]  /*c650*/  @!P6 IMAD.IADD R9, R9, 0x1, -R7 ;  /* 0x000000010909e824 */ /* 0x000fe200078e0a07 */
[----:B------:R-:W-:Y:S01]  /*c660*/  ISETP.GT.U32.AND P6, PT, R7, R14, PT ;  /* 0x0000000e0700720c */ /* 0x000fe20003fc4070 */
[----:B0-----:R-:W-:-:S02]  /*c670*/  IMAD.MOV.U32 R15, RZ, RZ, R2 ;  /* 0x000000ffff0f7224 */ /* 0x001fc400078e0002 */
[----:B------:R-:W-:Y:S01]  /*c680*/  @!P1 IMAD.IADD R11, R11, 0x1, -R7 ;  /* 0x000000010b0b9824 */ /* 0x000fe200078e0a07 */
[C---:B------:R-:W-:Y:S01]  /*c690*/  ISETP.GT.U32.AND P1, PT, R7.reuse, R0, PT ;  /* 0x000000000700720c */ /* 0x040fe20003f24070 */
[----:B------:R-:W-:Y:S01]  /*c6a0*/  @!P0 IMAD.MOV R15, RZ, RZ, -R15 ;  /* 0x000000ffff0f8224 */ /* 0x000fe200078e0a0f */
[----:B------:R-:W-:Y:S01]  /*c6b0*/  ISETP.GT.U32.AND P0, PT, R7, R6, PT ;  /* 0x000000060700720c */ /* 0x000fe20003f04070 */
[C---:B------:R-:W-:Y:S02]  /*c6c0*/  VIADD R2, R3.reuse, 0xe9 ;  /* 0x000000e903027836 */ /* 0x040fe40000000000 */
[C---:B------:R-:W-:Y:S01]  /*c6d0*/  VIADD R10, R3.reuse, 0xe7 ;  /* 0x000000e7030a7836 */ /* 0x040fe20000000000 */
[----:B------:R0:W-:Y:S01]  /*c6e0*/  STL [R1+0x30], R15 ;  /* 0x0000300f01007387 */ /* 0x0001e20000100800 */
[----:B------:R-:W-:Y:S01]  /*c6f0*/  VIADD R4, R3, 0xe8 ;  /* 0x000000e803047836 */ /* 0x000fe20000000000 */
[----:B------:R-:W-:Y:S01]  /*c700*/  IABS R16, R2 ;  /* 0x0000000200107213 */ /* 0x000fe20000000000 */
[----:B------:R-:W-:-:S02]  /*c710*/  @!P6 IMAD.IADD R14, R14, 0x1, -R7 ;  /* 0x000000010e0ee824 */ /* 0x000fc400078e0a07 */
[----:B------:R-:W-:Y:S01]  /*c720*/  IMAD.MOV.U32 R18, RZ, RZ, R11 ;  /* 0x000000ffff127224 */ /* 0x000fe200078e000b */
[----:B------:R-:W-:Y:S01]  /*c730*/  IABS R13, R4 ;  /* 0x00000004000d7213 */ /* 0x000fe20000000000 */
[--C-:B------:R-:W-:Y:S01]  /*c740*/  @!P1 IMAD.IADD R0, R0, 0x1, -R7.reuse ;  /* 0x0000000100009824 */ /* 0x100fe200078e0a07 */
[----:B------:R-:W-:Y:S01]  /*c750*/  ISETP.GE.AND P1, PT, R10, RZ, PT ;  /* 0x000000ff0a00720c */ /* 0x000fe20003f26270 */
[----:B------:R-:W-:Y:S01]  /*c760*/  @!P0 IMAD.IADD R6, R6, 0x1, -R7 ;  /* 0x0000000106068824 */ /* 0x000fe200078e0a07 */
[----:B0-----:R-:W-:Y:S01]  /*c770*/  IABS R15, R10 ;  /* 0x0000000a000f7213 */ /* 0x001fe20000000000 */
[----:B------:R-:W-:Y:S01]  /*c780*/  IMAD.HI.U32 R17, R8, R13, RZ ;  /* 0x0000000d08117227 */ /* 0x000fe200078e00ff */
[----:B------:R-:W-:Y:S02]  /*c790*/  ISETP.GE.AND P0, PT, R12, RZ, PT ;  /* 0x000000ff0c00720c */ /* 0x000fe40003f06270 */
[----:B------:R-:W-:Y:S01]  /*c7a0*/  ISETP.GT.U32.AND P6, PT, R7, R14, PT ;  /* 0x0000000e0700720c */ /* 0x000fe20003fc4070 */
[----:B------:R-:W-:-:S02]  /*c7b0*/  IMAD.MOV.U32 R12, RZ, RZ, R16 ;  /* 0x000000ffff0c7224 */ /* 0x000fc400078e0010 */
[----:B------:R-:W-:-:S04]  /*c7c0*/  IMAD.HI.U32 R16, R8, R15, RZ ;  /* 0x0000000f08107227 */ /* 0x000fc800078e00ff */
[----:B------:R-:W-:-:S04]  /*c7d0*/  IMAD.HI.U32 R10, R8, R12, RZ ;  /* 0x0000000c080a7227 */ /* 0x000fc800078e00ff */
[----:B------:R-:W-:Y:S02]  /*c7e0*/  IMAD.MOV R16, RZ, RZ, -R16 ;  /* 0x000000ffff107224 */ /* 0x000fe400078e0a10 */
[----:B------:R-:W-:Y:S02]  /*c7f0*/  IMAD.MOV R17, RZ, RZ, -R17 ;  /* 0x000000ffff117224 */ /* 0x000fe400078e0a11 */
[C---:B------:R-:W-:Y:S02]  /*c800*/  IMAD R15, R7.reuse, R16, R15 ;  /* 0x00000010070f7224 */ /* 0x040fe400078e020f */
[----:B------:R-:W-:Y:S02]  /*c810*/  IMAD.MOV R10, RZ, RZ, -R10 ;  /* 0x000000ffff0a7224 */ /* 0x000fe400078e0a0a */
[C---:B------:R-:W-:Y:S02]  /*c820*/  IMAD R13, R7.reuse, R17, R13 ;  /* 0x00000011070d7224 */ /* 0x040fe400078e020d */
[----:B------:R-:W-:Y:S01]  /*c830*/  @!P2 IMAD.MOV R9, RZ, RZ, -R9 ;  /* 0x000000ffff09a224 */ /* 0x000fe200078e0a09 */
[C---:B------:R-:W-:Y:S01]  /*c840*/  ISETP.GT.U32.AND P2, PT, R7.reuse, R15, PT ;  /* 0x0000000f0700720c */ /* 0x040fe20003f44070 */
[----:B------:R-:W-:-:S02]  /*c850*/  IMAD R12, R7, R10, R12 ;  /* 0x0000000a070c7224 */ /* 0x000fc400078e020c */
[----:B------:R-:W-:Y:S01]  /*c860*/  @!P5 IMAD.MOV R6, RZ, RZ, -R6 ;  /* 0x000000ffff06d224 */ /* 0x000fe200078e0a06 */
[C---:B------:R-:W-:Y:S01]  /*c870*/  ISETP.GT.U32.AND P5, PT, R7.reuse, R13, PT ;  /* 0x0000000d0700720c */ /* 0x040fe20003fa4070 */
[----:B------:R-:W-:Y:S01]  /*c880*/  @!P3 IMAD.MOV R18, RZ, RZ, -R18 ;  /* 0x000000ffff12b224 */ /* 0x000fe200078e0a12 */
[C---:B------:R-:W-:Y:S01]  /*c890*/  ISETP.GT.U32.AND P3, PT, R7.reuse, R0, PT ;  /* 0x000000000700720c */ /* 0x040fe20003f64070 */
[--C-:B------:R-:W-:Y:S01]  /*c8a0*/  @!P6 IMAD.IADD R14, R14, 0x1, -R7.reuse ;  /* 0x000000010e0ee824 */ /* 0x100fe200078e0a07 */
[----:B------:R-:W-:Y:S01]  /*c8b0*/  ISETP.GT.U32.AND P6, PT, R7, R12, PT ;  /* 0x0000000c0700720c */ /* 0x000fe20003fc4070 */
[C---:B------:R-:W-:Y:S01]  /*c8c0*/  VIADD R11, R3.reuse, 0xeb ;  /* 0x000000eb030b7836 */ /* 0x040fe20000000000 */
[----:B------:R-:W-:Y:S01]  /*c8d0*/  STL [R1+0x33c], R18 ;  /* 0x00033c1201007387 */ /* 0x000fe20000100800 */
[----:B------:R-:W-:Y:S02]  /*c8e0*/  VIADD R16, R3, 0xea ;  /* 0x000000ea03107836 */ /* 0x000fe40000000000 */
[----:B------:R-:W-:Y:S01]  /*c8f0*/  @!P2 IMAD.IADD R15, R15, 0x1, -R7 ;  /* 0x000000010f0fa824 */ /* 0x000fe200078e0a07 */
[----:B------:R0:W-:Y:S01]  /*c900*/  STL [R1+0x328], R9 ;  /* 0x0003280901007387 */ /* 0x0001e20000100800 */
[----:B------:R-:W-:Y:S01]  /*c910*/  ISETP.GE.AND P2, PT, R2, RZ, PT ;  /* 0x000000ff0200720c */ /* 0x000fe20003f46270 */
[----:B------:R-:W-:-:S02]  /*c920*/  @!P0 IMAD.MOV R14, RZ, RZ, -R14 ;  /* 0x000000ffff0e8224 */ /* 0x000fc400078e0a0e */
[--C-:B------:R-:W-:Y:S01]  /*c930*/  @!P5 IMAD.IADD R13, R13, 0x1, -R7.reuse ;  /* 0x000000010d0dd824 */ /* 0x100fe200078e0a07 */
[----:B------:R1:W-:Y:S01]  /*c940*/  STL [R1+0x394], R6 ;  /* 0x0003940601007387 */ /* 0x0003e20000100800 */
[C---:B------:R-:W-:Y:S01]  /*c950*/  ISETP.GT.U32.AND P5, PT, R7.reuse, R15, PT ;  /* 0x0000000f0700720c */ /* 0x040fe20003fa4070 */
[--C-:B------:R-:W-:Y:S02]  /*c960*/  @!P6 IMAD.IADD R12, R12, 0x1, -R7.reuse ;  /* 0x000000010c0ce824 */ /* 0x100fe400078e0a07 */
[----:B------:R-:W-:Y:S01]  /*c970*/  ISETP.GT.U32.AND P6, PT, R7, R13, PT ;  /* 0x0000000d0700720c */ /* 0x000fe20003fc4070 */
[----:B------:R-:W-:Y:S01]  /*c980*/  @!P3 IMAD.IADD R0, R0, 0x1, -R7 ;  /* 0x000000010000b824 */ /* 0x000fe200078e0a07 */
[----:B0-----:R-:W-:Y:S01]  /*c990*/  IABS R9, R11 ;  /* 0x0000000b00097213 */ /* 0x001fe20000000000 */
[----:B------:R-:W-:Y:S01]  /*c9a0*/  VIADD R73, R3, 0x1e8 ;  /* 0x000001e803497836 */ /* 0x000fe20000000000 */
[----:B------:R-:W-:Y:S01]  /*c9b0*/  ISETP.GE.AND P3, PT, R4, RZ, PT ;  /* 0x000000ff0400720c */ /* 0x000fe20003f66270 */
[----:B------:R-:W-:Y:S01]  /*c9c0*/  IMAD.MOV.U32 R17, RZ, RZ, R0 ;  /* 0x000000ffff117224 */ /* 0x000fe200078e0000 */
[----:B-1----:R-:W-:Y:S01]  /*c9d0*/  IABS R6, R16 ;  /* 0x0000001000067213 */ /* 0x002fe20000000000 */
[----:B------:R-:W-:-:S02]  /*c9e0*/  IMAD.MOV.U32 R2, RZ, RZ, R9 ;  /* 0x000000ffff027224 */ /* 0x000fc400078e0009 */
[----:B------:R-:W-:Y:S02]  /*c9f0*/  VIADD R4, R3, 0xec ;  /* 0x000000ec03047836 */ /* 0x000fe40000000000 */
[----:B------:R-:W-:-:S03]  /*ca00*/  IMAD.HI.U32 R9, R8, R2, RZ ;  /* 0x0000000208097227 */ /* 0x000fc600078e00ff */
[----:B------:R-:W-:Y:S01]  /*ca10*/  IABS R18, R4 ;  /* 0x0000000400127213 */ /* 0x000fe20000000000 */
[----:B------:R-:W-:Y:S02]  /*ca20*/  IMAD.MOV R9, RZ, RZ, -R9 ;  /* 0x000000ffff097224 */ /* 0x000fe400078e0a09 */
[----:B------:R-:W-:-:S04]  /*ca30*/  IMAD.HI.U32 R10, R8, R6, RZ ;  /* 0x00000006080a7227 */ /* 0x000fc800078e00ff */
[----:B------:R-:W-:Y:S02]  /*ca40*/  IMAD R2, R7, R9, R2 ;  /* 0x0000000907027224 */ /* 0x000fe400078e0202 */
[----:B------:R-:W-:Y:S02]  /*ca50*/  IMAD.MOV R10, RZ, RZ, -R10 ;  /* 0x000000ffff0a7224 */ /* 0x000fe400078e0a0a */
[--C-:B------:R-:W-:Y:S01]  /*ca60*/  @!P6 IMAD.IADD R13, R13, 0x1, -R7.reuse ;  /* 0x000000010d0de824 */ /* 0x100fe200078e0a07 */
[C---:B------:R-:W-:Y:S01]  /*ca70*/  ISETP.GT.U32.AND P6, PT, R7.reuse, R2, PT ;  /* 0x000000020700720c */ /* 0x040fe20003fc4070 */
[----:B------:R-:W-:Y:S02]  /*ca80*/  IMAD R0, R7, R10, R6 ;  /* 0x0000000a07007224 */ /* 0x000fe400078e0206 */
[----:B------:R-:W-:Y:S02]  /*ca90*/  @!P5 IMAD.IADD R15, R15, 0x1, -R7 ;  /* 0x000000010f0fd824 */ /* 0x000fe400078e0a07 */
[----:B------:R-:W-:Y:S01]  /*caa0*/  @!P4 IMAD.MOV R17, RZ, RZ, -R17 ;  /* 0x000000ffff11c224 */ /* 0x000fe200078e0a11 */
[----:B------:R-:W-:Y:S01]  /*cab0*/  ISETP.GT.U32.AND P5, PT, R7, R0, PT ;  /* 0x000000000700720c */ /* 0x000fe20003fa4070 */
[----:B------:R-:W-:Y:S01]  /*cac0*/  VIADD R6, R3, 0xed ;  /* 0x000000ed03067836 */ /* 0x000fe20000000000 */
[----:B------:R-:W-:Y:S01]  /*cad0*/  ISETP.GT.U32.AND P4, PT, R7, R12, PT ;  /* 0x0000000c0700720c */ /* 0x000fe20003f84070 */
[----:B------:R-:W-:Y:S01]  /*cae0*/  IMAD.HI.U32 R19, R8, R18, RZ ;  /* 0x0000001208137227 */ /* 0x000fe200078e00ff */
[----:B------:R0:W-:Y:S02]  /*caf0*/  STL [R1+0x34c], R17 ;  /* 0x00034c1101007387 */ /* 0x0001e40000100800 */
[----:B------:R-:W-:Y:S01]  /*cb00*/  IABS R10, R6 ;  /* 0x00000006000a7213 */ /* 0x000fe20000000000 */
[----:B------:R-:W-:Y:S01]  /*cb10*/  @!P6 IMAD.IADD R2, R2, 0x1, -R7 ;  /* 0x000000010202e824 */ /* 0x000fe200078e0a07 */
[----:B------:R1:W-:Y:S01]  /*cb20*/  STL [R1+0x334], R14 ;  /* 0x0003340e01007387 */ /* 0x0003e20000100800 */
[----:B------:R-:W-:-:S02]  /*cb30*/  IMAD.MOV R19, RZ, RZ, -R19 ;  /* 0x000000ffff137224 */ /* 0x000fc400078e0a13 */
[----:B------:R-:W-:Y:S01]  /*cb40*/  VIADD R9, R3, 0xee ;  /* 0x000000ee03097836 */ /* 0x000fe20000000000 */
[----:B------:R-:W-:Y:S01]  /*cb50*/  ISETP.GT.U32.AND P6, PT, R7, R2, PT ;  /* 0x000000020700720c */ /* 0x000fe20003fc4070 */
[----:B------:R-:W-:Y:S01]  /*cb60*/  @!P5 IMAD.IADD R0, R0, 0x1, -R7 ;  /* 0x000000010000d824 */ /* 0x000fe200078e0a07 */
[----:B------:R-:W-:Y:S01]  /*cb70*/  ISETP.GE.AND P5, PT, R11, RZ, PT ;  /* 0x000000ff0b00720c */ /* 0x000fe20003fa6270 */
[----:B0-----:R-:W-:-:S03]  /*cb80*/  IMAD.HI.U32 R17, R8, R10, RZ ;  /* 0x0000000a08117227 */ /* 0x001fc600078e00ff */
[C---:B------:R-:W-:Y:S01]  /*cb90*/  ISETP.GT.U32.AND P0, PT, R7.reuse, R0, PT ;  /* 0x000000000700720c */ /* 0x040fe20003f04070 */
[----:B------:R-:W-:Y:S01]  /*cba0*/  @!P4 IMAD.IADD R12, R12, 0x1, -R7 ;  /* 0x000000010c0cc824 */ /* 0x000fe200078e0a07 */
[----:B------:R-:W-:Y:S01]  /*cbb0*/  ISETP.GE.AND P4, PT, R16, RZ, PT ;  /* 0x000000ff1000720c */ /* 0x000fe20003f86270 */
[C---:B------:R-:W-:Y:S01]  /*cbc0*/  IMAD R11, R7.reuse, R19, R18 ;  /* 0x00000013070b7224 */ /* 0x040fe200078e0212 */
[----:B------:R-:W-:Y:S01]  /*cbd0*/  IABS R16, R9 ;  /* 0x0000000900107213 */ /* 0x000fe20000000000 */
[----:B-1----:R-:W-:Y:S02]  /*cbe0*/  IMAD.MOV.U32 R14, RZ, RZ, R15 ;  /* 0x000000ffff0e7224 */ /* 0x002fe400078e000f */
[----:B------:R-:W-:Y:S02]  /*cbf0*/  IMAD.MOV R17, RZ, RZ, -R17 ;  /* 0x000000ffff117224 */ /* 0x000fe400078e0a11 */
[----:B------:R-:W-:Y:S01]  /*cc00*/  @!P1 IMAD.MOV R14, RZ, RZ, -R14 ;  /* 0x000000ffff0e9224 */ /* 0x000fe200078e0a0e */
[C---:B------:R-:W-:Y:S01]  /*cc10*/  ISETP.GT.U32.AND P1, PT, R7.reuse, R11, PT ;  /* 0x0000000b0700720c */ /* 0x040fe20003f24070 */
[----:B------:R-:W-:Y:S01]  /*cc20*/  @!P3 IMAD.MOV R13, RZ, RZ, -R13 ;  /* 0x000000ffff0db224 */ /* 0x000fe200078e0a0d */
[----:B------:R-:W-:Y:S01]  /*cc30*/  ISETP.GE.AND P3, PT, R4, RZ, PT ;  /* 0x000000ff0400720c */ /* 0x000fe20003f66270 */
[----:B------:R-:W-:Y:S01]  /*cc40*/  IMAD R10, R7, R17, R10 ;  /* 0x00000011070a7224 */ /* 0x000fe200078e020a */
[----:B------:R-:W-:Y:S01]  /*cc50*/  STL [R1+0x358], R14 ;  /* 0x0003580e01007387 */ /* 0x000fe20000100800 */
[----:B------:R-:W-:-:S03]  /*cc60*/  IMAD.HI.U32 R4, R8, R16, RZ ;  /* 0x0000001008047227 */ /* 0x000fc600078e00ff */
[----:B------:R0:W-:Y:S01]  /*cc70*/  STL [R1+0x34], R13 ;  /* 0x0000340d01007387 */ /* 0x0001e20000100800 */
[--C-:B------:R-:W-:Y:S01]  /*cc80*/  @!P6 IMAD.IADD R2, R2, 0x1, -R7.reuse ;  /* 0x000000010202e824 */ /* 0x100fe200078e0a07 */
[C---:B------:R-:W-:Y:S01]  /*cc90*/  ISETP.GT.U32.AND P6, PT, R7.reuse, R10, PT ;  /* 0x0000000a0700720c */ /* 0x040fe20003fc4070 */
[----:B------:R-:W-:Y:S02]  /*cca0*/  IMAD.MOV R4, RZ, RZ, -R4 ;  /* 0x000000ffff047224 */ /* 0x000fe400078e0a04 */
[----:B------:R-:W-:Y:S01]  /*ccb0*/  @!P2 IMAD.MOV R12, RZ, RZ, -R12 ;  /* 0x000000ffff0ca224 */ /* 0x000fe200078e0a0c */
[----:B------:R-:W-:Y:S01]  /*ccc0*/  ISETP.GE.AND P2, PT, R6, RZ, PT ;  /* 0x000000ff0600720c */ /* 0x000fe20003f46270 */
[----:B------:R-:W-:Y:S02]  /*ccd0*/  IMAD R16, R7, R4, R16 ;  /* 0x0000000407107224 */ /* 0x000fe400078e0210 */
[----:B------:R-:W-:Y:S01]  /*cce0*/  @!P1 IMAD.IADD R11, R11, 0x1, -R7 ;  /* 0x000000010b0b9824 */ /* 0x000fe200078e0a07 */
[----:B------:R1:W-:Y:S01]  /*ccf0*/  STL [R1+0x38], R12 ;  /* 0x0000380c01007387 */ /* 0x0003e20000100800 */
[----:B0-----:R-:W-:-:S02]  /*cd00*/  IMAD.MOV.U32 R13, RZ, RZ, R2 ;  /* 0x000000ffff0d7224 */ /* 0x001fc400078e0002 */
[----:B------:R-:W-:Y:S01]  /*cd10*/  VIADD R6, R3, 0xef ;  /* 0x000000ef03067836 */ /* 0x000fe20000000000 */
[C---:B------:R-:W-:Y:S01]  /*cd20*/  ISETP.GT.U32.AND P1, PT, R7.reuse, R11, PT ;  /* 0x0000000b0700720c */ /* 0x040fe20003f24070 */
[----:B------:R-:W-:Y:S01]  /*cd30*/  @!P5 IMAD.MOV R13, RZ, RZ, -R13 ;  /* 0x000000ffff0dd224 */ /* 0x000fe200078e0a0d */
[----:B------:R-:W-:Y:S01]  /*cd40*/  ISETP.GT.U32.AND P5, PT, R7, R16, PT ;  /* 0x000000100700720c */ /* 0x000fe20003fa4070 */
[--C-:B------:R-:W-:Y:S02]  /*cd50*/  @!P6 IMAD.IADD R10, R10, 0x1, -R7.reuse ;  /* 0x000000010a0ae824 */ /* 0x100fe400078e0a07 */
[----:B------:R-:W-:Y:S01]  /*cd60*/  @!P0 IMAD.IADD R0, R0, 0x1, -R7 ;  /* 0x0000000100008824 */ /* 0x000fe200078e0a07 */
[----:B-1----:R-:W-:Y:S01]  /*cd70*/  IABS R12, R6 ;  /* 0x00000006000c7213 */ /* 0x002fe20000000000 */
[----:B------:R-:W-:Y:S01]  /*cd80*/  VIADD R15, R3, 0xf3 ;  /* 0x000000f3030f7836 */ /* 0x000fe20000000000 */
[----:B------:R-:W-:Y:S01]  /*cd90*/  ISETP.GT.U32.AND P6, PT, R7, R10, PT ;  /* 0x0000000a0700720c */ /* 0x000fe20003fc4070 */
[----:B------:R-:W-:Y:S01]  /*cda0*/  IMAD.MOV.U32 R14, RZ, RZ, R0 ;  /* 0x000000ffff0e7224 */ /* 0x000fe200078e0000 */
[----:B------:R-:W-:Y:S01]  /*cdb0*/  ISETP.GE.AND P0, PT, R9, RZ, PT ;  /* 0x000000ff0900720c */ /* 0x000fe20003f06270 */
[----:B------:R-:W-:-:S04]  /*cdc0*/  IMAD.HI.U32 R4, R8, R12, RZ ;  /* 0x0000000c08047227 */ /* 0x000fc800078e00ff */
[----:B------:R-:W-:Y:S02]  /*cdd0*/  VIADD R0, R3, 0xf0 ;  /* 0x000000f003007836 */ /* 0x000fe40000000000 */
[----:B------:R-:W-:Y:S02]  /*cde0*/  IMAD.MOV R4, RZ, RZ, -R4 ;  /* 0x000000ffff047224 */ /* 0x000fe400078e0a04 */
[--C-:B------:R-:W-:Y:S01]  /*cdf0*/  @!P5 IMAD.IADD R16, R16, 0x1, -R7.reuse ;  /* 0x000000011010d824 */ /* 0x100fe200078e0a07 */
[----:B------:R-:W-:Y:S01]  /*ce00*/  IABS R2, R0 ;  /* 0x0000000000027213 */ /* 0x000fe20000000000 */
[----:B------:R-:W-:Y:S01]  /*ce10*/  @!P4 IMAD.MOV R14, RZ, RZ, -R14 ;  /* 0x000000ffff0ec224 */ /* 0x000fe200078e0a0e */
[----:B------:R-:W-:Y:S01]  /*ce20*/  ISETP.GE.AND P4, PT, R6, RZ, PT ;  /* 0x000000ff0600720c */ /* 0x000fe20003f86270 */
[--C-:B------:R-:W-:Y:S01]  /*ce30*/  @!P1 IMAD.IADD R11, R11, 0x1, -R7.reuse ;  /* 0x000000010b0b9824 */ /* 0x100fe200078e0a07 */
[----:B------:R-:W-:Y:S01]  /*ce40*/  ISETP.GT.U32.AND P5, PT, R7, R16, PT ;  /* 0x000000100700720c */ /* 0x000fe20003fa4070 */
[----:B------:R-:W-:Y:S01]  /*ce50*/  VIADD R9, R3, 0xf1 ;  /* 0x000000f103097836 */ /* 0x000fe20000000000 */
[----:B------:R0:W-:Y:S01]  /*ce60*/  STL [R1+0x344], R14 ;  /* 0x0003440e01007387 */ /* 0x0001e20000100800 */
[----:B------:R-:W-:Y:S01]  /*ce70*/  IMAD R12, R7, R4, R12 ;  /* 0x00000004070c7224 */ /* 0x000fe200078e020c */
[----:B------:R-:W-:Y:S01]  /*ce80*/  ISETP.GE.AND P1, PT, R0, RZ, PT ;  /* 0x000000ff0000720c */ /* 0x000fe20003f26270 */
[----:B------:R-:W-:Y:S01]  /*ce90*/  @!P6 IMAD.IADD R10, R10, 0x1, -R7 ;  /* 0x000000010a0ae824 */ /* 0x000fe200078e0a07 */
[----:B------:R1:W-:Y:S01]  /*cea0*/  STL [R1+0x368], R13 ;  /* 0x0003680d01007387 */ /* 0x0003e20000100800 */
[----:B------:R-:W-:Y:S01]  /*ceb0*/  IABS R6, R9 ;  /* 0x0000000900067213 */ /* 0x000fe20000000000 */
[----:B------:R-:W-:Y:S01]  /*cec0*/  VIADD R0, R3, 0xf2 ;  /* 0x000000f203007836 */ /* 0x000fe20000000000 */
[----:B------:R-:W-:Y:S01]  /*ced0*/  ISETP.GT.U32.AND P6, PT, R7, R12, PT ;  /* 0x0000000c0700720c */ /* 0x000fe20003fc4070 */
[----:B------:R-:W-:-:S02]  /*cee0*/  IMAD R5, R5, UR7, RZ ;  /* 0x0000000705057c24 */ /* 0x000fc4000f8e02ff */
[----:B0-----:R-:W-:Y:S01]  /*cef0*/  IMAD.MOV.U32 R14, RZ, RZ, R11 ;  /* 0x000000ffff0e7224 */ /* 0x001fe200078e000b */
[----:B------:R-:W-:Y:S01]  /*cf00*/  IABS R4, R0 ;  /* 0x0000000000047213 */ /* 0x000fe20000000000 */
[----:B------:R-:W-:-:S04]  /*cf10*/  IMAD.HI.U32 R11, R8, R6, RZ ;  /* 0x00000006080b7227 */ /* 0x000fc800078e00ff */
[----:B-1----:R-:W-:-:S04]  /*cf20*/  IMAD.HI.U32 R13, R8, R2, RZ ;  /* 0x00000002080d7227 */ /* 0x002fc800078e00ff */
[----:B------:R-:W-:Y:S01]  /*cf30*/  @!P3 IMAD.MOV R14, RZ, RZ, -R14 ;  /* 0x000000ffff0eb224 */ /* 0x000fe200078e0a0e */
[----:B------:R-:W-:Y:S01]  /*cf40*/  ISETP.GE.AND P3, PT, R9, RZ, PT ;  /* 0x000000ff0900720c */ /* 0x000fe20003f66270 */
[----:B------:R-:W-:Y:S02]  /*cf50*/  IMAD.MOV R13, RZ, RZ, -R13 ;  /* 0x000000ffff0d7224 */ /* 0x000fe400078e0a0d */
[----:B------:R-:W-:Y:S01]  /*cf60*/  IMAD.MOV R11, RZ, RZ, -R11 ;  /* 0x000000ffff0b7224 */ /* 0x000fe200078e0a0b */
[----:B------:R0:W-:Y:S01]  /*cf70*/  STL [R1+0x354], R14 ;  /* 0x0003540e01007387 */ /* 0x0001e20000100800 */
[--C-:B------:R-:W-:Y:S02]  /*cf80*/  @!P5 IMAD.IADD R16, R16, 0x1, -R7.reuse ;  /* 0x000000011010d824 */ /* 0x100fe400078e0a07 */
[----:B------:R-:W-:Y:S02]  /*cf90*/  IMAD R6, R7, R11, R6 ;  /* 0x0000000b07067224 */ /* 0x000fe400078e0206 */
[----:B------:R-:W-:-:S02]  /*cfa0*/  @!P6 IMAD.IADD R12, R12, 0x1, -R7 ;  /* 0x000000010c0ce824 */ /* 0x000fc400078e0a07 */
[----:B------:R-:W-:Y:S02]  /*cfb0*/  VIADD R11, R3, 0xf4 ;  /* 0x000000f4030b7836 */ /* 0x000fe40000000000 */
[----:B------:R-:W-:Y:S01]  /*cfc0*/  IMAD.U32 R26, RZ, RZ, UR8 ;  /* 0x00000008ff1a7e24 */ /* 0x000fe2000f8e00ff */
[C---:B------:R-:W-:Y:S01]  /*cfd0*/  ISETP.GT.U32.AND P6, PT, R7.reuse, R12, PT ;  /* 0x0000000c0700720c */ /* 0x040fe20003fc4070 */
[----:B0-----:R-:W-:Y:S01]  /*cfe0*/  IMAD.MOV.U32 R14, RZ, RZ, R10 ;  /* 0x000000ffff0e7224 */ /* 0x001fe200078e000a */
[----:B------:R-:W-:Y:S01]  /*cff0*/  IABS R9, R11 ;  /* 0x0000000b00097213 */ /* 0x000fe20000000000 */
[C---:B------:R-:W-:Y:S01]  /*d000*/  IMAD R10, R7.reuse, R13, R2 ;  /* 0x0000000d070a7224 */ /* 0x040fe200078e0202 */
[----:B------:R-:W-:Y:S01]  /*d010*/  IABS R13, R15 ;  /* 0x0000000f000d7213 */ /* 0x000fe20000000000 */
[----:B------:R-:W-:Y:S02]  /*d020*/  IMAD.MOV.U32 R2, RZ, RZ, R16 ;  /* 0x000000ffff027224 */ /* 0x000fe400078e0010 */
[----:B------:R-:W-:Y:S01]  /*d030*/  @!P2 IMAD.MOV R14, RZ, RZ, -R14 ;  /* 0x000000ffff0ea224 */ /* 0x000fe200078e0a0e */
[C---:B------:R-:W-:Y:S01]  /*d040*/  ISETP.GT.U32.AND P5, PT, R7.reuse, R10, PT ;  /* 0x0000000a0700720c */ /* 0x040fe20003fa4070 */
[----:B------:R-:W-:Y:S01]  /*d050*/  @!P0 IMAD.MOV R2, RZ, RZ, -R2 ;  /* 0x000000ffff028224 */ /* 0x000fe200078e0a02 */
[----:B------:R-:W-:Y:S01]  /*d060*/  ISETP.GE.AND P2, PT, R0, RZ, PT ;  /* 0x000000ff0000720c */ /* 0x000fe20003f46270 */
[----:B------:R-:W-:Y:S01]  /*d070*/  IMAD.HI.U32 R0, R8, R4, RZ ;  /* 0x0000000408007227 */ /* 0x000fe200078e00ff */
[----:B------:R-:W-:Y:S01]  /*d080*/  ISETP.GT.U32.AND P0, PT, R7, R6, PT ;  /* 0x000000060700720c */ /* 0x000fe20003f04070 */
[----:B------:R0:W-:Y:S02]  /*d090*/  STL [R1+0x378], R14 ;  /* 0x0003780e01007387 */ /* 0x0001e40000100800 */
[----:B------:R-:W-:-:S02]  /*d0a0*/  IMAD.MOV R0, RZ, RZ, -R0 ;  /* 0x000000ffff007224 */ /* 0x000fc400078e0a00 */
[--C-:B------:R-:W-:Y:S01]  /*d0b0*/  @!P6 IMAD.IADD R12, R12, 0x1, -R7.reuse ;  /* 0x000000010c0ce824 */ /* 0x100fe200078e0a07 */
[----:B------:R1:W-:Y:S01]  /*d0c0*/  STL [R1+0x360], R2 ;  /* 0x0003600201007387 */ /* 0x0003e20000100800 */
[C---:B------:R-:W-:Y:S02]  /*d0d0*/  IMAD R4, R7.reuse, R0, R4 ;  /* 0x0000000007047224 */ /* 0x040fe400078e0204 */
[--C-:B------:R-:W-:Y:S02]  /*d0e0*/  @!P5 IMAD.IADD R10, R10, 0x1, -R7.reuse ;  /* 0x000000010a0ad824 */ /* 0x100fe400078e0a07 */
[----:B0-----:R-:W-:Y:S01]  /*d0f0*/  IMAD.HI.U32 R14, R8, R13, RZ ;  /* 0x0000000d080e7227 */ /* 0x001fe200078e00ff */
[C---:B------:R-:W-:Y:S02]  /*d100*/  ISETP.GT.U32.AND P6, PT, R7.reuse, R4, PT ;  /* 0x000000040700720c */ /* 0x040fe40003fc4070 */
[----:B------:R-:W-:Y:S01]  /*d110*/  ISETP.GT.U32.AND P5, PT, R7, R10, PT ;  /* 0x0000000a0700720c */ /* 0x000fe20003fa4070 */
[----:B------:R-:W-:-:S02]  /*d120*/  @!P0 IMAD.IADD R6, R6, 0x1, -R7 ;  /* 0x0000000106068824 */ /* 0x000fc400078e0a07 */
[----:B-1----:R-:W-:Y:S02]  /*d130*/  VIADD R2, R3, 0xf5 ;  /* 0x000000f503027836 */ /* 0x002fe40000000000 */
[----:B------:R-:W-:Y:S01]  /*d140*/  IMAD.MOV.U32 R16, RZ, RZ, R12 ;  /* 0x000000ffff107224 */ /* 0x000fe200078e000c */
[----:B------:R-:W-:Y:S01]  /*d150*/  ISETP.GT.U32.AND P0, PT, R7, R6, PT ;  /* 0x000000060700720c */ /* 0x000fe20003f04070 */
[----:B------:R-:W-:Y:S01]  /*d160*/  IMAD.HI.U32 R12, R8, R9, RZ ;  /* 0x00000009080c7227 */ /* 0x000fe200078e00ff */
[----:B------:R-:W-:-:S03]  /*d170*/  IABS R0, R2 ;  /* 0x0000000200007213 */ /* 0x000fc60000000000 */
[----:B------:R-:W-:Y:S02]  /*d180*/  IMAD.MOV R14, RZ, RZ, -R14 ;  /* 0x000000ffff0e7224 */ /* 0x000fe400078e0a0e */
[----:B------:R-:W-:Y:S02]  /*d190*/  IMAD.MOV R12, RZ, RZ, -R12 ;  /* 0x000000ffff0c7224 */ /* 0x000fe400078e0a0c */
[--C-:B------:R-:W-:Y:S01]  /*d1a0*/  @!P5 IMAD.IADD R10, R10, 0x1, -R7.reuse ;  /* 0x000000010a0ad824 */ /* 0x100fe200078e0a07 */
[----:B------:R-:W-:Y:S01]  /*d1b0*/  ISETP.GE.AND P5, PT, R11, RZ, PT ;  /* 0x000000ff0b00720c */ /* 0x000fe20003fa6270 */
[----:B------:R-:W-:Y:S02]  /*d1c0*/  @!P6 IMAD.IADD R4, R4, 0x1, -R7 ;  /* 0x000000010404e824 */ /* 0x000fe400078e0a07 */
[----:B------:R-:W-:Y:S02]  /*d1d0*/  IMAD R13, R7, R14, R13 ;  /* 0x0000000e070d7224 */ /* 0x000fe400078e020d */
[----:B------:R-:W-:Y:S01]  /*d1e0*/  @!P4 IMAD.MOV R16, RZ, RZ, -R16 ;  /* 0x000000ffff10c224 */ /* 0x000fe200078e0a10 */
[----:B------:R-:W-:Y:S01]  /*d1f0*/  ISETP.GE.AND P4, PT, R15, RZ, PT ;  /* 0x000000ff0f00720c */ /* 0x000fe20003f86270 */
[C---:B------:R-:W-:Y:S01]  /*d200*/  IMAD R9, R7.reuse, R12, R9 ;  /* 0x0000000c07097224 */ /* 0x040fe200078e0209 */
[C---:B------:R-:W-:Y:S01]  /*d210*/  ISETP.GT.U32.AND P6, PT, R7.reuse, R4, PT ;  /* 0x000000040700720c */ /* 0x040fe20003fc4070 */
[----:B------:R-:W-:Y:S01]  /*d220*/  @!P0 IMAD.IADD R6, R6, 0x1, -R7 ;  /* 0x0000000106068824 */ /* 0x000fe200078e0a07 */
[----:B------:R-:W-:Y:S01]  /*d230*/  ISETP.GT.U32.AND P0, PT, R7, R13, PT ;  /* 0x0000000d0700720c */ /* 0x000fe20003f04070 */
[----:B------:R-:W-:Y:S01]  /*d240*/  IMAD.MOV.U32 R17, RZ, RZ, R10 ;  /* 0x000000ffff117224 */ /* 0x000fe200078e000a */
[----:B------:R0:W-:Y:S01]  /*d250*/  STL [R1+0x384], R16 ;  /* 0x0003841001007387 */ /* 0x0001e20000100800 */
[----:B------:R-:W-:-:S04]  /*d260*/  IMAD.HI.U32 R15, R8, R0, RZ ;  /* 0x00000000080f7227 */ /* 0x000fc800078e00ff */
[----:B------:R-:W-:Y:S01]  /*d270*/  @!P1 IMAD.MOV R17, RZ, RZ, -R17 ;  /* 0x000000ffff119224 */ /* 0x000fe200078e0a11 */
[C---:B------:R-:W-:Y:S01]  /*d280*/  ISETP.GT.U32.AND P1, PT, R7.reuse, R9, PT ;  /* 0x000000090700720c */ /* 0x040fe20003f24070 */
[----:B------:R-:W-:Y:S02]  /*d290*/  IMAD.MOV R11, RZ, RZ, -R15 ;  /* 0x000000ffff0b7224 */ /* 0x000fe400078e0a0f */
[--C-:B------:R-:W-:Y:S01]  /*d2a0*/  @!P6 IMAD.IADD R4, R4, 0x1, -R7.reuse ;  /* 0x000000010404e824 */ /* 0x100fe200078e0a07 */
[----:B------:R-:W-:Y:S01]  /*d2b0*/  STL [R1+0x3c], R17 ;  /* 0x00003c1101007387 */ /* 0x000fe20000100800 */
[----:B------:R-:W-:Y:S02]  /*d2c0*/  IMAD R0, R7, R11, R0 ;  /* 0x0000000b07007224 */ /* 0x000fe400078e0200 */
[----:B------:R-:W-:Y:S02]  /*d2d0*/  VIADD R11, R3, 0xf6 ;  /* 0x000000f6030b7836 */ /* 0x000fe40000000000 */
[--C-:B------:R-:W-:Y:S01]  /*d2e0*/  @!P0 IMAD.IADD R13, R13, 0x1, -R7.reuse ;  /* 0x000000010d0d8824 */ /* 0x100fe200078e0a07 */
[----:B------:R-:W-:Y:S01]  /*d2f0*/  ISETP.GT.U32.AND P6, PT, R7, R0, PT ;  /* 0x000000000700720c */ /* 0x000fe20003fc4070 */
[----:B------:R-:W-:Y:S01]  /*d300*/  VIADD R14, R3, 0xf7 ;  /* 0x000000f7030e7836 */ /* 0x000fe20000000000 */
[----:B------:R-:W-:Y:S01]  /*d310*/  IABS R10, R11 ;  /* 0x0000000b000a7213 */ /* 0x000fe20000000000 */
[----:B------:R-:W-:Y:S01]  /*d320*/  @!P1 IMAD.IADD R9, R9, 0x1, -R7 ;  /* 0x0000000109099824 */ /* 0x000fe200078e0a07 */
[----:B------:R-:W-:Y:S01]  /*d330*/  ISETP.GE.AND P0, PT, R11, RZ, PT ;  /* 0x000000ff0b00720c */ /* 0x000fe20003f06270 */
[----:B------:R-:W-:Y:S01]  /*d340*/  IMAD.MOV.U32 R12, RZ, RZ, R4 ;  /* 0x000000ffff0c7224 */ /* 0x000fe200078e0004 */
[----:B------:R-:W-:Y:S01]  /*d350*/  ISETP.GT.U32.AND P1, PT, R7, R13, PT ;  /* 0x0000000d0700720c */ /* 0x000fe20003f24070 */
[----:B------:R-:W-:-:S04]  /*d360*/  IMAD.HI.U32 R11, R8, R10, RZ ;  /* 0x0000000a080b7227 */ /* 0x000fc800078e00ff */
[----:B0-----:R-:W-:Y:S01]  /*d370*/  IMAD.MOV.U32 R16, RZ, RZ, R6 ;  /* 0x000000ffff107224 */ /* 0x001fe200078e0006 */
[----:B------:R-:W-:Y:S01]  /*d380*/  IABS R6, R14 ;  /* 0x0000000e00067213 */ /* 0x000fe20000000000 */
[----:B------:R-:W-:Y:S02]  /*d390*/  IMAD.MOV R4, RZ, RZ, -R11 ;  /* 0x000000ffff047224 */ /* 0x000fe400078e0a0b */
[----:B------:R-:W-:Y:S01]  /*d3a0*/  @!P6 IMAD.IADD R0, R0, 0x1, -R7 ;  /* 0x000000010000e824 */ /* 0x000fe200078e0a07 */
[C---:B------:R-:W-:Y:S01]  /*d3b0*/  ISETP.GT.U32.AND P6, PT, R7.reuse, R9, PT ;  /* 0x000000090700720c */ /* 0x040fe20003fc4070 */
[----:B------:R-:W-:Y:S02]  /*d3c0*/  IMAD R4, R7, R4, R10 ;  /* 0x0000000407047224 */ /* 0x000fe400078e020a */
[----:B------:R-:W-:-:S04]  /*d3d0*/  IMAD.HI.U32 R11, R8, R6, RZ ;  /* 0x00000006080b7227 */ /* 0x000fc800078e00ff */
[----:B------:R-:W-:Y:S01]  /*d3e0*/  @!P1 IMAD.IADD R13, R13, 0x1, -R7 ;  /* 0x000000010d0d9824 */ /* 0x000fe200078e0a07 */
[----:B------:R-:W-:Y:S01]  /*d3f0*/  ISETP.GT.U32.AND P1, PT, R7, R4, PT ;  /* 0x000000040700720c */ /* 0x000fe20003f24070 */
[----:B------:R-:W-:Y:S01]  /*d400*/  @!P3 IMAD.MOV R16, RZ, RZ, -R16 ;  /* 0x000000ffff10b224 */ /* 0x000fe200078e0a10 */
[----:B------:R-:W-:Y:S01]  /*d410*/  ISETP.GE.AND P3, PT, R2, RZ, PT ;  /* 0x000000ff0200720c */ /* 0x000fe20003f66270 */
[----:B------:R-:W-:Y:S02]  /*d420*/  IMAD.MOV R11, RZ, RZ, -R11 ;  /* 0x000000ffff0b7224 */ /* 0x000fe400078e0a0b */
[----:B------:R-:W-:Y:S01]  /*d430*/  VIADD R2, R3, 0xf8 ;  /* 0x000000f803027836 */ /* 0x000fe20000000000 */
[----:B------:R0:W-:Y:S01]  /*d440*/  STL [R1+0x40], R16 ;  /* 0x0000401001007387 */ /* 0x0001e20000100800 */
[----:B------:R-:W-:Y:S02]  /*d450*/  IMAD R6, R7, R11, R6 ;  /* 0x0000000b07067224 */ /* 0x000fe400078e0206 */
[----:B------:R-:W-:-:S02]  /*d460*/  VIADD R10, R3, 0xf9 ;  /* 0x000000f9030a7836 */ /* 0x000fc40000000000 */
[--C-:B------:R-:W-:Y:S01]  /*d470*/  @!P6 IMAD.IADD R9, R9, 0x1, -R7.reuse ;  /* 0x000000010909e824 */ /* 0x100fe200078e0a07 */
[C---:B------:R-:W-:Y:S01]  /*d480*/  ISETP.GT.U32.AND P6, PT, R7.reuse, R6, PT ;  /* 0x000000060700720c */ /* 0x040fe20003fc4070 */
[----:B------:R-:W-:Y:S01]  /*d490*/  @!P1 IMAD.IADD R4, R4, 0x1, -R7 ;  /* 0x0000000104049824 */ /* 0x000fe200078e0a07 */
[----:B------:R-:W-:Y:S01]  /*d4a0*/  IABS R11, R10 ;  /* 0x0000000a000b7213 */ /* 0x000fe20000000000 */
[----:B------:R-:W-:Y:S01]  /*d4b0*/  IMAD.MOV.U32 R19, RZ, RZ, R13 ;  /* 0x000000ffff137224 */ /* 0x000fe200078e000d */
[----:B0-----:R-:W-:Y:S01]  /*d4c0*/  IABS R16, R2 ;  /* 0x0000000200107213 */ /* 0x001fe20000000000 */
[----:B------:R-:W-:Y:S01]  /*d4d0*/  @!P2 IMAD.MOV R12, RZ, RZ, -R12 ;  /* 0x000000ffff0ca224 */ /* 0x000fe200078e0a0c */
[C---:B------:R-:W-:Y:S01]  /*d4e0*/  ISETP.GT.U32.AND P2, PT, R7.reuse, R0, PT ;  /* 0x000000000700720c */ /* 0x040fe20003f44070 */
[----:B------:R-:W-:Y:S01]  /*d4f0*/  @!P4 IMAD.MOV R19, RZ, RZ, -R19 ;  /* 0x000000ffff13c224 */ /* 0x000fe200078e0a13 */
[----:B------:R-:W-:Y:S01]  /*d500*/  ISETP.GT.U32.AND P4, PT, R7, R4, PT ;  /* 0x000000040700720c */ /* 0x000fe20003f84070 */
[----:B------:R-:W-:Y:S01]  /*d510*/  IMAD.HI.U32 R17, R8, R16, RZ ;  /* 0x0000001008117227 */ /* 0x000fe200078e00ff */
[----:B------:R-:W-:Y:S01]  /*d520*/  ISETP.GE.AND P1, PT, R2, RZ, PT ;  /* 0x000000ff0200720c */ /* 0x000fe20003f26270 */
[----:B------:R0:W-:Y:S02]  /*d530*/  STL [R1+0x370], R12 ;  /* 0x0003700c01007387 */ /* 0x0001e40000100800 */
[----:B------:R-:W-:-:S02]  /*d540*/  IMAD.MOV R17, RZ, RZ, -R17 ;  /* 0x000000ffff117224 */ /* 0x000fc400078e0a11 */
[----:B------:R-:W-:Y:S01]  /*d550*/  IMAD.HI.U32 R15, R8, R11, RZ ;  /* 0x0000000b080f7227 */ /* 0x000fe200078e00ff */
[----:B------:R-:W-:Y:S03]  /*d560*/  STL [R1+0x380], R19 ;  /* 0x0003801301007387 */ /* 0x000fe60000100800 */
[----:B------:R-:W-:Y:S02]  /*d570*/  IMAD R2, R7, R17, R16 ;  /* 0x0000001107027224 */ /* 0x000fe400078e0210 */
[----:B------:R-:W-:Y:S02]  /*d580*/  IMAD.MOV.U32 R18, RZ, RZ, R9 ;  /* 0x000000ffff127224 */ /* 0x000fe400078e0009 */
[----:B------:R-:W-:Y:S02]  /*d590*/  IMAD.MOV R15, RZ, RZ, -R15 ;  /* 0x000000ffff0f7224 */ /* 0x000fe400078e0a0f */
[----:B------:R-:W-:-:S02]  /*d5a0*/  @!P6 IMAD.IADD R6, R6, 0x1, -R7 ;  /* 0x000000010606e824 */ /* 0x000fc400078e0a07 */
[----:B------:R-:W-:Y:S01]  /*d5b0*/  @!P5 IMAD.MOV R18, RZ, RZ, -R18 ;  /* 0x000000ffff12d224 */ /* 0x000fe200078e0a12 */
[C---:B------:R-:W-:Y:S01]  /*d5c0*/  ISETP.GT.U32.AND P5, PT, R7.reuse, R2, PT ;  /* 0x000000020700720c */ /* 0x040fe20003fa4070 */
[C---:B------:R-:W-:Y:S01]  /*d5d0*/  IMAD R11, R7.reuse, R15, R11 ;  /* 0x0000000f070b7224 */ /* 0x040fe200078e020b */
[----:B------:R-:W-:Y:S01]  /*d5e0*/  ISETP.GT.U32.AND P6, PT, R7, R6, PT ;  /* 0x000000060700720c */ /* 0x000fe20003fc4070 */
[--C-:B------:R-:W-:Y:S01]  /*d5f0*/  @!P2 IMAD.IADD R0, R0, 0x1, -R7.reuse ;  /* 0x000000010000a824 */ /* 0x100fe200078e0a07 */
[----:B------:R-:W-:Y:S01]  /*d600*/  ISETP.GE.AND P2, PT, R14, RZ, PT ;  /* 0x000000ff0e00720c */ /* 0x000fe20003f46270 */
[----:B0-----:R-:W-:Y:S01]  /*d610*/  VIADD R12, R3, 0xfa ;  /* 0x000000fa030c7836 */ /* 0x001fe20000000000 */
[----:B------:R-:W-:Y:S01]  /*d620*/  STL [R1+0x3a0], R18 ;  /* 0x0003a01201007387 */ /* 0x000fe20000100800 */
[----:B------:R-:W-:Y:S01]  /*d630*/  @!P4 IMAD.IADD R4, R4, 0x1, -R7 ;  /* 0x000000010404c824 */ /* 0x000fe200078e0a07 */
[----:B------:R-:W-:Y:S01]  /*d640*/  ISETP.GT.U32.AND P4, PT, R7, R11, PT ;  /* 0x0000000b0700720c */ /* 0x000fe20003f84070 */
[----:B------:R-:W-:Y:S01]  /*d650*/  IMAD.MOV.U32 R13, RZ, RZ, R0 ;  /* 0x000000ffff0d7224 */ /* 0x000fe200078e0000 */
[----:B------:R-:W-:Y:S01]  /*d660*/  IABS R14, R12 ;  /* 0x0000000c000e7213 */ /* 0x000fe20000000000 */
[----:B------:R-:W-:-:S02]  /*d670*/  VIADD R9, R3, 0xfb ;  /* 0x000000fb03097836 */ /* 0x000fc40000000000 */
[----:B------:R-:W-:Y:S01]  /*d680*/  @!P3 IMAD.MOV R13, RZ, RZ, -R13 ;  /* 0x000000ffff0db224 */ /* 0x000fe200078e0a0d */
[----:B------:R-:W-:Y:S01]  /*d690*/  ISETP.GE.AND P3, PT, R10, RZ, PT ;  /* 0x000000ff0a00720c */ /* 0x000fe20003f66270 */
[----:B------:R-:W-:-:S03]  /*d6a0*/  IMAD.HI.U32 R0, R8, R14, RZ ;  /* 0x0000000e08007227 */ /* 0x000fc600078e00ff */
[----:B------:R0:W-:Y:S01]  /*d6b0*/  STL [R1+0x3c0], R13 ;  /* 0x0003c00d01007387 */ /* 0x0001e20000100800 */
[--C-:B------:R-:W-:Y:S02]  /*d6c0*/  @!P5 IMAD.IADD R2, R2, 0x1, -R7.reuse ;  /* 0x000000010202d824 */ /* 0x100fe400078e0a07 */
[--C-:B------:R-:W-:Y:S01]  /*d6d0*/  @!P6 IMAD.IADD R6, R6, 0x1, -R7.reuse ;  /* 0x000000010606e824 */ /* 0x100fe200078e0a07 */
[----:B------:R-:W-:Y:S01]  /*d6e0*/  ISETP.GE.AND P6, PT, R12, RZ, PT ;  /* 0x000000ff0c00720c */ /* 0x000fe20003fc6270 */
[----:B------:R-:W-:Y:S01]  /*d6f0*/  IMAD.MOV R0, RZ, RZ, -R0 ;  /* 0x000000ffff007224 */ /* 0x000fe200078e0a00 */
[----:B------:R-:W-:Y:S01]  /*d700*/  ISETP.GT.U32.AND P5, PT, R7, R2, PT ;  /* 0x000000020700720c */ /* 0x000fe20003fa4070 */
[----:B------:R-:W-:Y:S02]  /*d710*/  IMAD.MOV.U32 R16, RZ, RZ, R6 ;  /* 0x000000ffff107224 */ /* 0x000fe400078e0006 */
[----:B------:R-:W-:Y:S01]  /*d720*/  @!P4 IMAD.IADD R11, R11, 0x1, -R7 ;  /* 0x000000010b0bc824 */ /* 0x000fe200078e0a07 */
[----:B0-----:R-:W-:Y:S01]  /*d730*/  IABS R13, R9 ;  /* 0x00000009000d7213 */ /* 0x001fe20000000000 */
[----:B------:R-:W-:Y:S01]  /*d740*/  IMAD R0, R7, R0, R14 ;  /* 0x0000000007007224 */ /* 0x000fe200078e020e */
[----:B------:R-:W-:Y:S01]  /*d750*/  ISETP.GE.AND P4, PT, R9, RZ, PT ;  /* 0x000000ff0900720c */ /* 0x000fe20003f86270 */
[----:B------:R-:W-:-:S02]  /*d760*/  IMAD.MOV.U32 R17, RZ, RZ, R4 ;  /* 0x000000ffff117224 */ /* 0x000fc400078e0004 */
[----:B------:R-:W-:Y:S02]  /*d770*/  IMAD.MOV.U32 R12, RZ, RZ, R13 ;  /* 0x000000ffff0c7224 */ /* 0x000fe400078e000d */
[----:B------:R-:W-:Y:S01]  /*d780*/  @!P2 IMAD.MOV R16, RZ, RZ, -R16 ;  /* 0x000000ffff10a224 */ /* 0x000fe200078e0a10 */
[----:B------:R-:W-:Y:S01]  /*d790*/  ISETP.GT.U32.AND P2, PT, R7, R11, PT ;  /* 0x0000000b0700720c */ /* 0x000fe20003f44070 */
[----:B------:R-:W-:-:S04]  /*d7a0*/  IMAD.HI.U32 R4, R8, R12, RZ ;  /* 0x0000000c08047227 */ /* 0x000fc800078e00ff */
[----:B------:R-:W-:Y:S01]  /*d7b0*/  @!P0 IMAD.MOV R17, RZ, RZ, -R17 ;  /* 0x000000ffff118224 */ /* 0x000fe200078e0a11 */
[----:B------:R-:W-:Y:S01]  /*d7c0*/  ISETP.GT.U32.AND P0, PT, R7, R0, PT ;  /* 0x000000000700720c */ /* 0x000fe20003f04070 */
[----:B------:R-:W-:Y:S02]  /*d7d0*/  VIADD R10, R3, 0xfc ;  /* 0x000000fc030a7836 */ /* 0x000fe40000000000 */
[----:B------:R-:W-:Y:S01]  /*d7e0*/  IMAD.MOV R4, RZ, RZ, -R4 ;  /* 0x000000ffff047224 */ /* 0x000fe200078e0a04 */
[----:B------:R-:W-:Y:S01]  /*d7f0*/  STL [R1+0x38c], R17 ;  /* 0x00038c1101007387 */ /* 0x000fe20000100800 */
[--C-:B------:R-:W-:Y:S01]  /*d800*/  @!P5 IMAD.IADD R2, R2, 0x1, -R7.reuse ;  /* 0x000000010202d824 */ /* 0x100fe200078e0a07 */
[----:B------:R-:W-:Y:S01]  /*d810*/  IABS R15, R10 ;  /* 0x0000000a000f7213 */ /* 0x000fe20000000000 */
[----:B------:R-:W-:Y:S01]  /*d820*/  @!P2 IMAD.IADD R11, R11, 0x1, -R7 ;  /* 0x000000010b0ba824 */ /* 0x000fe200078e0a07 */
[----:B------:R-:W-:Y:S01]  /*d830*/  ISETP.GE.AND P5, PT, R10, RZ, PT ;  /* 0x000000ff0a00720c */ /* 0x000fe20003fa6270 */
[----:B------:R-:W-:Y:S01]  /*d840*/  IMAD R10, R7, R4, R12 ;  /* 0x00000004070a7224 */ /* 0x000fe200078e020c */
[----:B------:R0:W-:Y:S01]  /*d850*/  STL [R1+0x3b0], R16 ;  /* 0x0003b01001007387 */ /* 0x0001e20000100800 */
[----:B------:R-:W-:-:S02]  /*d860*/  VIADD R13, R3, 0xfd ;  /* 0x000000fd030d7836 */ /* 0x000fc40000000000 */
[----:B------:R-:W-:Y:S01]  /*d870*/  @!P0 IMAD.IADD R0, R0, 0x1, -R7 ;  /* 0x0000000100008824 */ /* 0x000fe200078e0a07 */
[----:B------:R-:W-:Y:S01]  /*d880*/  ISETP.GT.U32.AND P2, PT, R7, R10, PT ;  /* 0x0000000a0700720c */ /* 0x000fe20003f44070 */
[----:B------:R-:W-:Y:S01]  /*d890*/  VIADD R6, R3, 0xfe ;  /* 0x000000fe03067836 */ /* 0x000fe20000000000 */
[----:B------:R-:W-:Y:S01]  /*d8a0*/  IABS R12, R13 ;  /* 0x0000000d000c7213 */ /* 0x000fe20000000000 */
[C---:B------:R-:W-:Y:S01]  /*d8b0*/  IMAD.HI.U32 R9, R8.reuse, R15, RZ ;  /* 0x0000000f08097227 */ /* 0x040fe200078e00ff */
[----:B------:R-:W-:Y:S02]  /*d8c0*/  ISETP.GT.U32.AND P0, PT, R7, R0, PT ;  /* 0x000000000700720c */ /* 0x000fe40003f04070 */
[----:B------:R-:W-:Y:S01]  /*d8d0*/  IABS R4, R6 ;  /* 0x0000000600047213 */ /* 0x000fe20000000000 */
[----:B0-----:R-:W-:Y:S02]  /*d8e0*/  IMAD.MOV.U32 R16, RZ, RZ, R2 ;  /* 0x000000ffff107224 */ /* 0x001fe400078e0002 */
[----:B------:R-:W-:-:S04]  /*d8f0*/  IMAD.HI.U32 R2, R8, R12, RZ ;  /* 0x0000000c08027227 */ /* 0x000fc800078e00ff */
[----:B------:R-:W-:Y:S02]  /*d900*/  @!P2 IMAD.IADD R10, R10, 0x1, -R7 ;  /* 0x000000010a0aa824 */ /* 0x000fe400078e0a07 */
[----:B------:R-:W-:Y:S02]  /*d910*/  IMAD.MOV R9, RZ, RZ, -R9 ;  /* 0x000000ffff097224 */ /* 0x000fe400078e0a09 */
[----:B------:R-:W-:Y:S01]  /*d920*/  IMAD.MOV.U32 R14, RZ, RZ, R11 ;  /* 0x000000ffff0e7224 */ /* 0x000fe200078e000b */
[----:B------:R-:W-:Y:S01]  /*d930*/  ISETP.GT.U32.AND P2, PT, R7, R10, PT ;  /* 0x0000000a0700720c */ /* 0x000fe20003f44070 */
[----:B------:R-:W-:-:S04]  /*d940*/  IMAD.HI.U32 R11, R8, R4, RZ ;  /* 0x00000004080b7227 */ /* 0x000fc800078e00ff */
[----:B------:R-:W-:Y:S02]  /*d950*/  IMAD.MOV R2, RZ, RZ, -R2 ;  /* 0x000000ffff027224 */ /* 0x000fe400078e0a02 */
[----:B------:R-:W-:Y:S01]  /*d960*/  @!P0 IMAD.IADD R0, R0, 0x1, -R7 ;  /* 0x0000000100008824 */ /* 0x000fe200078e0a07 */
[----:B------:R-:W-:Y:S01]  /*d970*/  ISETP.GE.AND P0, PT, R6, RZ, PT ;  /* 0x000000ff0600720c */ /* 0x000fe20003f06270 */
[----:B------:R-:W-:Y:S02]  /*d980*/  IMAD R9, R7, R9, R15 ;  /* 0x0000000907097224 */ /* 0x000fe400078e020f */
[----:B------:R-:W-:Y:S01]  /*d990*/  @!P3 IMAD.MOV R14, RZ, RZ, -R14 ;  /* 0x000000ffff0eb224 */ /* 0x000fe200078e0a0e */
[----:B------:R-:W-:Y:S01]  /*d9a0*/  ISETP.GE.AND P3, PT, R13, RZ, PT ;  /* 0x000000ff0d00720c */ /* 0x000fe20003f66270 */
[----:B------:R-:W-:Y:S02]  /*d9b0*/  IMAD.MOV R11, RZ, RZ, -R11 ;  /* 0x000000ffff0b7224 */ /* 0x000fe400078e0a0b */
[----:B------:R-:W-:-:S02]  /*d9c0*/  IMAD R6, R7, R2, R12 ;  /* 0x0000000207067224 */ /* 0x000fc400078e020c */
[----:B------:R-:W-:Y:S02]  /*d9d0*/  IMAD.MOV.U32 R15, RZ, RZ, R0 ;  /* 0x000000ffff0f7224 */ /* 0x000fe400078e0000 */
[----:B------:R-:W-:Y:S01]  /*d9e0*/  @!P1 IMAD.MOV R16, RZ, RZ, -R16 ;  /* 0x000000ffff109224 */ /* 0x000fe200078e0a10 */
[----:B------:R-:W-:Y:S01]  /*d9f0*/  ISETP.GT.U32.AND P1, PT, R7, R9, PT ;  /* 0x000000090700720c */ /* 0x000fe20003f24070 */
[----:B------:R-:W-:Y:S02]  /*da00*/  VIADD R13, R3, 0xff ;  /* 0x000000ff030d7836 */ /* 0x000fe40000000000 */
[C---:B------:R-:W-:Y:S01]  /*da10*/  IMAD R4, R7.reuse, R11, R4 ;  /* 0x0000000b07047224 */ /* 0x040fe200078e0204 */
[----:B------:R-:W-:Y:S01]  /*da20*/  STL [R1+0x44], R16 ;  /* 0x0000441001007387 */ /* 0x000fe20000100800 */
[----:B------:R-:W-:Y:S01]  /*da30*/  @!P6 IMAD.MOV R15, RZ, RZ, -R15 ;  /* 0x000000ffff0fe224 */ /* 0x000fe200078e0a0f */
[C---:B------:R-:W-:Y:S01]  /*da40*/  ISETP.GT.U32.AND P6, PT, R7.reuse, R6, PT ;  /* 0x000000060700720c */ /* 0x040fe20003fc4070 */
[----:B------:R-:W-:Y:S01]  /*da50*/  @!P2 IMAD.IADD R10, R10, 0x1, -R7 ;  /* 0x000000010a0aa824 */ /* 0x000fe200078e0a07 */
[----:B------:R-:W-:Y:S01]  /*da60*/  IABS R2, R13 ;  /* 0x0000000d00027213 */ /* 0x000fe20000000000 */
[----:B------:R0:W-:Y:S01]  /*da70*/  STL [R1+0x48], R14 ;  /* 0x0000480e01007387 */ /* 0x0001e20000100800 */
[----:B------:R-:W-:Y:S01]  /*da80*/  ISETP.GT.U32.AND P2, PT, R7, R4, PT ;  /* 0x000000040700720c */ /* 0x000fe20003f44070 */
[----:B------:R-:W-:-:S02]  /*da90*/  VIADD R11, R3, 0x100 ;  /* 0x00000100030b7836 */ /* 0x000fc40000000000 */
[----:B------:R-:W-:Y:S01]  /*daa0*/  @!P1 IMAD.IADD R9, R9, 0x1, -R7 ;  /* 0x0000000109099824 */ /* 0x000fe200078e0a07 */
[----:B------:R1:W-:Y:S01]  /*dab0*/  STL [R1+0x39c], R15 ;  /* 0x00039c0f01007387 */ /* 0x0003e20000100800 */
[----:B------:R-:W-:Y:S01]  /*dac0*/  VIADD R12, R3, 0x101 ;  /* 0x00000101030c7836 */ /* 0x000fe20000000000 */
[----:B------:R-:W-:Y:S01]  /*dad0*/  IABS R0, R11 ;  /* 0x0000000b00007213 */ /* 0x000fe20000000000 */
[----:B------:R-:W-:Y:S01]  /*dae0*/  IMAD.MOV.U32 R18, RZ, RZ, R10 ;  /* 0x000000ffff127224 */ /* 0x000fe200078e000a */
[----:B------:R-:W-:Y:S01]  /*daf0*/  ISETP.GT.U32.AND P1, PT, R7, R9, PT ;  /* 0x000000090700720c */ /* 0x000fe20003f24070 */
[----:B0-----:R-:W-:Y:S01]  /*db00*/  IMAD.HI.U32 R14, R8, R2, RZ ;  /* 0x00000002080e7227 */ /* 0x001fe200078e00ff */
[----:B------:R-:W-:-:S03]  /*db10*/  IABS R16, R12 ;  /* 0x0000000c00107213 */ /* 0x000fc60000000000 */
[----:B------:R-:W-:Y:S02]  /*db20*/  IMAD.MOV R14, RZ, RZ, -R14 ;  /* 0x000000ffff0e7224 */ /* 0x000fe400078e0a0e */
[--C-:B------:R-:W-:Y:S02]  /*db30*/  @!P6 IMAD.IADD R6, R6, 0x1, -R7.reuse ;  /* 0x000000010606e824 */ /* 0x100fe400078e0a07 */
[C---:B------:R-:W-:Y:S02]  /*db40*/  IMAD R2, R7.reuse, R14, R2 ;  /* 0x0000000e07027224 */ /* 0x040fe400078e0202 */
[----:B------:R-:W-:Y:S01]  /*db50*/  @!P2 IMAD.IADD R4, R4, 0x1, -R7 ;  /* 0x000000010404a824 */ /* 0x000fe200078e0a07 */
[C---:B------:R-:W-:Y:S01]  /*db60*/  ISETP.GT.U32.AND P2, PT, R7.reuse, R6, PT ;  /* 0x000000060700720c */ /* 0x040fe20003f44070 */
[----:B-1----:R-:W-:Y:S01]  /*db70*/  IMAD.HI.U32 R15, R8, R0, RZ ;  /* 0x00000000080f7227 */ /* 0x002fe200078e00ff */
[----:B------:R-:W-:-:S03]  /*db80*/  ISETP.GT.U32.AND P6, PT, R7, R2, PT ;  /* 0x000000020700720c */ /* 0x000fc60003fc4070 */
[----:B------:R-:W-:-:S04]  /*db90*/  IMAD.HI.U32 R17, R8, R16, RZ ;  /* 0x0000001008117227 */ /* 0x000fc800078e00ff */
[----:B------:R-:W-:Y:S01]  /*dba0*/  @!P1 IMAD.IADD R9, R9, 0x1, -R7 ;  /* 0x0000000109099824 */ /* 0x000fe200078e0a07 */
[----:B------:R-:W-:Y:S01]  /*dbb0*/  ISETP.GE.AND P1, PT, R13, RZ, PT ;  /* 0x000000ff0d00720c */ /* 0x000fe20003f26270 */
[----:B------:R-:W-:Y:S02]  /*dbc0*/  VIADD R13, R3, 0x102 ;  /* 0x00000102030d7836 */ /* 0x000fe40000000000 */
[----:B------:R-:W-:Y:S02]  /*dbd0*/  IMAD.MOV R15, RZ, RZ, -R15 ;  /* 0x000000ffff0f7224 */ /* 0x000fe400078e0a0f */
[----:B------:R-:W-:Y:S02]  /*dbe0*/  IMAD.MOV R17, RZ, RZ, -R17 ;  /* 0x000000ffff117224 */ /* 0x000fe400078e0a11 */
[--C-:B------:R-:W-:Y:S02]  /*dbf0*/  @!P2 IMAD.IADD R6, R6, 0x1, -R7.reuse ;  /* 0x000000010606a824 */ /* 0x100fe400078e0a07 */
[----:B------:R-:W-:Y:S01]  /*dc00*/  @!P6 IMAD.IADD R2, R2, 0x1, -R7 ;  /* 0x000000010202e824 */ /* 0x000fe200078e0a07 */
[----:B------:R-:W-:Y:S01]  /*dc10*/  ISETP.GT.U32.AND P6, PT, R7, R4, PT ;  /* 0x000000040700720c */ /* 0x000fe20003fc4070 */
[----:B------:R-:W-:-:S02]  /*dc20*/  @!P4 IMAD.MOV R18, RZ, RZ, -R18 ;  /* 0x000000ffff12c224 */ /* 0x000fc400078e0a12 */
[C---:B------:R-:W-:Y:S01]  /*dc30*/  IMAD R0, R7.reuse, R15, R0 ;  /* 0x0000000f07007224 */ /* 0x040fe200078e0200 */
[----:B------:R-:W-:Y:S01]  /*dc40*/  IABS R15, R13 ;  /* 0x0000000d000f7213 */ /* 0x000fe20000000000 */
[C---:B------:R-:W-:Y:S01]  /*dc50*/  IMAD R16, R7.reuse, R17, R16 ;  /* 0x0000001107107224 */ /* 0x040fe200078e0210 */
[----:B------:R0:W-:Y:S01]  /*dc60*/  STL [R1+0x3ac], R18 ;  /* 0x0003ac1201007387 */ /* 0x0001e20000100800 */
[----:B------:R-:W-:Y:S01]  /*dc70*/  IMAD.MOV.U32 R10, RZ, RZ, R6 ;  /* 0x000000ffff0a7224 */ /* 0x000fe200078e0006 */
[----:B------:R-:W-:Y:S01]  /*dc80*/  ISETP.GT.U32.AND P4, PT, R7, R2, PT ;  /* 0x000000020700720c */ /* 0x000fe20003f84070 */
[----:B------:R-:W-:Y:S01]  /*dc90*/  VIADD R14, R3, 0x103 ;  /* 0x00000103030e7836 */ /* 0x000fe20000000000 */
[C---:B------:R-:W-:Y:S01]  /*dca0*/  ISETP.GT.U32.AND P2, PT, R7.reuse, R0, PT ;  /* 0x000000000700720c */ /* 0x040fe20003f44070 */
[----:B------:R-:W-:Y:S01]  /*dcb0*/  @!P3 IMAD.MOV R10, RZ, RZ, -R10 ;  /* 0x000000ffff0ab224 */ /* 0x000fe200078e0a0a */
[----:B------:R-:W-:Y:S01]  /*dcc0*/  ISETP.GT.U32.AND P3, PT, R7, R16, PT ;  /* 0x000000100700720c */ /* 0x000fe20003f64070 */
[----:B------:R-:W-:Y:S01]  /*dcd0*/  @!P6 IMAD.IADD R4, R4, 0x1, -R7 ;  /* 0x000000010404e824 */ /* 0x000fe200078e0a07 */
[----:B------:R-:W-:Y:S01]  /*dce0*/  IABS R17, R14 ;  /* 0x0000000e00117213 */ /* 0x000fe20000000000 */
[----:B0-----:R-:W-:Y:S01]  /*dcf0*/  IMAD.MOV.U32 R18, RZ, RZ, R9 ;  /* 0x000000ffff127224 */ /* 0x001fe200078e0009 */
[----:B------:R-:W-:Y:S01]  /*dd00*/  ISETP.GE.AND P6, PT, R12, RZ, PT ;  /* 0x000000ff0c00720c */ /* 0x000fe20003fc6270 */
[----:B------:R-:W-:-:S04]  /*dd10*/  IMAD.HI.U32 R9, R8, R15, RZ ;  /* 0x0000000f08097227 */ /* 0x000fc800078e00ff */
[----:B------:R-:W-:Y:S02]  /*dd20*/  IMAD.MOV R9, RZ, RZ, -R9 ;  /* 0x000000ffff097224 */ /* 0x000fe400078e0a09 */
[----:B------:R-:W-:Y:S01]  /*dd30*/  @!P5 IMAD.MOV R18, RZ, RZ, -R18 ;  /* 0x000000ffff12d224 */ /* 0x000fe200078e0a12 */
[----:B------:R-:W-:Y:S01]  /*dd40*/  ISETP.GE.AND P5, PT, R11, RZ, PT ;  /* 0x000000ff0b00720c */ /* 0x000fe20003fa6270 */
[C---:B------:R-:W-:Y:S02]  /*dd50*/  IMAD R15, R7.reuse, R9, R15 ;  /* 0x00000009070f7224 */ /* 0x040fe400078e020f */
[----:B------:R-:W-:Y:S01]  /*dd60*/  IMAD.MOV.U32 R11, RZ, RZ, R4 ;  /* 0x000000ffff0b7224 */ /* 0x000fe200078e0004 */
[----:B------:R-:W-:Y:S01]  /*dd70*/  STL [R1+0x3cc], R18 ;  /* 0x0003cc1201007387 */ /* 0x000fe20000100800 */
[----:B------:R-:W-:Y:S01]  /*dd80*/  @!P3 IMAD.IADD R16, R16, 0x1, -R7 ;  /* 0x000000011010b824 */ /* 0x000fe200078e0a07 */
[C---:B------:R-:W-:Y:S01]  /*dd90*/  ISETP.GT.U32.AND P3, PT, R7.reuse, R15, PT ;  /* 0x0000000f0700720c */ /* 0x040fe20003f64070 */
[----:B------:R-:W-:Y:S01]  /*dda0*/  IMAD.HI.U32 R6, R8, R17, RZ ;  /* 0x0000001108067227 */ /* 0x000fe200078e00ff */
[----:B------:R0:W-:Y:S03]  /*ddb0*/  STL [R1+0x3e4], R10 ;  /* 0x0003e40a01007387 */ /* 0x0001e60000100800 */
[----:B------:R-:W-:Y:S01]  /*ddc0*/  @!P0 IMAD.MOV R11, RZ, RZ, -R11 ;  /* 0x000000ffff0b8224 */ /* 0x000fe200078e0a0b */
[----:B------:R-:W-:Y:S01]  /*ddd0*/  ISETP.GT.U32.AND P0, PT, R7, R16, PT ;  /* 0x000000100700720c */ /* 0x000fe20003f04070 */
[--C-:B------:R-:W-:Y:S01]  /*dde0*/  @!P4 IMAD.IADD R2, R2, 0x1, -R7.reuse ;  /* 0x000000010202c824 */ /* 0x100fe200078e0a07 */
[----:B------:R-:W-:Y:S01]  /*ddf0*/  ISETP.GE.AND P4, PT, R13, RZ, PT ;  /* 0x000000ff0d00720c */ /* 0x000fe20003f86270 */
[----:B------:R-:W-:Y:S01]  /*de00*/  @!P2 IMAD.IADD R0, R0, 0x1, -R7 ;  /* 0x000000010000a824 */ /* 0x000fe200078e0a07 */
[----:B------:R1:W-:Y:S01]  /*de10*/  STL [R1+0x3b8], R11 ;  /* 0x0003b80b01007387 */ /* 0x0003e20000100800 */
[----:B------:R-:W-:Y:S01]  /*de20*/  IMAD.MOV R6, RZ, RZ, -R6 ;  /* 0x000000ffff067224 */ /* 0x000fe200078e0a06 */
[----:B0-----:R-:W-:Y:S01]  /*de30*/  IABS R10, R3 ;  /* 0x00000003000a7213 */ /* 0x001fe20000000000 */
[----:B------:R-:W-:Y:S01]  /*de40*/  VIADD R9, R3, 0x104 ;  /* 0x0000010403097836 */ /* 0x000fe20000000000 */
[C---:B------:R-:W-:Y:S01]  /*de50*/  ISETP.GT.U32.AND P2, PT, R7.reuse, R0, PT ;  /* 0x000000000700720c */ /* 0x040fe20003f44070 */
[----:B------:R-:W-:-:S02]  /*de60*/  IMAD R17, R7, R6, R17 ;  /* 0x0000000607117224 */ /* 0x000fc400078e0211 */
[----:B------:R-:W-:Y:S01]  /*de70*/  VIADD R4, R3, 0x1ff ;  /* 0x000001ff03047836 */ /* 0x000fe20000000000 */
[----:B------:R-:W-:Y:S01]  /*de80*/  IABS R6, R9 ;  /* 0x0000000900067213 */ /* 0x000fe20000000000 */
[----:B------:R-:W-:Y:S02]  /*de90*/  @!P3 IMAD.IADD R15, R15, 0x1, -R7 ;  /* 0x000000010f0fb824 */ /* 0x000fe400078e0a07 */
[----:B-1----:R-:W-:Y:S01]  /*dea0*/  IMAD.MOV.U32 R11, RZ, RZ, R2 ;  /* 0x000000ffff0b7224 */ /* 0x002fe200078e0002 */
[----:B------:R-:W-:Y:S01]  /*deb0*/  IABS R12, R4 ;  /* 0x00000004000c7213 */ /* 0x000fe20000000000 */
[----:B------:R-:W-:Y:S01]  /*dec0*/  IMAD.HI.U32 R2, R8, R10, RZ ;  /* 0x0000000a08027227 */ /* 0x000fe200078e00ff */
[----:B------:R-:W-:-:S03]  /*ded0*/  ISETP.GT.U32.AND P3, PT, R7, R15, PT ;  /* 0x0000000f0700720c */ /* 0x000fc60003f64070 */
[----:B------:R-:W-:Y:S01]  /*dee0*/  @!P1 IMAD.MOV R11, RZ, RZ, -R11 ;  /* 0x000000ffff0b9224 */ /* 0x000fe200078e0a0b */
[----:B------:R-:W-:Y:S01]  /*def0*/  ISETP.GT.U32.AND P1, PT, R7, R17, PT ;  /* 0x000000110700720c */ /* 0x000fe20003f24070 */
[--C-:B------:R-:W-:Y:S01]  /*df00*/  @!P2 IMAD.IADD R0, R0, 0x1, -R7.reuse ;  /* 0x000000010000a824 */ /* 0x100fe200078e0a07 */
[----:B------:R-:W-:Y:S01]  /*df10*/  ISETP.GE.AND P2, PT, R14, RZ, PT ;  /* 0x000000ff0e00720c */ /* 0x000fe20003f46270 */
[----:B------:R-:W-:Y:S01]  /*df20*/  @!P0 IMAD.IADD R16, R16, 0x1, -R7 ;  /* 0x0000000110108824 */ /* 0x000fe200078e0a07 */
[----:B------:R0:W-:Y:S01]  /*df30*/  STL [R1+0x3d8], R11 ;  /* 0x0003d80b01007387 */ /* 0x0001e20000100800 */
[----:B------:R-:W-:Y:S01]  /*df40*/  IMAD.MOV R2, RZ, RZ, -R2 ;  /* 0x000000ffff027224 */ /* 0x000fe200078e0a02 */
[----:B------:R-:W-:Y:S01]  /*df50*/  ISETP.GE.AND P0, PT, R9, RZ, PT ;  /* 0x000000ff0900720c */ /* 0x000fe20003f06270 */
[----:B------:R-:W-:Y:S02]  /*df60*/  IMAD.MOV.U32 R9, RZ, RZ, R12 ;  /* 0x000000ffff097224 */ /* 0x000fe400078e000c */
[----:B------:R-:W-:-:S02]  /*df70*/  IMAD.MOV.U32 R18, RZ, RZ, R0 ;  /* 0x000000ffff127224 */ /* 0x000fc400078e0000 */
[----:B------:R-:W-:Y:S02]  /*df80*/  IMAD R2, R7, R2, R10 ;  /* 0x0000000207027224 */ /* 0x000fe400078e020a */
[----:B------:R-:W-:Y:S02]  /*df90*/  @!P1 IMAD.IADD R17, R17, 0x1, -R7 ;  /* 0x0000000111119824 */ /* 0x000fe400078e0a07 */
[----:B0-----:R-:W-:-:S03]  /*dfa0*/  IMAD.HI.U32 R11, R8, R6, RZ ;  /* 0x00000006080b7227 */ /* 0x001fc600078e00ff */
[----:B------:R-:W-:Y:S01]  /*dfb0*/  ISETP.GT.U32.AND P1, PT, R7, R17, PT ;  /* 0x000000110700720c */ /* 0x000fe20003f24070 */
[----:B------:R-:W-:Y:S02]  /*dfc0*/  IMAD.MOV R11, RZ, RZ, -R11 ;  /* 0x000000ffff0b7224 */ /* 0x000fe400078e0a0b */
[----:B------:R-:W-:-:S04]  /*dfd0*/  IMAD.HI.U32 R10, R8, R9, RZ ;  /* 0x00000009080a7227 */ /* 0x000fc800078e00ff */
[C---:B------:R-:W-:Y:S02]  /*dfe0*/  IMAD R6, R7.reuse, R11, R6 ;  /* 0x0000000b07067224 */ /* 0x040fe400078e0206 */
[----:B------:R-:W-:Y:S02]  /*dff0*/  IMAD.MOV.U32 R13, RZ, RZ, R16 ;  /* 0x000000ffff0d7224 */ /* 0x000fe400078e0010 */
[----:B------:R-:W-:Y:S01]  /*e000*/  @!P5 IMAD.MOV R18, RZ, RZ, -R18 ;  /* 0x000000ffff12d224 */ /* 0x000fe200078e0a12 */
[----:B------:R-:W-:Y:S01]  /*e010*/  ISETP.GT.U32.AND P5, PT, R7, R6, PT ;  /* 0x000000060700720c */ /* 0x000fe20003fa4070 */
[----:B------:R-:W-:Y:S02]  /*e020*/  IMAD.MOV R10, RZ, RZ, -R10 ;  /* 0x000000ffff0a7224 */ /* 0x000fe400078e0a0a */
[----:B------:R-:W-:Y:S01]  /*e030*/  @!P3 IMAD.IADD R15, R15, 0x1, -R7 ;  /* 0x000000010f0fb824 */ /* 0x000fe200078e0a07 */
[C---:B------:R-:W-:Y:S01]  /*e040*/  ISETP.GT.U32.AND P3, PT, R7.reuse, R2, PT ;  /* 0x000000020700720c */ /* 0x040fe20003f64070 */
[----:B------:R-:W-:Y:S01]  /*e050*/  @!P6 IMAD.MOV R13, RZ, RZ, -R13 ;  /* 0x000000ffff0de224 */ /* 0x000fe200078e0a0d */
[----:B------:R-:W-:Y:S01]  /*e060*/  ISETP.GE.AND P6, PT, R4, RZ, PT ;  /* 0x000000ff0400720c */ /* 0x000fe20003fc6270 */
[----:B------:R-:W-:Y:S01]  /*e070*/  IMAD R4, R7, R10, R9 ;  /* 0x0000000a07047224 */ /* 0x000fe200078e0209 */
[----:B------:R-:W-:Y:S01]  /*e080*/  STL [R1+0x4c], R18 ;  /* 0x00004c1201007387 */ /* 0x000fe20000100800 */
[----:B------:R-:W-:-:S02]  /*e090*/  IMAD.MOV.U32 R12, RZ, RZ, R15 ;  /* 0x000000ffff0c7224 */ /* 0x000fc400078e000f */
[--C-:B------:R-:W-:Y:S01]  /*e0a0*/  @!P1 IMAD.IADD R17, R17, 0x1, -R7.reuse ;  /* 0x0000000111119824 */ /* 0x100fe200078e0a07 */
[----:B------:R-:W-:Y:S01]  /*e0b0*/  STL [R1+0x254], R13 ;  /* 0x0002540d01007387 */ /* 0x000fe20000100800 */
[----:B------:R-:W-:Y:S01]  /*e0c0*/  @!P4 IMAD.MOV R12, RZ, RZ, -R12 ;  /* 0x000000ffff0cc224 */ /* 0x000fe200078e0a0c */
[----:B------:R-:W-:Y:S01]  /*e0d0*/  ISETP.GT.U32.AND P4, PT, R7, R4, PT ;  /* 0x000000040700720c */ /* 0x000fe20003f84070 */
[----:B------:R-:W-:Y:S01]  /*e0e0*/  @!P5 IMAD.IADD R6, R6, 0x1, -R7 ;  /* 0x000000010606d824 */ /* 0x000fe200078e0a07 */
[----:B------:R-:W-:Y:S01]  /*e0f0*/  ISETP.GE.AND P1, PT, R21, RZ, PT ;  /* 0x000000ff1500720c */ /* 0x000fe20003f26270 */
[----:B------:R-:W-:Y:S01]  /*e100*/  VIADD R0, R3, 0x107 ;  /* 0x0000010703007836 */ /* 0x000fe20000000000 */
[----:B------:R-:W-:Y:S01]  /*e110*/  STL [R1+0x3c4], R12 ;  /* 0x0003c40c01007387 */ /* 0x000fe20000100800 */
[----:B------:R-:W-:Y:S01]  /*e120*/  IMAD.MOV.U32 R11, RZ, RZ, R17 ;  /* 0x000000ffff0b7224 */ /* 0x000fe200078e0011 */
[----:B------:R-:W-:Y:S01]  /*e130*/  ISETP.GT.U32.AND P5, PT, R7, R6, PT ;  /* 0x000000060700720c */ /* 0x000fe20003fa4070 */
[----:B------:R-:W-:Y:S01]  /*e140*/  @!P3 IMAD.IADD R2, R2, 0x1, -R7 ;  /* 0x000000010202b824 */ /* 0x000fe200078e0a07 */
[----:B------:R-:W-:Y:S01]  /*e150*/  IABS R20, R0 ;  /* 0x0000000000147213 */ /* 0x000fe20000000000 */
[----:B------:R-:W-:Y:S01]  /*e160*/  @!P2 IMAD.MOV R11, RZ, RZ, -R11 ;  /* 0x000000ffff0ba224 */ /* 0x000fe200078e0a0b */
[----:B------:R-:W-:Y:S01]  /*e170*/  IABS R21, R21 ;  /* 0x0000001500157213 */ /* 0x000fe20000000000 */
[----:B------:R-:W-:Y:S01]  /*e180*/  VIADD R9, R3, 0x108 ;  /* 0x0000010803097836 */ /* 0x000fe20000000000 */
[----:B------:R-:W-:Y:S01]  /*e190*/  ISETP.GT.U32.AND P3, PT, R7, R2, PT ;  /* 0x000000020700720c */ /* 0x000fe20003f64070 */
[--C-:B------:R-:W-:Y:S01]  /*e1a0*/  @!P4 IMAD.IADD R4, R4, 0x1, -R7.reuse ;  /* 0x000000010404c824 */ /* 0x100fe200078e0a07 */
[----:B------:R0:W-:Y:S01]  /*e1b0*/  STL [R1+0x3e0], R11 ;  /* 0x0003e00b01007387 */ /* 0x0001e20000100800 */
[----:B------:R-:W-:Y:S01]  /*e1c0*/  ISETP.GE.AND P2, PT, R0, RZ, PT ;  /* 0x000000ff0000720c */ /* 0x000fe20003f46270 */
[C---:B------:R-:W-:Y:S01]  /*e1d0*/  VIADD R14, R3.reuse, 0x109 ;  /* 0x00000109030e7836 */ /* 0x040fe20000000000 */
[----:B------:R-:W-:Y:S01]  /*e1e0*/  IABS R10, R9 ;  /* 0x00000009000a7213 */ /* 0x000fe20000000000 */
[----:B------:R-:W-:Y:S01]  /*e1f0*/  VIADD R17, R3, 0x10c ;  /* 0x0000010c03117836 */ /* 0x000fe20000000000 */
[----:B------:R-:W-:Y:S01]  /*e200*/  ISETP.GT.U32.AND P4, PT, R7, R4, PT ;  /* 0x000000040700720c */ /* 0x000fe20003f84070 */
[----:B------:R-:W-:Y:S01]  /*e210*/  @!P5 IMAD.IADD R6, R6, 0x1, -R7 ;  /* 0x000000010606d824 */ /* 0x000fe200078e0a07 */
[----:B------:R-:W-:Y:S01]  /*e220*/  ISETP.GE.AND P5, PT, R9, RZ, PT ;  /* 0x000000ff0900720c */ /* 0x000fe20003fa6270 */
[----:B------:R-:W-:-:S02]  /*e230*/  IMAD.MOV.U32 R15, RZ, RZ, R10 ;  /* 0x000000ffff0f7224 */ /* 0x000fc400078e000a */
[----:B0-----:R-:W-:-:S04]  /*e240*/  IMAD.HI.U32 R11, R8, R20, RZ ;  /* 0x00000014080b7227 */ /* 0x001fc800078e00ff */
[----:B------:R-:W-:Y:S02]  /*e250*/  IMAD.MOV R9, RZ, RZ, -R11 ;  /* 0x000000ffff097224 */ /* 0x000fe400078e0a0b */
[----:B------:R-:W-:Y:S01]  /*e260*/  @!P3 IMAD.IADD R2, R2, 0x1, -R7 ;  /* 0x000000010202b824 */ /* 0x000fe200078e0a07 */
[----:B------:R-:W-:Y:S01]  /*e270*/  ISETP.GE.AND P3, PT, R3, RZ, PT ;  /* 0x000000ff0300720c */ /* 0x000fe20003f66270 */
[----:B------:R-:W-:Y:S02]  /*e280*/  IMAD R20, R7, R9, R20 ;  /* 0x0000000907147224 */ /* 0x000fe400078e0214 */
[----:B------:R-:W-:-:S04]  /*e290*/  IMAD.HI.U32 R10, R8, R21, RZ ;  /* 0x00000015080a7227 */ /* 0x000fc800078e00ff */
[----:B------:R-:W-:Y:S01]  /*e2a0*/  @!P4 IMAD.IADD R4, R4, 0x1, -R7 ;  /* 0x000000010404c824 */ /* 0x000fe200078e0a07 */
[----:B------:R-:W-:Y:S01]  /*e2b0*/  ISETP.GT.U32.AND P4, PT, R7, R20, PT ;  /* 0x000000140700720c */ /* 0x000fe20003f84070 */
[----:B------:R-:W-:Y:S02]  /*e2c0*/  IMAD.MOV R10, RZ, RZ, -R10 ;  /* 0x000000ffff0a7224 */ /* 0x000fe400078e0a0a */
[----:B------:R-:W-:-:S04]  /*e2d0*/  IMAD.HI.U32 R0, R8, R15, RZ ;  /* 0x0000000f08007227 */ /* 0x000fc800078e00ff */
[----:B------:R-:W-:Y:S02]  /*e2e0*/  IMAD R21, R7, R10, R21 ;  /* 0x0000000a07157224 */ /* 0x000fe400078e0215 */
[----:B------:R-:W-:Y:S02]  /*e2f0*/  IMAD.MOV.U32 R13, RZ, RZ, R6 ;  /* 0x000000ffff0d7224 */ /* 0x000fe400078e0006 */
[----:B------:R-:W-:Y:S02]  /*e300*/  IMAD.MOV.U32 R12, RZ, RZ, R2 ;  /* 0x000000ffff0c7224 */ /* 0x000fe400078e0002 */
[----:B------:R-:W-:Y:S02]  /*e310*/  IMAD.MOV R0, RZ, RZ, -R0 ;  /* 0x000000ffff007224 */ /* 0x000fe400078e0a00 */
[----:B------:R-:W-:Y:S02]  /*e320*/  VIADD R9, R3, 0x10a ;  /* 0x0000010a03097836 */ /* 0x000fe40000000000 */
[----:B------:R-:W-:Y:S01]  /*e330*/  @!P0 IMAD.MOV R13, RZ, RZ, -R13 ;  /* 0x000000ffff0d8224 */ /* 0x000fe200078e0a0d */
[C---:B------:R-:W-:Y:S01]  /*e340*/  ISETP.GT.U32.AND P0, PT, R7.reuse, R21, PT ;  /* 0x000000150700720c */ /* 0x040fe20003f04070 */
[----:B------:R-:W-:Y:S01]  /*e350*/  @!P3 IMAD.MOV R12, RZ, RZ, -R12 ;  /* 0x000000ffff0cb224 */ /* 0x000fe200078e0a0c */
[----:B------:R-:W-:Y:S01]  /*e360*/  ISETP.GE.AND P3, PT, R14, RZ, PT ;  /* 0x000000ff0e00720c */ /* 0x000fe20003f66270 */
[C---:B------:R-:W-:Y:S01]  /*e370*/  IMAD R15, R7.reuse, R0, R15 ;  /* 0x00000000070f7224 */ /* 0x040fe200078e020f */
[----:B------:R-:W-:Y:S01]  /*e380*/  IABS R14, R14 ;  /* 0x0000000e000e7213 */ /* 0x000fe20000000000 */
[----:B------:R-:W-:Y:S01]  /*e390*/  @!P4 IMAD.IADD R20, R20, 0x1, -R7 ;  /* 0x000000011414c824 */ /* 0x000fe200078e0a07 */
[----:B------:R-:W-:Y:S01]  /*e3a0*/  IABS R2, R9 ;  /* 0x0000000900027213 */ /* 0x000fe20000000000 */
[----:B------:R-:W-:Y:S01]  /*e3b0*/  IMAD.MOV.U32 R16, RZ, RZ, R4 ;  /* 0x000000ffff107224 */ /* 0x000fe200078e0004 */
[----:B------:R0:W-:Y:S01]  /*e3c0*/  STL [R1+0x3d4], R13 ;  /* 0x0003d40d01007387 */ /* 0x0001e20000100800 */
[----:B------:R-:W-:Y:S01]  /*e3d0*/  IMAD.HI.U32 R10, R8, R14, RZ ;  /* 0x0000000e080a7227 */ /* 0x000fe200078e00ff */
[----:B------:R-:W-:-:S02]  /*e3e0*/  ISETP.GT.U32.AND P4, PT, R7, R20, PT ;  /* 0x000000140700720c */ /* 0x000fc40003f84070 */
[----:B------:R1:W-:Y:S01]  /*e3f0*/  STL [R1+0x88], R12 ;  /* 0x0000880c01007387 */ /* 0x0003e20000100800 */
[----:B------:R-:W-:Y:S01]  /*e400*/  @!P6 IMAD.MOV R16, RZ, RZ, -R16 ;  /* 0x000000ffff10e224 */ /* 0x000fe200078e0a10 */
[----:B------:R-:W-:Y:S01]  /*e410*/  ISETP.GT.U32.AND P6, PT, R7, R15, PT ;  /* 0x0000000f0700720c */ /* 0x000fe20003fc4070 */
[----:B------:R-:W-:Y:S01]  /*e420*/  IMAD.HI.U32 R6, R8, R2, RZ ;  /* 0x0000000208067227 */ /* 0x000fe200078e00ff */
[----:B0-----:R-:W-:-:S03]  /*e430*/  IABS R13, R17 ;  /* 0x00000011000d7213 */ /* 0x001fc60000000000 */
[----:B------:R-:W-:Y:S01]  /*e440*/  IMAD.MOV R10, RZ, RZ, -R10 ;  /* 0x000000ffff0a7224 */ /* 0x000fe200078e0a0a */
[----:B------:R0:W-:Y:S01]  /*e450*/  STL [R1+0x664], R16 ;  /* 0x0006641001007387 */ /* 0x0001e20000100800 */
[----:B------:R-:W-:Y:S02]  /*e460*/  IMAD.MOV R6, RZ, RZ, -R6 ;  /* 0x000000ffff067224 */ /* 0x000fe400078e0a06 */
[--C-:B------:R-:W-:Y:S02]  /*e470*/  @!P0 IMAD.IADD R21, R21, 0x1, -R7.reuse ;  /* 0x0000000115158824 */ /* 0x100fe400078e0a07 */
        /* <DEDUP_REMOVED lines=14> */
[----:B-1----:R-:W-:-:S04]  /*e560*/  IMAD.HI.U32 R12, R8, R11, RZ ;  /* 0x0000000b080c7227 */ /* 0x002fc800078e00ff */
        /* <DEDUP_REMOVED lines=14> */
[----:B------:R-:W-:Y:S01]  /*e650*/  STL [R1+0x3ec], R23 ;  /* 0x0003ec1701007387 */ /* 0x000fe20000100800 */
        /* <DEDUP_REMOVED lines=11> */
[----:B------:R-:W-:Y:S01]  /*e710*/  VIADD R4, R3, 0x10f ;  /* 0x0000010f03047836 */ /* 0x000fe20000000000 */
[----:B------:R1:W-:Y:S01]  /*e720*/  STL [R1+0x3f4], R20 ;  /* 0x0003f41401007387 */ /* 0x0003e20000100800 */
[--C-:B------:R-:W-:Y:S01]  /*e730*/  @!P1 IMAD.IADD R14, R14, 0x1, -R7.reuse ;  /* 0x000000010e0e9824 */ /* 0x100fe200078e0a07 */
[----:B------:R-:W-:Y:S01]  /*e740*/  ISETP.GT.U32.AND P1, PT, R7, R12, PT ;  /* 0x0000000c0700720c */ /* 0x000fe20003f24070 */
[----:B------:R-:W-:Y:S01]  /*e750*/  VIADD R6, R3, 0x110 ;  /* 0x0000011003067836 */ /* 0x000fe20000000000 */
[----:B------:R-:W-:Y:S01]  /*e760*/  IABS R19, R4 ;  /* 0x0000000400137213 */ /* 0x000fe20000000000 */
[--C-:B------:R-:W-:Y:S01]  /*e770*/  @!P4 IMAD.IADD R13, R13, 0x1, -R7.reuse ;  /* 0x000000010d0dc824 */ /* 0x100fe200078e0a07 */
[----:B------:R-:W-:Y:S01]  /*e780*/  ISETP.GE.AND P4, PT, R17, RZ, PT ;  /* 0x000000ff1100720c */ /* 0x000fe20003f86270 */
[----:B------:R-:W-:Y:S01]  /*e790*/  @!P2 IMAD.IADD R11, R11, 0x1, -R7 ;  /* 0x000000010b0ba824 */ /* 0x000fe200078e0a07 */
[----:B0-----:R-:W-:Y:S01]  /*e7a0*/  IABS R16, R6 ;  /* 0x0000000600107213 */ /* 0x001fe20000000000 */
[----:B------:R-:W-:Y:S01]  /*e7b0*/  IMAD.MOV.U32 R25, RZ, RZ, R15 ;  /* 0x000000ffff197224 */ /* 0x000fe200078e000f */
[----:B------:R-:W-:Y:S01]  /*e7c0*/  ISETP.GE.AND P2, PT, R18, RZ, PT ;  /* 0x000000ff1200720c */ /* 0x000fe20003f46270 */
[----:B-1----:R-:W-:-:S04]  /*e7d0*/  IMAD.HI.U32 R20, R8, R19, RZ ;  /* 0x0000001308147227 */ /* 0x002fc800078e00ff */
[----:B------:R-:W-:Y:S01]  /*e7e0*/  @!P6 IMAD.IADD R0, R0, 0x1, -R7 ;  /* 0x000000010000e824 */ /* 0x000fe200078e0a07 */
[----:B------:R-:W-:Y:S01]  /*e7f0*/  ISETP.GT.U32.AND P6, PT, R7, R13, PT ;  /* 0x0000000d0700720c */ /* 0x000fe20003fc4070 */
[----:B------:R-:W-:-:S04]  /*e800*/  IMAD.HI.U32 R21, R8, R16, RZ ;  /* 0x0000001008157227 */ /* 0x000fc800078e00ff */
[----:B------:R-:W-:Y:S02]  /*e810*/  IMAD.MOV R20, RZ, RZ, -R20 ;  /* 0x000000ffff147224 */ /* 0x000fe400078e0a14 */
[----:B------:R-:W-:Y:S01]  /*e820*/  @!P1 IMAD.IADD R12, R12, 0x1, -R7 ;  /* 0x000000010c0c9824 */ /* 0x000fe200078e0a07 */
[C---:B------:R-:W-:Y:S01]  /*e830*/  ISETP.GT.U32.AND P1, PT, R7.reuse, R11, PT ;  /* 0x0000000b0700720c */ /* 0x040fe20003f24070 */
[----:B------:R-:W-:Y:S02]  /*e840*/  IMAD.MOV.U32 R23, RZ, RZ, R14 ;  /* 0x000000ffff177224 */ /* 0x000fe400078e000e */
[----:B------:R-:W-:Y:S02]  /*e850*/  IMAD.MOV R21, RZ, RZ, -R21 ;  /* 0x000000ffff157224 */ /* 0x000fe400078e0a15 */
[C---:B------:R-:W-:Y:S02]  /*e860*/  IMAD R19, R7.reuse, R20, R19 ;  /* 0x0000001407137224 */ /* 0x040fe400078e0213 */
[----:B------:R-:W-:Y:S01]  /*e870*/  @!P5 IMAD.MOV R25, RZ, RZ, -R25 ;  /* 0x000000ffff19d224 */ /* 0x000fe200078e0a19 */
[C---:B------:R-:W-:Y:S01]  /*e880*/  ISETP.GT.U32.AND P5, PT, R7.reuse, R12, PT ;  /* 0x0000000c0700720c */ /* 0x040fe20003fa4070 */
[----:B------:R-:W-:Y:S01]  /*e890*/  @!P3 IMAD.MOV R23, RZ, RZ, -R23 ;  /* 0x000000ffff17b224 */ /* 0x000fe200078e0a17 */
[C---:B------:R-:W-:Y:S01]  /*e8a0*/  ISETP.GT.U32.AND P3, PT, R7.reuse, R0, PT ;  /* 0x000000000700720c */ /* 0x040fe20003f64070 */
[----:B------:R-:W-:Y:S01]  /*e8b0*/  IMAD.MOV.U32 R15, RZ, RZ, R2 ;  /* 0x000000ffff0f7224 */ /* 0x000fe200078e0002 */
[----:B------:R-:W-:Y:S01]  /*e8c0*/  STL [R1+0x210], R25 ;  /* 0x0002101901007387 */ /* 0x000fe20000100800 */
[----:B------:R-:W-:-:S02]  /*e8d0*/  IMAD R16, R7, R21, R16 ;  /* 0x0000001507107224 */ /* 0x000fc400078e0210 */
[----:B------:R-:W-:Y:S01]  /*e8e0*/  VIADD R17, R3, 0x111 ;  /* 0x0000011103117836 */ /* 0x000fe20000000000 */
[----:B------:R-:W-:Y:S01]  /*e8f0*/  STL [R1+0x220], R23 ;  /* 0x0002201701007387 */ /* 0x000fe20000100800 */
[----:B------:R-:W-:Y:S01]  /*e900*/  @!P0 IMAD.MOV R15, RZ, RZ, -R15 ;  /* 0x000000ffff0f8224 */ /* 0x000fe200078e0a0f */
[----:B------:R-:W-:Y:S01]  /*e910*/  ISETP.GT.U32.AND P0, PT, R7, R19, PT ;  /* 0x000000130700720c */ /* 0x000fe20003f04070 */
[----:B------:R-:W-:Y:S01]  /*e920*/  VIADD R18, R3, 0x112 ;  /* 0x0000011203127836 */ /* 0x000fe20000000000 */
[----:B------:R-:W-:Y:S01]  /*e930*/  IABS R2, R17 ;  /* 0x0000001100027213 */ /* 0x000fe20000000000 */
[--C-:B------:R-:W-:Y:S01]  /*e940*/  @!P6 IMAD.IADD R13, R13, 0x1, -R7.reuse ;  /* 0x000000010d0de824 */ /* 0x100fe200078e0a07 */
[----:B------:R-:W-:Y:S01]  /*e950*/  ISETP.GT.U32.AND P6, PT, R7, R16, PT ;  /* 0x000000100700720c */ /* 0x000fe20003fc4070 */
[--C-:B------:R-:W-:Y:S01]  /*e960*/  @!P1 IMAD.IADD R11, R11, 0x1, -R7.reuse ;  /* 0x000000010b0b9824 */ /* 0x100fe200078e0a07 */
[----:B------:R-:W-:Y:S01]  /*e970*/  IABS R14, R18 ;  /* 0x00000012000e7213 */ /* 0x000fe20000000000 */
[--C-:B------:R-:W-:Y:S01]  /*e980*/  @!P5 IMAD.IADD R12, R12, 0x1, -R7.reuse ;  /* 0x000000010c0cd824 */ /* 0x100fe200078e0a07 */
[----:B------:R-:W-:Y:S01]  /*e990*/  ISETP.GE.AND P1, PT, R9, RZ, PT ;  /* 0x000000ff0900720c */ /* 0x000fe20003f26270 */
[----:B------:R-:W-:Y:S01]  /*e9a0*/  IMAD.HI.U32 R9, R8, R2, RZ ;  /* 0x0000000208097227 */ /* 0x000fe200078e00ff */
[----:B------:R-:W-:Y:S01]  /*e9b0*/  ISETP.GE.AND P5, PT, R10, RZ, PT ;  /* 0x000000ff0a00720c */ /* 0x000fe20003fa6270 */
[----:B------:R0:W-:Y:S02]  /*e9c0*/  STL [R1+0x3dc], R15 ;  /* 0x0003dc0f01007387 */ /* 0x0001e40000100800 */
[----:B------:R-:W-:Y:S01]  /*e9d0*/  @!P3 IMAD.IADD R0, R0, 0x1, -R7 ;  /* 0x000000010000b824 */ /* 0x000fe200078e0a07 */
[----:B------:R-:W-:Y:S01]  /*e9e0*/  ISETP.GE.AND P3, PT, R4, RZ, PT ;  /* 0x000000ff0400720c */ /* 0x000fe20003f66270 */
[----:B------:R-:W-:-:S04]  /*e9f0*/  IMAD.HI.U32 R4, R8, R14, RZ ;  /* 0x0000000e08047227 */ /* 0x000fc800078e00ff */
[----:B------:R-:W-:Y:S02]  /*ea00*/  IMAD.MOV R9, RZ, RZ, -R9 ;  /* 0x000000ffff097224 */ /* 0x000fe400078e0a09 */
[----:B------:R-:W-:Y:S01]  /*ea10*/  @!P0 IMAD.IADD R19, R19, 0x1, -R7 ;  /* 0x0000000113138824 */ /* 0x000fe200078e0a07 */
[----:B------:R-:W-:Y:S01]  /*ea20*/  ISETP.GE.AND P0, PT, R6, RZ, PT ;  /* 0x000000ff0600720c */ /* 0x000fe20003f06270 */
[----:B------:R-:W-:Y:S02]  /*ea30*/  IMAD.MOV R4, RZ, RZ, -R4 ;  /* 0x000000ffff047224 */ /* 0x000fe400078e0a04 */
[----:B0-----:R-:W-:Y:S02]  /*ea40*/  IMAD.MOV.U32 R15, RZ, RZ, R13 ;  /* 0x000000ffff0f7224 */ /* 0x001fe400078e000d */
[----:B------:R-:W-:Y:S01]  /*ea50*/  @!P6 IMAD.IADD R16, R16, 0x1, -R7 ;  /* 0x000000011010e824 */ /* 0x000fe200078e0a07 */
[----:B------:R-:W-:Y:S01]  /*ea60*/  ISETP.GE.AND P6, PT, R17, RZ, PT ;  /* 0x000000ff1100720c */ /* 0x000fe20003fc6270 */
[----:B------:R-:W-:-:S02]  /*ea70*/  IMAD R2, R7, R9, R2 ;  /* 0x0000000907027224 */ /* 0x000fc400078e0202 */
[----:B------:R-:W-:Y:S02]  /*ea80*/  IMAD.MOV.U32 R6, RZ, RZ, R12 ;  /* 0x000000ffff067224 */ /* 0x000fe400078e000c */
        /* <DEDUP_REMOVED lines=15> */
[----:B------:R-:W-:Y:S01]  /*eb80*/  STL [R1+0x3fc], R15 ;  /* 0x0003fc0f01007387 */ /* 0x000fe20000100800 */
[----:B------:R-:W-:Y:S01]  /*eb90*/  ISETP.GE.AND P4, PT, R0, RZ, PT ;  /* 0x000000ff0000720c */ /* 0x000fe20003f86270 */
[----:B------:R-:W-:Y:S02]  /*eba0*/  VIADD R14, R3, 0x117 ;  /* 0x00000117030e7836 */ /* 0x000fe40000000000 */
[----:B------:R0:W-:Y:S01]  /*ebb0*/  STL [R1+0x3f0], R6 ;  /* 0x0003f00601007387 */ /* 0x0001e20000100800 */
[--C-:B------:R-:W-:Y:S02]  /*ebc0*/  @!P1 IMAD.IADD R2, R2, 0x1, -R7.reuse ;  /* 0x0000000102029824 */ /* 0x100fe400078e0a07 */
[--C-:B------:R-:W-:Y:S01]  /*ebd0*/  @!P5 IMAD.IADD R4, R4, 0x1, -R7.reuse ;  /* 0x000000010404d824 */ /* 0x100fe200078e0a07 */
[----:B------:R1:W-:Y:S01]  /*ebe0*/  STL [R1+0x414], R10 ;  /* 0x0004140a01007387 */ /* 0x0003e20000100800 */
[----:B------:R-:W-:Y:S01]  /*ebf0*/  @!P2 IMAD.IADD R19, R19, 0x1, -R7 ;  /* 0x000000011313a824 */ /* 0x000fe200078e0a07 */
[----:B------:R-:W-:-:S02]  /*ec00*/  ISETP.GT.U32.AND P5, PT, R7, R2, PT ;  /* 0x000000020700720c */ /* 0x000fc40003fa4070 */
[----:B------:R-:W-:Y:S01]  /*ec10*/  ISETP.GE.AND P2, PT, R18, RZ, PT ;  /* 0x000000ff1200720c */ /* 0x000fe20003f46270 */
[----:B------:R-:W-:Y:S02]  /*ec20*/  IMAD.MOV.U32 R11, RZ, RZ, R19 ;  /* 0x000000ffff0b7224 */ /* 0x000fe400078e0013 */
[C---:B0-----:R-:W-:Y:S02]  /*ec30*/  VIADD R6, R3.reuse, 0x114 ;  /* 0x0000011403067836 */ /* 0x041fe40000000000 */
[----:B------:R-:W-:Y:S01]  /*ec40*/  @!P3 IMAD.MOV R11, RZ, RZ, -R11 ;  /* 0x000000ffff0bb224 */ /* 0x000fe200078e0a0b */
[----:B-1----:R-:W-:Y:S01]  /*ec50*/  IABS R10, R0 ;  /* 0x00000000000a7213 */ /* 0x002fe20000000000 */
[----:B------:R-:W-:Y:S01]  /*ec60*/  VIADD R19, R3, 0x119 ;  /* 0x0000011903137836 */ /* 0x000fe20000000000 */
[----:B------:R-:W-:Y:S02]  /*ec70*/  IABS R9, R6 ;  /* 0x0000000600097213 */ /* 0x000fe40000000000 */
[----:B------:R-:W-:Y:S01]  /*ec80*/  ISETP.GE.AND P1, PT, R6, RZ, PT ;  /* 0x000000ff0600720c */ /* 0x000fe20003f26270 */
[----:B------:R-:W-:Y:S01]  /*ec90*/  IMAD.MOV.U32 R0, RZ, RZ, R10 ;  /* 0x000000ffff007224 */ /* 0x000fe200078e000a */
[----:B------:R-:W-:Y:S01]  /*eca0*/  ISETP.GT.U32.AND P3, PT, R7, R4, PT ;  /* 0x000000040700720c */ /* 0x000fe20003f64070 */
[C---:B------:R-:W-:Y:S01]  /*ecb0*/  IMAD.HI.U32 R6, R8.reuse, R9, RZ ;  /* 0x0000000908067227 */ /* 0x040fe200078e00ff */
[----:B------:R0:W-:Y:S03]  /*ecc0*/  STL [R1+0x404], R11 ;  /* 0x0004040b01007387 */ /* 0x0001e60000100800 */
[----:B------:R-:W-:-:S04]  /*ecd0*/  IMAD.HI.U32 R10, R8, R0, RZ ;  /* 0x00000000080a7227 */ /* 0x000fc800078e00ff */
[----:B------:R-:W-:Y:S02]  /*ece0*/  IMAD.MOV R10, RZ, RZ, -R10 ;  /* 0x000000ffff0a7224 */ /* 0x000fe400078e0a0a */
[----:B------:R-:W-:Y:S02]  /*ecf0*/  @!P5 IMAD.IADD R2, R2, 0x1, -R7 ;  /* 0x000000010202d824 */ /* 0x000fe400078e0a07 */
[C---:B------:R-:W-:Y:S02]  /*ed00*/  IMAD R0, R7.reuse, R10, R0 ;  /* 0x0000000a07007224 */ /* 0x040fe400078e0200 */
[----:B------:R-:W-:Y:S02]  /*ed10*/  IMAD.MOV R6, RZ, RZ, -R6 ;  /* 0x000000ffff067224 */ /* 0x000fe400078e0a06 */
[----:B------:R-:W-:Y:S01]  /*ed20*/  IMAD.MOV.U32 R12, RZ, RZ, R2 ;  /* 0x000000ffff0c7224 */ /* 0x000fe200078e0002 */
[C---:B------:R-:W-:Y:S01]  /*ed30*/  ISETP.GT.U32.AND P5, PT, R7.reuse, R0, PT ;  /* 0x000000000700720c */ /* 0x040fe20003fa4070 */
[----:B------:R-:W-:-:S02]  /*ed40*/  IMAD R9, R7, R6, R9 ;  /* 0x0000000607097224 */ /* 0x000fc400078e0209 */
[----:B0-----:R-:W-:Y:S02]  /*ed50*/  IMAD.MOV.U32 R11, RZ, RZ, R16 ;  /* 0x000000ffff0b7224 */ /* 0x001fe400078e0010 */
        /* <DEDUP_REMOVED lines=9> */
[----:B------:R-:W-:Y:S01]  /*edf0*/  IMAD.HI.U32 R10, R8, R17, RZ ;  /* 0x00000011080a7227 */ /* 0x000fe200078e00ff */
[----:B------:R-:W-:Y:S01]  /*ee00*/  ISETP.GE.AND P3, PT, R16, RZ, PT ;  /* 0x000000ff1000720c */ /* 0x000fe20003f66270 */
[----:B------:R-:W-:Y:S01]  /*ee10*/  STL [R1+0x24c], R12 ;  /* 0x00024c0c01007387 */ /* 0x000fe20000100800 */
[----:B------:R-:W-:Y:S01]  /*ee20*/  ISETP.GT.U32.AND P5, PT, R7, R0, PT ;  /* 0x000000000700720c */ /* 0x000fe20003fa4070 */
[----:B------:R-:W-:Y:S01]  /*ee30*/  VIADD R6, R3, 0x118 ;  /* 0x0000011803067836 */ /* 0x000fe20000000000 */
[----:B------:R-:W-:Y:S01]  /*ee40*/  IABS R16, R16 ;  /* 0x0000001000107213 */ /* 0x000fe20000000000 */
[----:B------:R-:W-:Y:S02]  /*ee50*/  IMAD.MOV R10, RZ, RZ, -R10 ;  /* 0x000000ffff0a7224 */ /* 0x000fe400078e0a0a */
[----:B0-----:R-:W-:Y:S01]  /*ee60*/  IMAD.MOV.U32 R11, RZ, RZ, R4 ;  /* 0x000000ffff0b7224 */ /* 0x001fe200078e0004 */
[----:B------:R-:W-:Y:S01]  /*ee70*/  IABS R13, R6 ;  /* 0x00000006000d7213 */ /* 0x000fe20000000000 */
[----:B------:R-:W-:-:S02]  /*ee80*/  @!P6 IMAD.IADD R9, R9, 0x1, -R7 ;  /* 0x000000010909e824 */ /* 0x000fc400078e0a07 */
[----:B------:R-:W-:Y:S01]  /*ee90*/  @!P2 IMAD.MOV R11, RZ, RZ, -R11 ;  /* 0x000000ffff0ba224 */ /* 0x000fe200078e0a0b */
[----:B------:R-:W-:Y:S01]  /*eea0*/  ISETP.GE.AND P2, PT, R14, RZ, PT ;  /* 0x000000ff0e00720c */ /* 0x000fe20003f46270 */
[C---:B------:R-:W-:Y:S01]  /*eeb0*/  IMAD R17, R7.reuse, R10, R17 ;  /* 0x0000000a07117224 */ /* 0x040fe200078e0211 */
[----:B------:R-:W-:Y:S01]  /*eec0*/  IABS R14, R14 ;  /* 0x0000000e000e7213 */ /* 0x000fe20000000000 */
[----:B------:R-:W-:Y:S01]  /*eed0*/  @!P5 IMAD.IADD R0, R0, 0x1, -R7 ;  /* 0x000000010000d824 */ /* 0x000fe200078e0a07 */
[C---:B------:R-:W-:Y:S01]  /*eee0*/  ISETP.GT.U32.AND P6, PT, R7.reuse, R9, PT ;  /* 0x000000090700720c */ /* 0x040fe20003fc4070 */
[C---:B------:R-:W-:Y:S01]  /*eef0*/  IMAD.HI.U32 R2, R8.reuse, R16, RZ ;  /* 0x0000001008027227 */ /* 0x040fe200078e00ff */
[----:B------:R-:W-:Y:S01]  /*ef00*/  ISETP.GT.U32.AND P5, PT, R7, R17, PT ;  /* 0x000000110700720c */ /* 0x000fe20003fa4070 */
[----:B------:R0:W-:Y:S02]  /*ef10*/  STL [R1+0x3f8], R11 ;  /* 0x0003f80b01007387 */ /* 0x0001e40000100800 */
[----:B------:R-:W-:-:S04]  /*ef20*/  IMAD.HI.U32 R10, R8, R14, RZ ;  /* 0x0000000e080a7227 */ /* 0x000fc800078e00ff */
[----:B------:R-:W-:-:S04]  /*ef30*/  IMAD.HI.U32 R4, R8, R13, RZ ;  /* 0x0000000d08047227 */ /* 0x000fc800078e00ff */
[----:B------:R-:W-:Y:S02]  /*ef40*/  IMAD.MOV R10, RZ, RZ, -R10 ;  /* 0x000000ffff0a7224 */ /* 0x000fe400078e0a0a */
[----:B------:R-:W-:Y:S02]  /*ef50*/  IMAD.MOV R2, RZ, RZ, -R2 ;  /* 0x000000ffff027224 */ /* 0x000fe400078e0a02 */
[----:B------:R-:W-:Y:S02]  /*ef60*/  IMAD.MOV R4, RZ, RZ, -R4 ;  /* 0x000000ffff047224 */ /* 0x000fe400078e0a04 */
[C---:B------:R-:W-:Y:S02]  /*ef70*/  IMAD R14, R7.reuse, R10, R14 ;  /* 0x0000000a070e7224 */ /* 0x040fe400078e020e */
[----:B------:R-:W-:Y:S01]  /*ef80*/  IMAD R16, R7, R2, R16 ;  /* 0x0000000207107224 */ /* 0x000fe200078e0210 */
[----:B------:R-:W-:Y:S01]  /*ef90*/  IABS R2, R19 ;  /* 0x0000001300027213 */ /* 0x000fe20000000000 */
[----:B0-----:R-:W-:-:S02]  /*efa0*/  IMAD.MOV.U32 R11, RZ, RZ, R0 ;  /* 0x000000ffff0b7224 */ /* 0x001fc400078e0000 */
[----:B------:R-:W-:Y:S02]  /*efb0*/  IMAD R13, R7, R4, R13 ;  /* 0x00000004070d7224 */ /* 0x000fe400078e020d */
[----:B------:R-:W-:Y:S01]  /*efc0*/  @!P6 IMAD.IADD R9, R9, 0x1, -R7 ;  /* 0x000000010909e824 */ /* 0x000fe200078e0a07 */
[C---:B------:R-:W-:Y:S01]  /*efd0*/  ISETP.GT.U32.AND P6, PT, R7.reuse, R14, PT ;  /* 0x0000000e0700720c */ /* 0x040fe20003fc4070 */
[----:B------:R-:W-:Y:S01]  /*efe0*/  @!P4 IMAD.MOV R11, RZ, RZ, -R11 ;  /* 0x000000ffff0bc224 */ /* 0x000fe200078e0a0b */
[----:B------:R-:W-:Y:S01]  /*eff0*/  ISETP.GT.U32.AND P4, PT, R7, R16, PT ;  /* 0x000000100700720c */ /* 0x000fe20003f84070 */
[----:B------:R-:W-:Y:S01]  /*f000*/  @!P5 IMAD.IADD R17, R17, 0x1, -R7 ;  /* 0x000000011111d824 */ /* 0x000fe200078e0a07 */
[----:B------:R-:W-:Y:S01]  /*f010*/  ISETP.GT.U32.AND P5, PT, R7, R13, PT ;  /* 0x0000000d0700720c */ /* 0x000fe20003fa4070 */
[----:B------:R-:W-:Y:S01]  /*f020*/  VIADD R12, R3, 0x11a ;  /* 0x0000011a030c7836 */ /* 0x000fe20000000000 */
[----:B------:R0:W-:Y:S01]  /*f030*/  STL [R1+0x40c], R11 ;  /* 0x00040c0b01007387 */ /* 0x0001e20000100800 */
[----:B------:R-:W-:-:S02]  /*f040*/  IMAD.MOV.U32 R18, RZ, RZ, R9 ;  /* 0x000000ffff127224 */ /* 0x000fc400078e0009 */
[----:B------:R-:W-:Y:S01]  /*f050*/  IMAD.HI.U32 R0, R8, R2, RZ ;  /* 0x0000000208007227 */ /* 0x000fe200078e00ff */
[----:B------:R-:W-:-:S03]  /*f060*/  IABS R15, R12 ;  /* 0x0000000c000f7213 */ /* 0x000fc60000000000 */
[--C-:B------:R-:W-:Y:S02]  /*f070*/  @!P6 IMAD.IADD R14, R14, 0x1, -R7.reuse ;  /* 0x000000010e0ee824 */ /* 0x100fe400078e0a07 */
[--C-:B------:R-:W-:Y:S01]  /*f080*/  @!P4 IMAD.IADD R16, R16, 0x1, -R7.reuse ;  /* 0x000000011010c824 */ /* 0x100fe200078e0a07 */
[----:B------:R-:W-:Y:S01]  /*f090*/  ISETP.GT.U32.AND P4, PT, R7, R17, PT ;  /* 0x000000110700720c */ /* 0x000fe20003f84070 */
[----:B------:R-:W-:Y:S01]  /*f0a0*/  @!P5 IMAD.IADD R13, R13, 0x1, -R7 ;  /* 0x000000010d0dd824 */ /* 0x000fe200078e0a07 */
[C---:B------:R-:W-:Y:S01]  /*f0b0*/  ISETP.GT.U32.AND P5, PT, R7.reuse, R14, PT ;  /* 0x0000000e0700720c */ /* 0x040fe20003fa4070 */
[----:B------:R-:W-:Y:S01]  /*f0c0*/  IMAD.HI.U32 R9, R8, R15, RZ ;  /* 0x0000000f08097227 */ /* 0x000fe200078e00ff */
[----:B------:R-:W-:-:S03]  /*f0d0*/  ISETP.GT.U32.AND P6, PT, R7, R16, PT ;  /* 0x000000100700720c */ /* 0x000fc60003fc4070 */
[----:B------:R-:W-:Y:S02]  /*f0e0*/  IMAD.MOV R4, RZ, RZ, -R0 ;  /* 0x000000ffff047224 */ /* 0x000fe400078e0a00 */
[----:B------:R-:W-:Y:S02]  /*f0f0*/  IMAD.MOV R9, RZ, RZ, -R9 ;  /* 0x000000ffff097224 */ /* 0x000fe400078e0a09 */
[----:B------:R-:W-:Y:S01]  /*f100*/  @!P1 IMAD.MOV R18, RZ, RZ, -R18 ;  /* 0x000000ffff129224 */ /* 0x000fe200078e0a12 */
[C---:B------:R-:W-:Y:S01]  /*f110*/  ISETP.GT.U32.AND P1, PT, R7.reuse, R13, PT ;  /* 0x0000000d0700720c */ /* 0x040fe20003f24070 */
[C---:B------:R-:W-:Y:S02]  /*f120*/  IMAD R2, R7.reuse, R4, R2 ;  /* 0x0000000407027224 */ /* 0x040fe400078e0202 */
[----:B------:R-:W-:Y:S01]  /*f130*/  IMAD R15, R7, R9, R15 ;  /* 0x00000009070f7224 */ /* 0x000fe200078e020f */
[----:B------:R1:W-:Y:S01]  /*f140*/  STL [R1+0x400], R18 ;  /* 0x0004001201007387 */ /* 0x0003e20000100800 */
[--C-:B------:R-:W-:Y:S01]  /*f150*/  @!P4 IMAD.IADD R17, R17, 0x1, -R7.reuse ;  /* 0x000000011111c824 */ /* 0x100fe200078e0a07 */
[C---:B------:R-:W-:Y:S01]  /*f160*/  ISETP.GT.U32.AND P4, PT, R7.reuse, R2, PT ;  /* 0x000000020700720c */ /* 0x040fe20003f84070 */
[--C-:B------:R-:W-:Y:S01]  /*f170*/  @!P5 IMAD.IADD R14, R14, 0x1, -R7.reuse ;  /* 0x000000010e0ed824 */ /* 0x100fe200078e0a07 */
[----:B------:R-:W-:Y:S01]  /*f180*/  ISETP.GT.U32.AND P5, PT, R7, R15, PT ;  /* 0x0000000f0700720c */ /* 0x000fe20003fa4070 */
[----:B------:R-:W-:Y:S01]  /*f190*/  @!P6 IMAD.IADD R16, R16, 0x1, -R7 ;  /* 0x000000011010e824 */ /* 0x000fe200078e0a07 */
[----:B------:R-:W-:Y:S01]  /*f1a0*/  ISETP.GE.AND P6, PT, R6, RZ, PT ;  /* 0x000000ff0600720c */ /* 0x000fe20003fc6270 */
[----:B------:R-:W-:-:S02]  /*f1b0*/  VIADD R6, R3, 0x11d ;  /* 0x0000011d03067836 */ /* 0x000fc40000000000 */
[--C-:B------:R-:W-:Y:S01]  /*f1c0*/  @!P1 IMAD.IADD R13, R13, 0x1, -R7.reuse ;  /* 0x000000010d0d9824 */ /* 0x100fe200078e0a07 */
[----:B------:R-:W-:Y:S01]  /*f1d0*/  ISETP.GE.AND P1, PT, R19, RZ, PT ;  /* 0x000000ff1300720c */ /* 0x000fe20003f26270 */
[C---:B------:R-:W-:Y:S01]  /*f1e0*/  VIADD R0, R3.reuse, 0x11b ;  /* 0x0000011b03007836 */ /* 0x040fe20000000000 */
[----:B------:R-:W-:Y:S01]  /*f1f0*/  IABS R19, R6 ;  /* 0x0000000600137213 */ /* 0x000fe20000000000 */
[----:B------:R-:W-:Y:S02]  /*f200*/  VIADD R10, R3, 0x11c ;  /* 0x0000011c030a7836 */ /* 0x000fe40000000000 */
[--C-:B------:R-:W-:Y:S01]  /*f210*/  @!P4 IMAD.IADD R2, R2, 0x1, -R7.reuse ;  /* 0x000000010202c824 */ /* 0x100fe200078e0a07 */
[----:B------:R-:W-:Y:S01]  /*f220*/  ISETP.GE.AND P4, PT, R12, RZ, PT ;  /* 0x000000ff0c00720c */ /* 0x000fe20003f86270 */
[----:B------:R-:W-:Y:S01]  /*f230*/  @!P5 IMAD.IADD R15, R15, 0x1, -R7 ;  /* 0x000000010f0fd824 */ /* 0x000fe200078e0a07 */
[----:B------:R-:W-:Y:S01]  /*f240*/  IABS R4, R0 ;  /* 0x0000000000047213 */ /* 0x000fe20000000000 */
[----:B------:R-:W-:Y:S01]  /*f250*/  IMAD.MOV.U32 R12, RZ, RZ, R19 ;  /* 0x000000ffff0c7224 */ /* 0x000fe200078e0013 */
[----:B0-----:R-:W-:Y:S01]  /*f260*/  IABS R11, R10 ;  /* 0x0000000a000b7213 */ /* 0x001fe20000000000 */
[----:B------:R-:W-:Y:S01]  /*f270*/  IMAD.MOV.U32 R21, RZ, RZ, R17 ;  /* 0x000000ffff157224 */ /* 0x000fe200078e0011 */
[----:B------:R-:W-:Y:S01]  /*f280*/  ISETP.GT.U32.AND P5, PT, R7, R15, PT ;  /* 0x0000000f0700720c */ /* 0x000fe20003fa4070 */
[----:B------:R-:W-:-:S04]  /*f290*/  IMAD.HI.U32 R17, R8, R12, RZ ;  /* 0x0000000c08117227 */ /* 0x000fc800078e00ff */
[----:B------:R-:W-:Y:S02]  /*f2a0*/  IMAD.MOV.U32 R20, RZ, RZ, R16 ;  /* 0x000000ffff147224 */ /* 0x000fe400078e0010 */
[----:B------:R-:W-:Y:S02]  /*f2b0*/  IMAD.MOV.U32 R16, RZ, RZ, R14 ;  /* 0x000000ffff107224 */ /* 0x000fe400078e000e */
[----:B-1----:R-:W-:-:S04]  /*f2c0*/  IMAD.HI.U32 R18, R8, R4, RZ ;  /* 0x0000000408127227 */ /* 0x002fc800078e00ff */
[----:B------:R-:W-:Y:S01]  /*f2d0*/  @!P0 IMAD.MOV R21, RZ, RZ, -R21 ;  /* 0x000000ffff158224 */ /* 0x000fe200078e0a15 */
[----:B------:R-:W-:Y:S01]  /*f2e0*/  ISETP.GT.U32.AND P0, PT, R7, R2, PT ;  /* 0x000000020700720c */ /* 0x000fe20003f04070 */
[----:B------:R-:W-:Y:S02]  /*f2f0*/  IMAD.MOV R17, RZ, RZ, -R17 ;  /* 0x000000ffff117224 */ /* 0x000fe400078e0a11 */
[----:B------:R-:W-:Y:S01]  /*f300*/  @!P2 IMAD.MOV R16, RZ, RZ, -R16 ;  /* 0x000000ffff10a224 */ /* 0x000fe200078e0a10 */
[----:B------:R-:W-:Y:S01]  /*f310*/  ISETP.GE.AND P2, PT, R0, RZ, PT ;  /* 0x000000ff0000720c */ /* 0x000fe20003f46270 */
[----:B------:R-:W-:Y:S01]  /*f320*/  IMAD.HI.U32 R9, R8, R11, RZ ;  /* 0x0000000b08097227 */ /* 0x000fe200078e00ff */
[----:B------:R-:W-:Y:S03]  /*f330*/  STL [R1+0x408], R21 ;  /* 0x0004081501007387 */ /* 0x000fe60000100800 */
[----:B------:R-:W-:-:S02]  /*f340*/  IMAD.MOV R18, RZ, RZ, -R18 ;  /* 0x000000ffff127224 */ /* 0x000fc400078e0a12 */
[C---:B------:R-:W-:Y:S02]  /*f350*/  IMAD R0, R7.reuse, R17, R12 ;  /* 0x0000001107007224 */ /* 0x040fe400078e020c */
[----:B------:R-:W-:Y:S02]  /*f360*/  IMAD.MOV R9, RZ, RZ, -R9 ;  /* 0x000000ffff097224 */ /* 0x000fe400078e0a09 */
[----:B------:R-:W-:Y:S02]  /*f370*/  IMAD R4, R7, R18, R4 ;  /* 0x0000001207047224 */ /* 0x000fe400078e0204 */
[----:B------:R-:W-:Y:S01]  /*f380*/  @!P5 IMAD.IADD R15, R15, 0x1, -R7 ;  /* 0x000000010f0fd824 */ /* 0x000fe200078e0a07 */
[C---:B------:R-:W-:Y:S01]  /*f390*/  ISETP.GT.U32.AND P5, PT, R7.reuse, R0, PT ;  /* 0x000000000700720c */ /* 0x040fe20003fa4070 */
[----:B------:R-:W-:Y:S01]  /*f3a0*/  @!P3 IMAD.MOV R20, RZ, RZ, -R20 ;  /* 0x000000ffff14b224 */ /* 0x000fe200078e0a14 */
[C---:B------:R-:W-:Y:S01]  /*f3b0*/  ISETP.GT.U32.AND P3, PT, R7.reuse, R4, PT ;  /* 0x000000040700720c */ /* 0x040fe20003f64070 */
[----:B------:R-:W-:-:S02]  /*f3c0*/  IMAD R11, R7, R9, R11 ;  /* 0x00000009070b7224 */ /* 0x000fc400078e020b */
[----:B------:R-:W-:Y:S01]  /*f3d0*/  IMAD.MOV.U32 R14, RZ, RZ, R13 ;  /* 0x000000ffff0e7224 */ /* 0x000fe200078e000d */
[----:B------:R-:W-:Y:S01]  /*f3e0*/  STL [R1+0x41c], R20 ;  /* 0x00041c1401007387 */ /* 0x000fe20000100800 */
[----:B------:R-:W-:Y:S01]  /*f3f0*/  @!P0 IMAD.IADD R2, R2, 0x1, -R7 ;  /* 0x0000000102028824 */ /* 0x000fe200078e0a07 */
[----:B------:R-:W-:Y:S01]  /*f400*/  ISETP.GE.AND P0, PT, R10, RZ, PT ;  /* 0x000000ff0a00720c */ /* 0x000fe20003f06270 */
[----:B------:R-:W-:Y:S01]  /*f410*/  @!P6 IMAD.MOV R14, RZ, RZ, -R14 ;  /* 0x000000ffff0ee224 */ /* 0x000fe200078e0a0e */
[----:B------:R0:W-:Y:S01]  /*f420*/  STL [R1+0x424], R16 ;  /* 0x0004241001007387 */ /* 0x0001e20000100800 */
[----:B------:R-:W-:Y:S01]  /*f430*/  ISETP.GT.U32.AND P6, PT, R7, R11, PT ;  /* 0x0000000b0700720c */ /* 0x000fe20003fc4070 */
[----:B------:R-:W-:Y:S02]  /*f440*/  IMAD.MOV.U32 R17, RZ, RZ, R2 ;  /* 0x000000ffff117224 */ /* 0x000fe400078e0002 */
[----:B------:R-:W-:Y:S01]  /*f450*/  VIADD R9, R3, 0x11e ;  /* 0x0000011e03097836 */ /* 0x000fe20000000000 */
[----:B------:R1:W-:Y:S01]  /*f460*/  STL [R1+0x244], R14 ;  /* 0x0002440e01007387 */ /* 0x0003e20000100800 */
[----:B------:R-:W-:-:S02]  /*f470*/  @!P1 IMAD.MOV R17, RZ, RZ, -R17 ;  /* 0x000000ffff119224 */ /* 0x000fc400078e0a11 */
[--C-:B------:R-:W-:Y:S01]  /*f480*/  @!P5 IMAD.IADD R0, R0, 0x1, -R7.reuse ;  /* 0x000000010000d824 */ /* 0x100fe200078e0a07 */
[----:B------:R-:W-:Y:S01]  /*f490*/  IABS R13, R9 ;  /* 0x00000009000d7213 */ /* 0x000fe20000000000 */
[----:B0-----:R-:W-:Y:S01]  /*f4a0*/  VIADD R16, R3, 0x11f ;  /* 0x0000011f03107836 */ /* 0x001fe20000000000 */
[----:B------:R0:W-:Y:S01]  /*f4b0*/  STL [R1+0x248], R17 ;  /* 0x0002481101007387 */ /* 0x0001e20000100800 */
[--C-:B------:R-:W-:Y:S01]  /*f4c0*/  @!P3 IMAD.IADD R4, R4, 0x1, -R7.reuse ;  /* 0x000000010404b824 */ /* 0x100fe200078e0a07 */
[----:B------:R-:W-:Y:S01]  /*f4d0*/  ISETP.GT.U32.AND P5, PT, R7, R0, PT ;  /* 0x000000000700720c */ /* 0x000fe20003fa4070 */
[----:B------:R-:W-:Y:S01]  /*f4e0*/  @!P6 IMAD.IADD R11, R11, 0x1, -R7 ;  /* 0x000000010b0be824 */ /* 0x000fe200078e0a07 */
[----:B-1----:R-:W-:Y:S01]  /*f4f0*/  IABS R14, R16 ;  /* 0x00000010000e7213 */ /* 0x002fe20000000000 */
[----:B------:R-:W-:Y:S01]  /*f500*/  IMAD.HI.U32 R12, R8, R13, RZ ;  /* 0x0000000d080c7227 */ /* 0x000fe200078e00ff */
[C---:B------:R-:W-:Y:S02]  /*f510*/  ISETP.GT.U32.AND P6, PT, R7.reuse, R4, PT ;  /* 0x000000040700720c */ /* 0x040fe40003fc4070 */
[----:B------:R-:W-:Y:S01]  /*f520*/  ISETP.GT.U32.AND P1, PT, R7, R11, PT ;  /* 0x0000000b0700720c */ /* 0x000fe20003f24070 */
[----:B------:R-:W-:Y:S01]  /*f530*/  IMAD.MOV R12, RZ, RZ, -R12 ;  /* 0x000000ffff0c7224 */ /* 0x000fe200078e0a0c */
[----:B------:R-:W-:Y:S01]  /*f540*/  ISETP.GE.AND P3, PT, R6, RZ, PT ;  /* 0x000000ff0600720c */ /* 0x000fe20003f66270 */
[----:B0-----:R-:W-:-:S04]  /*f550*/  IMAD.HI.U32 R17, R8, R14, RZ ;  /* 0x0000000e08117227 */ /* 0x001fc800078e00ff */
[----:B------:R-:W-:Y:S02]  /*f560*/  IMAD.MOV R17, RZ, RZ, -R17 ;  /* 0x000000ffff117224 */ /* 0x000fe400078e0a11 */
[C---:B------:R-:W-:Y:S02]  /*f570*/  IMAD R13, R7.reuse, R12, R13 ;  /* 0x0000000c070d7224 */ /* 0x040fe400078e020d */
[----:B------:R-:W-:Y:S02]  /*f580*/  IMAD R14, R7, R17, R14 ;  /* 0x00000011070e7224 */ /* 0x000fe400078e020e */
[--C-:B------:R-:W-:Y:S02]  /*f590*/  @!P5 IMAD.IADD R0, R0, 0x1, -R7.reuse ;  /* 0x000000010000d824 */ /* 0x100fe400078e0a07 */
[----:B------:R-:W-:Y:S01]  /*f5a0*/  VIADD R10, R3, 0x121 ;  /* 0x00000121030a7836 */ /* 0x000fe20000000000 */
[C---:B------:R-:W-:Y:S01]  /*f5b0*/  ISETP.GT.U32.AND P5, PT, R7.reuse, R14, PT ;  /* 0x0000000e0700720c */ /* 0x040fe20003fa4070 */
[--C-:B------:R-:W-:Y:S01]  /*f5c0*/  @!P6 IMAD.IADD R4, R4, 0x1, -R7.reuse ;  /* 0x000000010404e824 */ /* 0x100fe200078e0a07 */
[----:B------:R-:W-:Y:S01]  /*f5d0*/  ISETP.GT.U32.AND P6, PT, R7, R13, PT ;  /* 0x0000000d0700720c */ /* 0x000fe20003fc4070 */
[----:B------:R-:W-:Y:S01]  /*f5e0*/  VIADD R6, R3, 0x120 ;  /* 0x0000012003067836 */ /* 0x000fe20000000000 */
[----:B------:R-:W-:Y:S01]  /*f5f0*/  IABS R12, R10 ;  /* 0x0000000a000c7213 */ /* 0x000fe20000000000 */
[----:B------:R-:W-:Y:S01]  /*f600*/  @!P1 IMAD.IADD R11, R11, 0x1, -R7 ;  /* 0x000000010b0b9824 */ /* 0x000fe200078e0a07 */
[----:B------:R-:W-:Y:S01]  /*f610*/  ISETP.GE.AND P1, PT, R9, RZ, PT ;  /* 0x000000ff0900720c */ /* 0x000fe20003f26270 */
[----:B------:R-:W-:Y:S01]  /*f620*/  VIADD R9, R3, 0x122 ;  /* 0x0000012203097836 */ /* 0x000fe20000000000 */
[----:B------:R-:W-:Y:S01]  /*f630*/  IABS R2, R6 ;  /* 0x0000000600027213 */ /* 0x000fe20000000000 */
[----:B------:R-:W-:-:S03]  /*f640*/  IMAD.HI.U32 R19, R8, R12, RZ ;  /* 0x0000000c08137227 */ /* 0x000fc600078e00ff */
[----:B------:R-:W-:Y:S01]  /*f650*/  IABS R17, R9 ;  /* 0x0000000900117213 */ /* 0x000fe20000000000 */
[----:B------:R-:W-:Y:S02]  /*f660*/  @!P5 IMAD.IADD R14, R14, 0x1, -R7 ;  /* 0x000000010e0ed824 */ /* 0x000fe400078e0a07 */
[----:B------:R-:W-:-:S03]  /*f670*/  IMAD.HI.U32 R18, R8, R2, RZ ;  /* 0x0000000208127227 */ /* 0x000fc600078e00ff */
[----:B------:R-:W-:Y:S01]  /*f680*/  ISETP.GT.U32.AND P5, PT, R7, R14, PT ;  /* 0x0000000e0700720c */ /* 0x000fe20003fa4070 */
[----:B------:R-:W-:Y:S02]  /*f690*/  IMAD.MOV R19, RZ, RZ, -R19 ;  /* 0x000000ffff137224 */ /* 0x000fe400078e0a13 */
[----:B------:R-:W-:Y:S01]  /*f6a0*/  @!P6 IMAD.IADD R13, R13, 0x1, -R7 ;  /* 0x000000010d0de824 */ /* 0x000fe200078e0a07 */
[----:B------:R-:W-:Y:S01]  /*f6b0*/  ISETP.GE.AND P6, PT, R16, RZ, PT ;  /* 0x000000ff1000720c */ /* 0x000fe20003fc6270 */
[----:B------:R-:W-:Y:S02]  /*f6c0*/  IMAD.MOV.U32 R21, RZ, RZ, R15 ;  /* 0x000000ffff157224 */ /* 0x000fe400078e000f */
[----:B------:R-:W-:-:S04]  /*f6d0*/  IMAD.HI.U32 R15, R8, R17, RZ ;  /* 0x00000011080f7227 */ /* 0x000fc800078e00ff */
[----:B------:R-:W-:Y:S02]  /*f6e0*/  IMAD.MOV R18, RZ, RZ, -R18 ;  /* 0x000000ffff127224 */ /* 0x000fe400078e0a12 */
[C---:B------:R-:W-:Y:S02]  /*f6f0*/  IMAD R12, R7.reuse, R19, R12 ;  /* 0x00000013070c7224 */ /* 0x040fe400078e020c */
[----:B------:R-:W-:Y:S01]  /*f700*/  @!P4 IMAD.MOV R21, RZ, RZ, -R21 ;  /* 0x000000ffff15c224 */ /* 0x000fe200078e0a15 */
[C---:B------:R-:W-:Y:S01]  /*f710*/  ISETP.GT.U32.AND P4, PT, R7.reuse, R13, PT ;  /* 0x0000000d0700720c */ /* 0x040fe20003f84070 */
[----:B------:R-:W-:Y:S02]  /*f720*/  IMAD.MOV R15, RZ, RZ, -R15 ;  /* 0x000000ffff0f7224 */ /* 0x000fe400078e0a0f */
[----:B------:R-:W-:Y:S01]  /*f730*/  IMAD R2, R7, R18, R2 ;  /* 0x0000001207027224 */ /* 0x000fe200078e0202 */
[----:B------:R-:W-:Y:S01]  /*f740*/  STL [R1+0x410], R21 ;  /* 0x0004101501007387 */ /* 0x000fe20000100800 */
[----:B------:R-:W-:-:S02]  /*f750*/  IMAD.MOV.U32 R20, RZ, RZ, R4 ;  /* 0x000000ffff147224 */ /* 0x000fc400078e0004 */
[----:B------:R-:W-:Y:S01]  /*f760*/  @!P3 IMAD.MOV R0, RZ, RZ, -R0 ;  /* 0x000000ffff00b224 */ /* 0x000fe200078e0a00 */
[C---:B------:R-:W-:Y:S01]  /*f770*/  ISETP.GT.U32.AND P3, PT, R7.reuse, R12, PT ;  /* 0x0000000c0700720c */ /* 0x040fe20003f64070 */
[C---:B------:R-:W-:Y:S02]  /*f780*/  IMAD R17, R7.reuse, R15, R17 ;  /* 0x0000000f07117224 */ /* 0x040fe400078e0211 */
[----:B------:R-:W-:Y:S01]  /*f790*/  @!P2 IMAD.MOV R20, RZ, RZ, -R20 ;  /* 0x000000ffff14a224 */ /* 0x000fe200078e0a14 */
[C---:B------:R-:W-:Y:S01]  /*f7a0*/  ISETP.GT.U32.AND P2, PT, R7.reuse, R2, PT ;  /* 0x000000020700720c */ /* 0x040fe20003f44070 */
[----:B------:R-:W-:Y:S02]  /*f7b0*/  IMAD.MOV.U32 R4, RZ, RZ, R11 ;  /* 0x000000ffff047224 */ /* 0x000fe400078e000b */
[--C-:B------:R-:W-:Y:S01]  /*f7c0*/  @!P5 IMAD.IADD R14, R14, 0x1, -R7.reuse ;  /* 0x000000010e0ed824 */ /* 0x100fe200078e0a07 */
[----:B------:R-:W-:Y:S01]  /*f7d0*/  ISETP.GT.U32.AND P5, PT, R7, R17, PT ;  /* 0x000000110700720c */ /* 0x000fe20003fa4070 */
[----:B------:R-:W-:Y:S01]  /*f7e0*/  @!P0 IMAD.MOV R4, RZ, RZ, -R4 ;  /* 0x000000ffff048224 */ /* 0x000fe200078e0a04 */
[----:B------:R-:W-:Y:S01]  /*f7f0*/  STL [R1+0x418], R20 ;  /* 0x0004181401007387 */ /* 0x000fe20000100800 */
[----:B------:R-:W-:Y:S01]  /*f800*/  @!P4 IMAD.IADD R13, R13, 0x1, -R7 ;  /* 0x000000010d0dc824 */ /* 0x000fe200078e0a07 */
[----:B------:R-:W-:Y:S01]  /*f810*/  ISETP.GE.AND P4, PT, R10, RZ, PT ;  /* 0x000000ff0a00720c */ /* 0x000fe20003f86270 */
[----:B------:R-:W-:Y:S01]  /*f820*/  VIADD R16, R3, 0x123 ;  /* 0x0000012303107836 */ /* 0x000fe20000000000 */
[----:B------:R0:W-:Y:S01]  /*f830*/  STL [R1+0x434], R4 ;  /* 0x0004340401007387 */ /* 0x0001e20000100800 */
[----:B------:R-:W-:Y:S01]  /*f840*/  IMAD.MOV.U32 R11, RZ, RZ, R13 ;  /* 0x000000ffff0b7224 */ /* 0x000fe200078e000d */
[----:B------:R-:W-:Y:S01]  /*f850*/  ISETP.GE.AND P0, PT, R6, RZ, PT ;  /* 0x000000ff0600720c */ /* 0x000fe20003f06270 */
[--C-:B------:R-:W-:Y:S01]  /*f860*/  @!P3 IMAD.IADD R12, R12, 0x1, -R7.reuse ;  /* 0x000000010c0cb824 */ /* 0x100fe200078e0a07 */
[----:B------:R-:W-:Y:S01]  /*f870*/  IABS R18, R16 ;  /* 0x0000001000127213 */ /* 0x000fe20000000000 */
[----:B------:R-:W-:Y:S01]  /*f880*/  @!P2 IMAD.IADD R2, R2, 0x1, -R7 ;  /* 0x000000010202a824 */ /* 0x000fe200078e0a07 */
[----:B------:R-:W-:Y:S01]  /*f890*/  ISETP.GE.AND P2, PT, R9, RZ, PT ;  /* 0x000000ff0900720c */ /* 0x000fe20003f46270 */
[----:B------:R-:W-:Y:S01]  /*f8a0*/  @!P1 IMAD.MOV R11, RZ, RZ, -R11 ;  /* 0x000000ffff0b9224 */ /* 0x000fe200078e0a0b */
[----:B------:R-:W-:Y:S01]  /*f8b0*/  ISETP.GT.U32.AND P1, PT, R7, R12, PT ;  /* 0x0000000c0700720c */ /* 0x000fe20003f24070 */
[----:B------:R-:W-:Y:S01]  /*f8c0*/  @!P5 IMAD.IADD R17, R17, 0x1, -R7 ;  /* 0x000000011111d824 */ /* 0x000fe200078e0a07 */
[----:B------:R1:W-:Y:S01]  /*f8d0*/  STL [R1+0x450], R0 ;  /* 0x0004500001007387 */ /* 0x0003e20000100800 */
[----:B0-----:R-:W-:Y:S01]  /*f8e0*/  VIADD R4, R3, 0x124 ;  /* 0x0000012403047836 */ /* 0x001fe20000000000 */
[----:B------:R-:W-:Y:S01]  /*f8f0*/  ISETP.GT.U32.AND P3, PT, R7, R2, PT ;  /* 0x000000020700720c */ /* 0x000fe20003f64070 */
[----:B------:R-:W-:Y:S01]  /*f900*/  VIADD R6, R3, 0x125 ;  /* 0x0000012503067836 */ /* 0x000fe20000000000 */
[----:B------:R-:W-:Y:S01]  /*f910*/  ISETP.GT.U32.AND P5, PT, R7, R17, PT ;  /* 0x000000110700720c */ /* 0x000fe20003fa4070 */
[----:B------:R0:W-:Y:S01]  /*f920*/  STL [R1+0x420], R11 ;  /* 0x0004200b01007387 */ /* 0x0001e20000100800 */
[----:B------:R-:W-:-:S02]  /*f930*/  IABS R9, R4 ;  /* 0x0000000400097213 */ /* 0x000fc40000000000 */
[----:B------:R-:W-:Y:S01]  /*f940*/  IABS R13, R6 ;  /* 0x00000006000d7213 */ /* 0x000fe20000000000 */
[----:B-1----:R-:W-:-:S04]  /*f950*/  IMAD.HI.U32 R0, R8, R18, RZ ;  /* 0x0000001208007227 */ /* 0x002fc800078e00ff */
[----:B------:R-:W-:-:S04]  /*f960*/  IMAD.HI.U32 R10, R8, R9, RZ ;  /* 0x00000009080a7227 */ /* 0x000fc800078e00ff */
[----:B------:R-:W-:Y:S02]  /*f970*/  IMAD.MOV R0, RZ, RZ, -R0 ;  /* 0x000000ffff007224 */ /* 0x000fe400078e0a00 */
[----:B------:R-:W-:Y:S02]  /*f980*/  IMAD.MOV R10, RZ, RZ, -R10 ;  /* 0x000000ffff0a7224 */ /* 0x000fe400078e0a0a */
[C---:B------:R-:W-:Y:S02]  /*f990*/  IMAD R0, R7.reuse, R0, R18 ;  /* 0x0000000007007224 */ /* 0x040fe400078e0212 */
[----:B------:R-:W-:Y:S01]  /*f9a0*/  @!P1 IMAD.IADD R12, R12, 0x1, -R7 ;  /* 0x000000010c0c9824 */ /* 0x000fe200078e0a07 */
[----:B------:R-:W-:Y:S01]  /*f9b0*/  ISETP.GE.AND P1, PT, R4, RZ, PT ;  /* 0x000000ff0400720c */ /* 0x000fe20003f26270 */
[C---:B------:R-:W-:Y:S02]  /*f9c0*/  IMAD R4, R7.reuse, R10, R9 ;  /* 0x0000000a07047224 */ /* 0x040fe400078e0209 */
[--C-:B------:R-:W-:Y:S01]  /*f9d0*/  @!P3 IMAD.IADD R2, R2, 0x1, -R7.reuse ;  /* 0x000000010202b824 */ /* 0x100fe200078e0a07 */
[----:B------:R-:W-:Y:S01]  /*f9e0*/  ISETP.GT.U32.AND P3, PT, R7, R0, PT ;  /* 0x000000000700720c */ /* 0x000fe20003f64070 */
[----:B------:R-:W-:Y:S01]  /*f9f0*/  @!P5 IMAD.IADD R17, R17, 0x1, -R7 ;  /* 0x000000011111d824 */ /* 0x000fe200078e0a07 */
[----:B------:R-:W-:Y:S01]  /*fa00*/  ISETP.GT.U32.AND P5, PT, R7, R4, PT ;  /* 0x000000040700720c */ /* 0x000fe20003fa4070 */
[----:B------:R-:W-:-:S02]  /*fa10*/  VIADD R9, R3, 0x126 ;  /* 0x0000012603097836 */ /* 0x000fc40000000000 */
[----:B0-----:R-:W-:Y:S02]  /*fa20*/  IMAD.MOV.U32 R11, RZ, RZ, R14 ;  /* 0x000000ffff0b7224 */ /* 0x001fe400078e000e */
[----:B------:R-:W-:Y:S01]  /*fa30*/  IMAD.HI.U32 R15, R8, R13, RZ ;  /* 0x0000000d080f7227 */ /* 0x000fe200078e00ff */
[----:B------:R-:W-:-:S03]  /*fa40*/  IABS R14, R9 ;  /* 0x00000009000e7213 */ /* 0x000fc60000000000 */
[----:B------:R-:W-:Y:S02]  /*fa50*/  IMAD.MOV.U32 R18, RZ, RZ, R2 ;  /* 0x000000ffff127224 */ /* 0x000fe400078e0002 */
[--C-:B------:R-:W-:Y:S01]  /*fa60*/  @!P3 IMAD.IADD R0, R0, 0x1, -R7.reuse ;  /* 0x000000010000b824 */ /* 0x100fe200078e0a07 */
[----:B------:R-:W-:Y:S01]  /*fa70*/  ISETP.GE.AND P3, PT, R6, RZ, PT ;  /* 0x000000ff0600720c */ /* 0x000fe20003f66270 */
[----:B------:R-:W-:Y:S02]  /*fa80*/  @!P5 IMAD.IADD R4, R4, 0x1, -R7 ;  /* 0x000000010404d824 */ /* 0x000fe400078e0a07 */
[----:B------:R-:W-:Y:S01]  /*fa90*/  @!P6 IMAD.MOV R11, RZ, RZ, -R11 ;  /* 0x000000ffff0be224 */ /* 0x000fe200078e0a0b */
[----:B------:R-:W-:Y:S01]  /*faa0*/  ISETP.GE.AND P6, PT, R16, RZ, PT ;  /* 0x000000ff1000720c */ /* 0x000fe20003fc6270 */
[----:B------:R-:W-:Y:S01]  /*fab0*/  IMAD.MOV R15, RZ, RZ, -R15 ;  /* 0x000000ffff0f7224 */ /* 0x000fe200078e0a0f */
[----:B------:R-:W-:Y:S01]  /*fac0*/  ISETP.GT.U32.AND P5, PT, R7, R4, PT ;  /* 0x000000040700720c */ /* 0x000fe20003fa4070 */
[----:B------:R-:W-:Y:S01]  /*fad0*/  VIADD R10, R3, 0x127 ;  /* 0x00000127030a7836 */ /* 0x000fe20000000000 */
[----:B------:R0:W-:Y:S01]  /*fae0*/  STL [R1+0x440], R11 ;  /* 0x0004400b01007387 */ /* 0x0001e20000100800 */
[----:B------:R-:W-:-:S02]  /*faf0*/  IMAD.MOV.U32 R2, RZ, RZ, R14 ;  /* 0x000000ffff027224 */ /* 0x000fc400078e000e */
[----:B------:R-:W-:Y:S01]  /*fb00*/  @!P0 IMAD.MOV R18, RZ, RZ, -R18 ;  /* 0x000000ffff128224 */ /* 0x000fe200078e0a12 */
[C---:B------:R-:W-:Y:S01]  /*fb10*/  ISETP.GT.U32.AND P0, PT, R7.reuse, R0, PT ;  /* 0x000000000700720c */ /* 0x040fe20003f04070 */
[----:B------:R-:W-:Y:S02]  /*fb20*/  IMAD R6, R7, R15, R13 ;  /* 0x0000000f07067224 */ /* 0x000fe400078e020d */
[----:B------:R-:W-:Y:S01]  /*fb30*/  IMAD.HI.U32 R13, R8, R2, RZ ;  /* 0x00000002080d7227 */ /* 0x000fe200078e00ff */
[----:B------:R-:W-:Y:S01]  /*fb40*/  STL [R1+0x230], R18 ;  /* 0x0002301201007387 */ /* 0x000fe20000100800 */
[----:B0-----:R-:W-:Y:S02]  /*fb50*/  IABS R11, R10 ;  /* 0x0000000a000b7213 */ /* 0x001fe40000000000 */
[----:B------:R-:W-:Y:S02]  /*fb60*/  IMAD.MOV.U32 R16, RZ, RZ, R12 ;  /* 0x000000ffff107224 */ /* 0x000fe400078e000c */
[----:B------:R-:W-:-:S02]  /*fb70*/  IMAD.MOV R13, RZ, RZ, -R13 ;  /* 0x000000ffff0d7224 */ /* 0x000fc400078e0a0d */
[----:B------:R-:W-:-:S04]  /*fb80*/  IMAD.HI.U32 R12, R8, R11, RZ ;  /* 0x0000000b080c7227 */ /* 0x000fc800078e00ff */
[----:B------:R-:W-:Y:S01]  /*fb90*/  @!P4 IMAD.MOV R16, RZ, RZ, -R16 ;  /* 0x000000ffff10c224 */ /* 0x000fe200078e0a10 */
[C---:B------:R-:W-:Y:S01]  /*fba0*/  ISETP.GT.U32.AND P4, PT, R7.reuse, R6, PT ;  /* 0x000000060700720c */ /* 0x040fe20003f84070 */
[C---:B------:R-:W-:Y:S02]  /*fbb0*/  IMAD R2, R7.reuse, R13, R2 ;  /* 0x0000000d07027224 */ /* 0x040fe400078e0202 */
[----:B------:R-:W-:Y:S01]  /*fbc0*/  IMAD.MOV R12, RZ, RZ, -R12 ;  /* 0x000000ffff0c7224 */ /* 0x000fe200078e0a0c */
[----:B------:R0:W-:Y:S01]  /*fbd0*/  STL [R1+0x234], R16 ;  /* 0x0002341001007387 */ /* 0x0001e20000100800 */
[--C-:B------:R-:W-:Y:S01]  /*fbe0*/  @!P0 IMAD.IADD R0, R0, 0x1, -R7.reuse ;  /* 0x0000000100008824 */ /* 0x100fe200078e0a07 */
[----:B------:R-:W-:Y:S01]  /*fbf0*/  ISETP.GE.AND P0, PT, R10, RZ, PT ;  /* 0x000000ff0a00720c */ /* 0x000fe20003f06270 */
[----:B------:R-:W-:Y:S01]  /*fc00*/  @!P5 IMAD.IADD R4, R4, 0x1, -R7 ;  /* 0x000000010404d824 */ /* 0x000fe200078e0a07 */
[----:B------:R-:W-:Y:S01]  /*fc10*/  ISETP.GT.U32.AND P5, PT, R7, R2, PT ;  /* 0x000000020700720c */ /* 0x000fe20003fa4070 */
[----:B------:R-:W-:-:S02]  /*fc20*/  IMAD.MOV.U32 R14, RZ, RZ, R17 ;  /* 0x000000ffff0e7224 */ /* 0x000fc400078e0011 */
[----:B------:R-:W-:Y:S02]  /*fc30*/  IMAD R10, R7, R12, R11 ;  /* 0x0000000c070a7224 */ /* 0x000fe400078e020b */
[----:B------:R-:W-:Y:S01]  /*fc40*/  @!P2 IMAD.MOV R14, RZ, RZ, -R14 ;  /* 0x000000ffff0ea224 */ /* 0x000fe200078e0a0e */
[----:B------:R-:W-:Y:S01]  /*fc50*/  ISETP.GE.AND P2, PT, R9, RZ, PT ;  /* 0x000000ff0900720c */ /* 0x000fe20003f46270 */
[----:B0-----:R-:W-:Y:S02]  /*fc60*/  IMAD.MOV.U32 R16, RZ, RZ, R0 ;  /* 0x000000ffff107224 */ /* 0x001fe400078e0000 */
[--C-:B------:R-:W-:Y:S01]  /*fc70*/  @!P4 IMAD.IADD R6, R6, 0x1, -R7.reuse ;  /* 0x000000010606c824 */ /* 0x100fe200078e0a07 */
[----:B------:R0:W-:Y:S01]  /*fc80*/  STL [R1+0x428], R14 ;  /* 0x0004280e01007387 */ /* 0x0001e20000100800 */
[----:B------:R-:W-:Y:S01]  /*fc90*/  @!P6 IMAD.MOV R16, RZ, RZ, -R16 ;  /* 0x000000ffff10e224 */ /* 0x000fe200078e0a10 */
[----:B------:R-:W-:Y:S01]  /*fca0*/  ISETP.GT.U32.AND P6, PT, R7, R10, PT ;  /* 0x0000000a0700720c */ /* 0x000fe20003fc4070 */
[----:B------:R-:W-:Y:S01]  /*fcb0*/  VIADD R11, R3, 0x129 ;  /* 0x00000129030b7836 */ /* 0x000fe20000000000 */
[----:B------:R-:W-:Y:S01]  /*fcc0*/  ISETP.GT.U32.AND P4, PT, R7, R6, PT ;  /* 0x000000060700720c */ /* 0x000fe20003f84070 */
[----:B------:R-:W-:Y:S01]  /*fcd0*/  @!P5 IMAD.IADD R2, R2, 0x1, -R7 ;  /* 0x000000010202d824 */ /* 0x000fe200078e0a07 */
[----:B------:R-:W-:Y:S01]  /*fce0*/  STL [R1+0x43c], R16 ;  /* 0x00043c1001007387 */ /* 0x000fe20000100800 */
[----:B------:R-:W-:Y:S01]  /*fcf0*/  IMAD.MOV.U32 R15, RZ, RZ, R4 ;  /* 0x000000ffff0f7224 */ /* 0x000fe200078e0004 */
[----:B------:R-:W-:Y:S01]  /*fd00*/  IABS R13, R11 ;  /* 0x0000000b000d7213 */ /* 0x000fe20000000000 */
[----:B------:R-:W-:Y:S01]  /*fd10*/  VIADD R9, R3, 0x12a ;  /* 0x0000012a03097836 */ /* 0x000fe20000000000 */
[----:B------:R-:W-:Y:S01]  /*fd20*/  ISETP.GT.U32.AND P5, PT, R7, R2, PT ;  /* 0x000000020700720c */ /* 0x000fe20003fa4070 */
[----:B0-----:R-:W-:-:S02]  /*fd30*/  VIADD R14, R3, 0x128 ;  /* 0x00000128030e7836 */ /* 0x001fc40000000000 */
[----:B------:R-:W-:Y:S01]  /*fd40*/  @!P1 IMAD.MOV R15, RZ, RZ, -R15 ;  /* 0x000000ffff0f9224 */ /* 0x000fe200078e0a0f */
[----:B------:R-:W-:Y:S01]  /*fd50*/  IABS R0, R9 ;  /* 0x0000000900007213 */ /* 0x000fe20000000000 */
[--C-:B------:R-:W-:Y:S01]  /*fd60*/  @!P6 IMAD.IADD R10, R10, 0x1, -R7.reuse ;  /* 0x000000010a0ae824 */ /* 0x100fe200078e0a07 */
[----:B------:R-:W-:Y:S01]  /*fd70*/  IABS R12, R14 ;  /* 0x0000000e000c7213 */ /* 0x000fe20000000000 */
[----:B------:R-:W-:Y:S01]  /*fd80*/  @!P4 IMAD.IADD R6, R6, 0x1, -R7 ;  /* 0x000000010606c824 */ /* 0x000fe200078e0a07 */
[----:B------:R-:W-:Y:S01]  /*fd90*/  ISETP.GE.AND P1, PT, R14, RZ, PT ;  /* 0x000000ff0e00720c */ /* 0x000fe20003f26270 */
[----:B------:R-:W-:Y:S01]  /*fda0*/  IMAD.MOV.U32 R14, RZ, RZ, R13 ;  /* 0x000000ffff0e7224 */ /* 0x000fe200078e000d */
[----:B------:R-:W-:Y:S01]  /*fdb0*/  ISETP.GT.U32.AND P6, PT, R7, R10, PT ;  /* 0x0000000a0700720c */ /* 0x000fe20003fc4070 */
[----:B------:R-:W-:Y:S01]  /*fdc0*/  IMAD.HI.U32 R4, R8, R12, RZ ;  /* 0x0000000c08047227 */ /* 0x000fe200078e00ff */
[----:B------:R-:W-:Y:S01]  /*fdd0*/  ISETP.GE.AND P4, PT, R11, RZ, PT ;  /* 0x000000ff0b00720c */ /* 0x000fe20003f86270 */
[----:B------:R0:W-:Y:S02]  /*fde0*/  STL [R1+0x474], R15 ;  /* 0x0004740f01007387 */ /* 0x0001e40000100800 */
[----:B------:R-:W-:-:S02]  /*fdf0*/  IMAD.MOV R4, RZ, RZ, -R4 ;  /* 0x000000ffff047224 */ /* 0x000fc400078e0a04 */
[----:B------:R-:W-:-:S04]  /*fe00*/  IMAD.HI.U32 R11, R8, R14, RZ ;  /* 0x0000000e080b7227 */ /* 0x000fc800078e00ff */
[----:B------:R-:W-:Y:S02]  /*fe10*/  IMAD.MOV.U32 R13, RZ, RZ, R0 ;  /* 0x000000ffff0d7224 */ /* 0x000fe400078e0000 */
[C---:B------:R-:W-:Y:S02]  /*fe20*/  IMAD R0, R7.reuse, R4, R12 ;  /* 0x0000000407007224 */ /* 0x040fe400078e020c */
[----:B------:R-:W-:Y:S02]  /*fe30*/  IMAD.MOV R11, RZ, RZ, -R11 ;  /* 0x000000ffff0b7224 */ /* 0x000fe400078e0a0b */
[----:B------:R-:W-:Y:S01]  /*fe40*/  @!P5 IMAD.IADD R2, R2, 0x1, -R7 ;  /* 0x000000010202d824 */ /* 0x000fe200078e0a07 */
[----:B------:R-:W-:Y:S01]  /*fe50*/  ISETP.GT.U32.AND P5, PT, R7, R0, PT ;  /* 0x000000000700720c */ /* 0x000fe20003fa4070 */
[----:B0-----:R-:W-:-:S04]  /*fe60*/  IMAD.HI.U32 R15, R8, R13, RZ ;  /* 0x0000000d080f7227 */ /* 0x001fc800078e00ff */
[C---:B------:R-:W-:Y:S02]  /*fe70*/  IMAD R12, R7.reuse, R11, R14 ;  /* 0x0000000b070c7224 */ /* 0x040fe400078e020e */
[----:B------:R-:W-:Y:S02]  /*fe80*/  IMAD.MOV.U32 R17, RZ, RZ, R2 ;  /* 0x000000ffff117224 */ /* 0x000fe400078e0002 */
[----:B------:R-:W-:Y:S02]  /*fe90*/  IMAD.MOV R15, RZ, RZ, -R15 ;  /* 0x000000ffff0f7224 */ /* 0x000fe400078e0a0f */
[----:B------:R-:W-:Y:S02]  /*fea0*/  @!P6 IMAD.IADD R10, R10, 0x1, -R7 ;  /* 0x000000010a0ae824 */ /* 0x000fe400078e0a07 */
[----:B------:R-:W-:Y:S02]  /*feb0*/  IMAD.MOV.U32 R16, RZ, RZ, R6 ;  /* 0x000000ffff107224 */ /* 0x000fe400078e0006 */
[----:B------:R-:W-:Y:S01]  /*fec0*/  @!P2 IMAD.MOV R17, RZ, RZ, -R17 ;  /* 0x000000ffff11a224 */ /* 0x000fe200078e0a11 */
[C---:B------:R-:W-:Y:S01]  /*fed0*/  ISETP.GT.U32.AND P2, PT, R7.reuse, R12, PT ;  /* 0x0000000c0700720c */ /* 0x040fe20003f44070 */
[----:B------:R-:W-:-:S02]  /*fee0*/  IMAD R11, R7, R15, R13 ;  /* 0x0000000f070b7224 */ /* 0x000fc400078e020d */
[----:B------:R-:W-:Y:S02]  /*fef0*/  IMAD.MOV.U32 R18, RZ, RZ, R10 ;  /* 0x000000ffff127224 */ /* 0x000fe400078e000a */
[----:B------:R-:W-:Y:S01]  /*ff00*/  @!P3 IMAD.MOV R16, RZ, RZ, -R16 ;  /* 0x000000ffff10b224 */ /* 0x000fe200078e0a10 */
[----:B------:R-:W-:Y:S01]  /*ff10*/  ISETP.GE.AND P3, PT, R9, RZ, PT ;  /* 0x000000ff0900720c */ /* 0x000fe20003f66270 */
[----:B------:R-:W-:Y:S01]  /*ff20*/  @!P0 IMAD.MOV R18, RZ, RZ, -R18 ;  /* 0x000000ffff128224 */ /* 0x000fe200078e0a12 */
[----:B------:R-:W-:Y:S01]  /*ff30*/  ISETP.GT.U32.AND P0, PT, R7, R11, PT ;  /* 0x0000000b0700720c */ /* 0x000fe20003f04070 */
[--C-:B------:R-:W-:Y:S01]  /*ff40*/  @!P5 IMAD.IADD R0, R0, 0x1, -R7.reuse ;  /* 0x000000010000d824 */ /* 0x100fe200078e0a07 */
[----:B------:R0:W-:Y:S01]  /*ff50*/  STL [R1+0x464], R16 ;  /* 0x0004641001007387 */ /* 0x0001e20000100800 */
[----:B------:R-:W-:Y:S02]  /*ff60*/  VIADD R6, R3, 0x12c ;  /* 0x0000012c03067836 */ /* 0x000fe40000000000 */
[--C-:B------:R-:W-:Y:S01]  /*ff70*/  @!P2 IMAD.IADD R12, R12, 0x1, -R7.reuse ;  /* 0x000000010c0ca824 */ /* 0x100fe200078e0a07 */
[----:B------:R-:W-:Y:S01]  /*ff80*/  ISETP.GT.U32.AND P5, PT, R7, R0, PT ;  /* 0x000000000700720c */ /* 0x000fe20003fa4070 */
[----:B------:R1:W-:Y:S01]  /*ff90*/  STL [R1+0x448], R17 ;  /* 0x0004481101007387 */ /* 0x0003e20000100800 */
[----:B------:R-:W-:Y:S01]  /*ffa0*/  IABS R13, R6 ;  /* 0x00000006000d7213 */ /* 0x000fe20000000000 */
[----:B------:R-:W-:Y:S01]  /*ffb0*/  VIADD R15, R3, 0x12e ;  /* 0x0000012e030f7836 */ /* 0x000fe20000000000 */
[----:B------:R-:W-:Y:S01]  /*ffc0*/  ISETP.GT.U32.AND P2, PT, R7, R12, PT ;  /* 0x0000000c0700720c */ /* 0x000fe20003f44070 */
[C---:B------:R-:W-:Y:S01]  /*ffd0*/  VIADD R4, R3.reuse, 0x12d ;  /* 0x0000012d03047836 */ /* 0x040fe20000000000 */
[----:B------:R2:W-:Y:S01]  /*ffe0*/  STL [R1+0x46c], R18 ;  /* 0x00046c1201007387 */ /* 0x0005e20000100800 */
[----:B0-----:R-:W-:Y:S01]  /*fff0*/  VIADD R16, R3, 0x12b ;  /* 0x0000012b03107836 */ /* 0x001fe20000000000 */
[----:B------:R-:W-:Y:S01]  /*10000*/  IABS R2, R15 ;  /* 0x0000000f00027213 */ /* 0x000fe20000000000 */
[----:B------:R-:W-:Y:S01]  /*10010*/  @!P0 IMAD.IADD R11, R11, 0x1, -R7 ;  /* 0x000000010b0b8824 */ /* 0x000fe200078e0a07 */
[----:B------:R-:W-:Y:S01]  /*10020*/  IABS R9, R4 ;  /* 0x0000000400097213 */ /* 0x000fe20000000000 */
[----:B------:R-:W-:Y:S01]  /*10030*/  IMAD.HI.U32 R14, R8, R13, RZ ;  /* 0x0000000d080e7227 */ /* 0x000fe200078e00ff */
[----:B------:R-:W-:-:S02]  /*10040*/  ISETP.GE.AND P6, PT, R16, RZ, PT ;  /* 0x000000ff1000720c */ /* 0x000fc40003fc6270 */
[----:B------:R-:W-:Y:S01]  /*10050*/  IABS R16, R16 ;  /* 0x0000001000107213 */ /* 0x000fe20000000000 */
[----:B------:R-:W-:Y:S01]  /*10060*/  @!P5 IMAD.IADD R0, R0, 0x1, -R7 ;  /* 0x000000010000d824 */ /* 0x000fe200078e0a07 */
[----:B------:R-:W-:Y:S01]  /*10070*/  ISETP.GT.U32.AND P0, PT, R7, R11, PT ;  /* 0x0000000b0700720c */ /* 0x000fe20003f04070 */
[----:B------:R-:W-:Y:S01]  /*10080*/  IMAD.MOV R14, RZ, RZ, -R14 ;  /* 0x000000ffff0e7224 */ /* 0x000fe200078e0a0e */
[----:B------:R-:W-:Y:S01]  /*10090*/  ISETP.GE.AND P5, PT, R6, RZ, PT ;  /* 0x000000ff0600720c */ /* 0x000fe20003fa6270 */
[----:B-1----:R-:W-:-:S04]  /*100a0*/  IMAD.HI.U32 R17, R8, R16, RZ ;  /* 0x0000001008117227 */ /* 0x002fc800078e00ff */
[----:B------:R-:W-:Y:S02]  /*100b0*/  IMAD.MOV R17, RZ, RZ, -R17 ;  /* 0x000000ffff117224 */ /* 0x000fe400078e0a11 */
[----:B------:R-:W-:Y:S02]  /*100c0*/  @!P2 IMAD.IADD R12, R12, 0x1, -R7 ;  /* 0x000000010c0ca824 */ /* 0x000fe400078e0a07 */
[C---:B------:R-:W-:Y:S02]  /*100d0*/  IMAD R6, R7.reuse, R17, R16 ;  /* 0x0000001107067224 */ /* 0x040fe400078e0210 */
[C---:B------:R-:W-:Y:S02]  /*100e0*/  IMAD R13, R7.reuse, R14, R13 ;  /* 0x0000000e070d7224 */ /* 0x040fe400078e020d */
[----:B------:R-:W-:Y:S01]  /*100f0*/  IMAD.HI.U32 R14, R8, R2, RZ ;  /* 0x00000002080e7227 */ /* 0x000fe200078e00ff */
[----:B------:R-:W-:-:S03]  /*10100*/  ISETP.GT.U32.AND P2, PT, R7, R6, PT ;  /* 0x000000060700720c */ /* 0x000fc60003f44070 */
[----:B------:R-:W-:Y:S02]  /*10110*/  IMAD.MOV.U32 R19, RZ, RZ, R0 ;  /* 0x000000ffff137224 */ /* 0x000fe400078e0000 */
[----:B------:R-:W-:Y:S02]  /*10120*/  IMAD.MOV R0, RZ, RZ, -R14 ;  /* 0x000000ffff007224 */ /* 0x000fe400078e0a0e */
[----:B------:R-:W-:Y:S02]  /*10130*/  @!P0 IMAD.IADD R11, R11, 0x1, -R7 ;  /* 0x000000010b0b8824 */ /* 0x000fe400078e0a07 */
[----:B------:R-:W-:-:S04]  /*10140*/  IMAD.HI.U32 R10, R8, R9, RZ ;  /* 0x00000009080a7227 */ /* 0x000fc800078e00ff */
[----:B------:R-:W-:Y:S01]  /*10150*/  @!P1 IMAD.MOV R19, RZ, RZ, -R19 ;  /* 0x000000ffff139224 */ /* 0x000fe200078e0a13 */
[C---:B------:R-:W-:Y:S01]  /*10160*/  ISETP.GT.U32.AND P1, PT, R7.reuse, R13, PT ;  /* 0x0000000d0700720c */ /* 0x040fe20003f24070 */
[----:B--2---:R-:W-:Y:S02]  /*10170*/  IMAD.MOV.U32 R18, RZ, RZ, R12 ;  /* 0x000000ffff127224 */ /* 0x004fe400078e000c */
[----:B------:R-:W-:Y:S01]  /*10180*/  IMAD R2, R7, R0, R2 ;  /* 0x0000000007027224 */ /* 0x000fe200078e0202 */
[----:B------:R-:W-:Y:S01]  /*10190*/  STL [R1+0x238], R19 ;  /* 0x0002381301007387 */ /* 0x000fe20000100800 */
[----:B------:R-:W-:Y:S02]  /*101a0*/  IMAD.MOV.U32 R17, RZ, RZ, R11 ;  /* 0x000000ffff117224 */ /* 0x000fe400078e000b */
[----:B------:R-:W-:Y:S02]  /*101b0*/  IMAD.MOV R10, RZ, RZ, -R10 ;  /* 0x000000ffff0a7224 */ /* 0x000fe400078e0a0a */
[----:B------:R-:W-:Y:S01]  /*101c0*/  @!P4 IMAD.MOV R18, RZ, RZ, -R18 ;  /* 0x000000ffff12c224 */ /* 0x000fe200078e0a12 */
[----:B------:R-:W-:Y:S01]  /*101d0*/  ISETP.GE.AND P4, PT, R4, RZ, PT ;  /* 0x000000ff0400720c */ /* 0x000fe20003f86270 */
[----:B------:R-:W-:-:S02]  /*101e0*/  @!P2 IMAD.IADD R6, R6, 0x1, -R7 ;  /* 0x000000010606a824 */ /* 0x000fc400078e0a07 */
[----:B------:R-:W-:Y:S01]  /*101f0*/  @!P3 IMAD.MOV R17, RZ, RZ, -R17 ;  /* 0x000000ffff11b224 */ /* 0x000fe200078e0a11 */
[C---:B------:R-:W-:Y:S01]  /*10200*/  ISETP.GT.U32.AND P3, PT, R7.reuse, R2, PT ;  /* 0x000000020700720c */ /* 0x040fe20003f64070 */
[C---:B------:R-:W-:Y:S01]  /*10210*/  IMAD R4, R7.reuse, R10, R9 ;  /* 0x0000000a07047224 */ /* 0x040fe200078e0209 */
[----:B------:R-:W-:Y:S01]  /*10220*/  ISETP.GT.U32.AND P2, PT, R7, R6, PT ;  /* 0x000000060700720c */ /* 0x000fe20003f44070 */
[--C-:B------:R-:W-:Y:S01]  /*10230*/  @!P1 IMAD.IADD R13, R13, 0x1, -R7.reuse ;  /* 0x000000010d0d9824 */ /* 0x100fe200078e0a07 */
[----:B------:R0:W-:Y:S01]  /*10240*/  STL [R1+0x240], R18 ;  /* 0x0002401201007387 */ /* 0x0001e20000100800 */
[----:B------:R-:W-:Y:S01]  /*10250*/  VIADD R10, R3, 0x12f ;  /* 0x0000012f030a7836 */ /* 0x000fe20000000000 */
[----:B------:R-:W-:Y:S01]  /*10260*/  ISETP.GT.U32.AND P0, PT, R7, R4, PT ;  /* 0x000000040700720c */ /* 0x000fe20003f04070 */
[----:B------:R-:W-:Y:S01]  /*10270*/  VIADD R9, R3, 0x130 ;  /* 0x0000013003097836 */ /* 0x000fe20000000000 */
[----:B------:R-:W-:Y:S01]  /*10280*/  ISETP.GT.U32.AND P1, PT, R7, R13, PT ;  /* 0x0000000d0700720c */ /* 0x000fe20003f24070 */
[----:B------:R-:W-:Y:S01]  /*10290*/  VIADD R12, R3, 0x131 ;  /* 0x00000131030c7836 */ /* 0x000fe20000000000 */
[----:B------:R-:W-:Y:S01]  /*102a0*/  IABS R0, R10 ;  /* 0x0000000a00007213 */ /* 0x000fe20000000000 */
[----:B------:R1:W-:Y:S01]  /*102b0*/  STL [R1+0x45c], R17 ;  /* 0x00045c1101007387 */ /* 0x0003e20000100800 */
[----:B------:R-:W-:Y:S01]  /*102c0*/  IABS R14, R9 ;  /* 0x00000009000e7213 */ /* 0x000fe20000000000 */
[--C-:B------:R-:W-:Y:S01]  /*102d0*/  @!P3 IMAD.IADD R2, R2, 0x1, -R7.reuse ;  /* 0x000000010202b824 */ /* 0x100fe200078e0a07 */
[----:B------:R-:W-:Y:S01]  /*102e0*/  IABS R11, R12 ;  /* 0x0000000c000b7213 */ /* 0x000fe20000000000 */
[----:B------:R-:W-:Y:S01]  /*102f0*/  @!P2 IMAD.IADD R6, R6, 0x1, -R7 ;  /* 0x000000010606a824 */ /* 0x000fe200078e0a07 */
[----:B------:R-:W-:Y:S01]  /*10300*/  ISETP.GE.AND P2, PT, R15, RZ, PT ;  /* 0x000000ff0f00720c */ /* 0x000fe20003f46270 */
[----:B------:R-:W-:Y:S01]  /*10310*/  IMAD.HI.U32 R16, R8, R0, RZ ;  /* 0x0000000008107227 */ /* 0x000fe200078e00ff */
[----:B------:R-:W-:-:S03]  /*10320*/  ISETP.GT.U32.AND P3, PT, R7, R2, PT ;  /* 0x000000020700720c */ /* 0x000fc60003f64070 */
[----:B------:R-:W-:Y:S02]  /*10330*/  @!P0 IMAD.IADD R4, R4, 0x1, -R7 ;  /* 0x0000000104048824 */ /* 0x000fe400078e0a07 */
[----:B------:R-:W-:-:S03]  /*10340*/  IMAD.HI.U32 R15, R8, R14, RZ ;  /* 0x0000000e080f7227 */ /* 0x000fc600078e00ff */
[----:B------:R-:W-:Y:S01]  /*10350*/  ISETP.GT.U32.AND P0, PT, R7, R4, PT ;  /* 0x000000040700720c */ /* 0x000fe20003f04070 */
[----:B------:R-:W-:Y:S02]  /*10360*/  IMAD.MOV R16, RZ, RZ, -R16 ;  /* 0x000000ffff107224 */ /* 0x000fe400078e0a10 */
[----:B------:R-:W-:Y:S02]  /*10370*/  IMAD.MOV R15, RZ, RZ, -R15 ;  /* 0x000000ffff0f7224 */ /* 0x000fe400078e0a0f */
[----:B------:R-:W-:Y:S02]  /*10380*/  @!P1 IMAD.IADD R13, R13, 0x1, -R7 ;  /* 0x000000010d0d9824 */ /* 0x000fe400078e0a07 */
[C---:B------:R-:W-:Y:S02]  /*10390*/  IMAD R0, R7.reuse, R16, R0 ;  /* 0x0000001007007224 */ /* 0x040fe400078e0200 */
[C---:B------:R-:W-:Y:S02]  /*103a0*/  IMAD R14, R7.reuse, R15, R14 ;  /* 0x0000000f070e7224 */ /* 0x040fe400078e020e */
[----:B0-----:R-:W-:Y:S01]  /*103b0*/  IMAD.MOV.U32 R18, RZ, RZ, R6 ;  /* 0x000000ffff127224 */ /* 0x001fe200078e0006 */
[----:B------:R-:W-:Y:S01]  /*103c0*/  ISETP.GT.U32.AND P1, PT, R7, R0, PT ;  /* 0x000000000700720c */ /* 0x000fe20003f24070 */
[----:B-1----:R-:W-:-:S02]  /*103d0*/  IMAD.MOV.U32 R17, RZ, RZ, R13 ;  /* 0x000000ffff117224 */ /* 0x002fc400078e000d */
[----:B------:R-:W-:-:S04]  /*103e0*/  IMAD.HI.U32 R6, R8, R11, RZ ;  /* 0x0000000b08067227 */ /* 0x000fc800078e00ff */
[----:B------:R-:W-:Y:S01]  /*103f0*/  @!P3 IMAD.IADD R2, R2, 0x1, -R7 ;  /* 0x000000010202b824 */ /* 0x000fe200078e0a07 */
[----:B------:R-:W-:Y:S01]  /*10400*/  ISETP.GT.U32.AND P3, PT, R7, R14, PT ;  /* 0x0000000e0700720c */ /* 0x000fe20003f64070 */
[----:B------:R-:W-:Y:S01]  /*10410*/  @!P6 IMAD.MOV R18, RZ, RZ, -R18 ;  /* 0x000000ffff12e224 */ /* 0x000fe200078e0a12 */
[----:B------:R-:W-:Y:S01]  /*10420*/  ISETP.GE.AND P6, PT, R10, RZ, PT ;  /* 0x000000ff0a00720c */ /* 0x000fe20003fc6270 */
[----:B------:R-:W-:Y:S01]  /*10430*/  @!P5 IMAD.MOV R17, RZ, RZ, -R17 ;  /* 0x000000ffff11d224 */ /* 0x000fe200078e0a11 */
[----:B------:R-:W-:Y:S01]  /*10440*/  ISETP.GE.AND P5, PT, R9, RZ, PT ;  /* 0x000000ff0900720c */ /* 0x000fe20003fa6270 */
[----:B------:R-:W-:Y:S01]  /*10450*/  IMAD.MOV R6, RZ, RZ, -R6 ;  /* 0x000000ffff067224 */ /* 0x000fe200078e0a06 */
[----:B------:R-:W-:Y:S01]  /*10460*/  STL [R1+0x468], R18 ;  /* 0x0004681201007387 */ /* 0x000fe20000100800 */
[--C-:B------:R-:W-:Y:S01]  /*10470*/  @!P0 IMAD.IADD R4, R4, 0x1, -R7.reuse ;  /* 0x0000000104048824 */ /* 0x100fe200078e0a07 */
[----:B------:R-:W-:Y:S01]  /*10480*/  ISETP.GE.AND P0, PT, R12, RZ, PT ;  /* 0x000000ff0c00720c */ /* 0x000fe20003f06270 */
[----:B------:R-:W-:Y:S01]  /*10490*/  @!P1 IMAD.IADD R0, R0, 0x1, -R7 ;  /* 0x0000000100009824 */ /* 0x000fe200078e0a07 */
[----:B------:R0:W-:Y:S01]  /*104a0*/  STL [R1+0x5f4], R17 ;  /* 0x0005f41101007387 */ /* 0x0001e20000100800 */
[----:B------:R-:W-:-:S02]  /*104b0*/  IMAD.MOV.U32 R13, RZ, RZ, R4 ;  /* 0x000000ffff0d7224 */ /* 0x000fc400078e0004 */
[----:B------:R-:W-:Y:S01]  /*104c0*/  @!P3 IMAD.IADD R14, R14, 0x1, -R7 ;  /* 0x000000010e0eb824 */ /* 0x000fe200078e0a07 */
[----:B------:R-:W-:Y:S01]  /*104d0*/  ISETP.GT.U32.AND P1, PT, R7, R0, PT ;  /* 0x000000000700720c */ /* 0x000fe20003f24070 */
[----:B------:R-:W-:Y:S02]  /*104e0*/  @!P4 IMAD.MOV R13, RZ, RZ, -R13 ;  /* 0x000000ffff0dc224 */ /* 0x000fe400078e0a0d */
[----:B------:R-:W-:Y:S01]  /*104f0*/  VIADD R4, R3, 0x133 ;  /* 0x0000013303047836 */ /* 0x000fe20000000000 */
[C---:B------:R-:W-:Y:S01]  /*10500*/  ISETP.GT.U32.AND P3, PT, R7.reuse, R14, PT ;  /* 0x0000000e0700720c */ /* 0x040fe20003f64070 */
[----:B------:R-:W-:Y:S01]  /*10510*/  IMAD.MOV.U32 R10, RZ, RZ, R2 ;  /* 0x000000ffff0a7224 */ /* 0x000fe200078e0002 */
[----:B------:R-:W-:Y:S01]  /*10520*/  STL [R1+0x470], R13 ;  /* 0x0004700d01007387 */ /* 0x000fe20000100800 */
[----:B0-----:R-:W-:Y:S01]  /*10530*/  IMAD R17, R7, R6, R11 ;  /* 0x0000000607117224 */ /* 0x001fe200078e020b */
[----:B------:R-:W-:Y:S01]  /*10540*/  IABS R15, R4 ;  /* 0x00000004000f7213 */ /* 0x000fe20000000000 */
[----:B------:R-:W-:-:S02]  /*10550*/  VIADD R6, R3, 0x132 ;  /* 0x0000013203067836 */ /* 0x000fc40000000000 */
[----:B------:R-:W-:Y:S01]  /*10560*/  @!P2 IMAD.MOV R10, RZ, RZ, -R10 ;  /* 0x000000ffff0aa224 */ /* 0x000fe200078e0a0a */
[----:B------:R-:W-:Y:S01]  /*10570*/  ISETP.GE.AND P2, PT, R4, RZ, PT ;  /* 0x000000ff0400720c */ /* 0x000fe20003f46270 */
[--C-:B------:R-:W-:Y:S01]  /*10580*/  @!P1 IMAD.IADD R0, R0, 0x1, -R7.reuse ;  /* 0x0000000100009824 */ /* 0x100fe200078e0a07 */
[----:B------:R-:W-:Y:S01]  /*10590*/  ISETP.GE.AND P4, PT, R6, RZ, PT ;  /* 0x000000ff0600720c */ /* 0x000fe20003f86270 */
[----:B------:R-:W-:Y:S01]  /*105a0*/  VIADD R4, R3, 0x134 ;  /* 0x0000013403047836 */ /* 0x000fe20000000000 */
[----:B------:R-:W-:Y:S01]  /*105b0*/  IABS R6, R6 ;  /* 0x0000000600067213 */ /* 0x000fe20000000000 */
[----:B------:R0:W-:Y:S01]  /*105c0*/  STL [R1+0x634], R10 ;  /* 0x0006340a01007387 */ /* 0x0001e20000100800 */
[----:B------:R-:W-:Y:S01]  /*105d0*/  @!P3 IMAD.IADD R14, R14, 0x1, -R7 ;  /* 0x000000010e0eb824 */ /* 0x000fe200078e0a07 */
[----:B------:R-:W-:Y:S01]  /*105e0*/  ISETP.GT.U32.AND P1, PT, R7, R17, PT ;  /* 0x000000110700720c */ /* 0x000fe20003f24070 */
[----:B------:R-:W-:Y:S01]  /*105f0*/  IMAD.MOV.U32 R16, RZ, RZ, R0 ;  /* 0x000000ffff107224 */ /* 0x000fe200078e0000 */
[----:B------:R-:W-:Y:S01]  /*10600*/  IABS R9, R4 ;  /* 0x0000000400097213 */ /* 0x000fe20000000000 */
[----:B------:R-:W-:-:S04]  /*10610*/  IMAD.HI.U32 R11, R8, R6, RZ ;  /* 0x00000006080b7227 */ /* 0x000fc800078e00ff */
[----:B------:R-:W-:Y:S02]  /*10620*/  IMAD.MOV R11, RZ, RZ, -R11 ;  /* 0x000000ffff0b7224 */ /* 0x000fe400078e0a0b */
[----:B0-----:R-:W-:-:S04]  /*10630*/  IMAD.HI.U32 R10, R8, R15, RZ ;  /* 0x0000000f080a7227 */ /* 0x001fc800078e00ff */
[----:B------:R-:W-:Y:S02]  /*10640*/  IMAD R6, R7, R11, R6 ;  /* 0x0000000b07067224 */ /* 0x000fe400078e0206 */
[----:B------:R-:W-:Y:S02]  /*10650*/  IMAD.MOV R10, RZ, RZ, -R10 ;  /* 0x000000ffff0a7224 */ /* 0x000fe400078e0a0a */
[----:B------:R-:W-:Y:S01]  /*10660*/  VIADD R2, R3, 0x135 ;  /* 0x0000013503027836 */ /* 0x000fe20000000000 */
[C---:B------:R-:W-:Y:S01]  /*10670*/  ISETP.GT.U32.AND P3, PT, R7.reuse, R6, PT ;  /* 0x000000060700720c */ /* 0x040fe20003f64070 */
[----:B------:R-:W-:Y:S02]  /*10680*/  IMAD R15, R7, R10, R15 ;  /* 0x0000000a070f7224 */ /* 0x000fe400078e020f */
[----:B------:R-:W-:Y:S01]  /*10690*/  @!P6 IMAD.MOV R16, RZ, RZ, -R16 ;  /* 0x000000ffff10e224 */ /* 0x000fe200078e0a10 */
[----:B------:R-:W-:Y:S01]  /*106a0*/  IABS R13, R2 ;  /* 0x00000002000d7213 */ /* 0x000fe20000000000 */
[----:B------:R-:W-:Y:S01]  /*106b0*/  @!P1 IMAD.IADD R17, R17, 0x1, -R7 ;  /* 0x0000000111119824 */ /* 0x000fe200078e0a07 */
[C---:B------:R-:W-:Y:S01]  /*106c0*/  ISETP.GT.U32.AND P6, PT, R7.reuse, R15, PT ;  /* 0x0000000f0700720c */ /* 0x040fe20003fc4070 */
[C---:B------:R-:W-:Y:S01]  /*106d0*/  IMAD.HI.U32 R11, R8.reuse, R9, RZ ;  /* 0x00000009080b7227 */ /* 0x040fe200078e00ff */
[----:B------:R0:W-:Y:S02]  /*106e0*/  STL [R1+0x630], R16 ;  /* 0x0006301001007387 */ /* 0x0001e40000100800 */
[----:B------:R-:W-:Y:S01]  /*106f0*/  ISETP.GT.U32.AND P1, PT, R7, R17, PT ;  /* 0x000000110700720c */ /* 0x000fe20003f24070 */
[----:B------:R-:W-:-:S04]  /*10700*/  IMAD.HI.U32 R10, R8, R13, RZ ;  /* 0x0000000d080a7227 */ /* 0x000fc800078e00ff */
[----:B------:R-:W-:Y:S02]  /*10710*/  @!P3 IMAD.IADD R6, R6, 0x1, -R7 ;  /* 0x000000010606b824 */ /* 0x000fe400078e0a07 */
[----:B------:R-:W-:Y:S02]  /*10720*/  IMAD.MOV R0, RZ, RZ, -R11 ;  /* 0x000000ffff007224 */ /* 0x000fe400078e0a0b */
[----:B------:R-:W-:Y:S01]  /*10730*/  IMAD.MOV R10, RZ, RZ, -R10 ;  /* 0x000000ffff0a7224 */ /* 0x000fe200078e0a0a */
[----:B------:R-:W-:Y:S01]  /*10740*/  ISETP.GT.U32.AND P3, PT, R7, R6, PT ;  /* 0x000000060700720c */ /* 0x000fe20003f64070 */
[----:B0-----:R-:W-:Y:S02]  /*10750*/  VIADD R16, R3, 0x136 ;  /* 0x0000013603107836 */ /* 0x001fe40000000000 */
[----:B------:R-:W-:Y:S02]  /*10760*/  @!P6 IMAD.IADD R15, R15, 0x1, -R7 ;  /* 0x000000010f0fe824 */ /* 0x000fe400078e0a07 */
[----:B------:R-:W-:-:S02]  /*10770*/  IMAD R0, R7, R0, R9 ;  /* 0x0000000007007224 */ /* 0x000fc400078e0209 */
[----:B------:R-:W-:Y:S01]  /*10780*/  IMAD R13, R7, R10, R13 ;  /* 0x0000000a070d7224 */ /* 0x000fe200078e020d */
[----:B------:R-:W-:Y:S01]  /*10790*/  IABS R10, R16 ;  /* 0x00000010000a7213 */ /* 0x000fe20000000000 */
[--C-:B------:R-:W-:Y:S01]  /*107a0*/  @!P1 IMAD.IADD R17, R17, 0x1, -R7.reuse ;  /* 0x0000000111119824 */ /* 0x100fe200078e0a07 */
[C---:B------:R-:W-:Y:S01]  /*107b0*/  ISETP.GT.U32.AND P6, PT, R7.reuse, R15, PT ;  /* 0x0000000f0700720c */ /* 0x040fe20003fc4070 */
[----:B------:R-:W-:Y:S01]  /*107c0*/  IMAD.MOV.U32 R12, RZ, RZ, R14 ;  /* 0x000000ffff0c7224 */ /* 0x000fe200078e000e */
[----:B------:R-:W-:Y:S01]  /*107d0*/  ISETP.GE.AND P1, PT, R2, RZ, PT ;  /* 0x000000ff0200720c */ /* 0x000fe20003f26270 */
[----:B------:R-:W-:Y:S01]  /*107e0*/  @!P3 IMAD.IADD R6, R6, 0x1, -R7 ;  /* 0x000000010606b824 */ /* 0x000fe200078e0a07 */
[----:B------:R-:W-:Y:S01]  /*107f0*/  ISETP.GT.U32.AND P3, PT, R7, R0, PT ;  /* 0x000000000700720c */ /* 0x000fe20003f64070 */
[----:B------:R-:W-:Y:S02]  /*10800*/  VIADD R2, R3, 0x137 ;  /* 0x0000013703027836 */ /* 0x000fe40000000000 */
[----:B------:R-:W-:-:S03]  /*10810*/  IMAD.HI.U32 R14, R8, R10, RZ ;  /* 0x0000000a080e7227 */ /* 0x000fc600078e00ff */
[----:B------:R-:W-:Y:S01]  /*10820*/  IABS R22, R2 ;  /* 0x0000000200167213 */ /* 0x000fe20000000000 */
[----:B------:R-:W-:Y:S02]  /*10830*/  IMAD.MOV R14, RZ, RZ, -R14 ;  /* 0x000000ffff0e7224 */ /* 0x000fe400078e0a0e */
[----:B------:R-:W-:Y:S02]  /*10840*/  VIADD R19, R3, 0x138 ;  /* 0x0000013803137836 */ /* 0x000fe40000000000 */
[----:B------:R-:W-:Y:S01]  /*10850*/  @!P6 IMAD.IADD R15, R15, 0x1, -R7 ;  /* 0x000000010f0fe824 */ /* 0x000fe200078e0a07 */
[C---:B------:R-:W-:Y:S01]  /*10860*/  ISETP.GT.U32.AND P6, PT, R7.reuse, R13, PT ;  /* 0x0000000d0700720c */ /* 0x040fe20003fc4070 */
[----:B------:R-:W-:Y:S01]  /*10870*/  IMAD R10, R7, R14, R10 ;  /* 0x0000000e070a7224 */ /* 0x000fe200078e020a */
[----:B------:R-:W-:Y:S01]  /*10880*/  IABS R20, R19 ;  /* 0x0000001300147213 */ /* 0x000fe20000000000 */
[----:B------:R-:W-:-:S04]  /*10890*/  IMAD.HI.U32 R21, R8, R22, RZ ;  /* 0x0000001608157227 */ /* 0x000fc800078e00ff */
[----:B------:R-:W-:Y:S01]  /*108a0*/  @!P3 IMAD.IADD R0, R0, 0x1, -R7 ;  /* 0x000000010000b824 */ /* 0x000fe200078e0a07 */
[----:B------:R-:W-:Y:S01]  /*108b0*/  ISETP.GT.U32.AND P3, PT, R7, R10, PT ;  /* 0x0000000a0700720c */ /* 0x000fe20003f64070 */
[----:B------:R-:W-:Y:S02]  /*108c0*/  IMAD.MOV R21, RZ, RZ, -R21 ;  /* 0x000000ffff157224 */ /* 0x000fe400078e0a15 */
[----:B------:R-:W-:-:S04]  /*108d0*/  IMAD.HI.U32 R23, R8, R20, RZ ;  /* 0x0000001408177227 */ /* 0x000fc800078e00ff */
[----:B------:R-:W-:Y:S02]  /*108e0*/  IMAD R21, R7, R21, R22 ;  /* 0x0000001507157224 */ /* 0x000fe400078e0216 */
[----:B------:R-:W-:Y:S01]  /*108f0*/  @!P5 IMAD.MOV R12, RZ, RZ, -R12 ;  /* 0x000000ffff0cd224 */ /* 0x000fe200078e0a0c */
[----:B------:R-:W-:Y:S01]  /*10900*/  ISETP.GE.AND P5, PT, R4, RZ, PT ;  /* 0x000000ff0400720c */ /* 0x000fe20003fa6270 */
[----:B------:R-:W-:Y:S02]  /*10910*/  IMAD.MOV R23, RZ, RZ, -R23 ;  /* 0x000000ffff177224 */ /* 0x000fe400078e0a17 */
[----:B------:R-:W-:Y:S01]  /*10920*/  @!P6 IMAD.IADD R13, R13, 0x1, -R7 ;  /* 0x000000010d0de824 */ /* 0x000fe200078e0a07 */
[----:B------:R-:W-:Y:S01]  /*10930*/  ISETP.GT.U32.AND P6, PT, R7, R21, PT ;  /* 0x000000150700720c */ /* 0x000fe20003fc4070 */
[----:B------:R-:W-:Y:S01]  /*10940*/  VIADD R4, R3, 0x139 ;  /* 0x0000013903047836 */ /* 0x000fe20000000000 */
[----:B------:R0:W-:Y:S01]  /*10950*/  STL [R1+0x23c], R12 ;  /* 0x00023c0c01007387 */ /* 0x0001e20000100800 */
[----:B------:R-:W-:-:S02]  /*10960*/  IMAD R20, R7, R23, R20 ;  /* 0x0000001707147224 */ /* 0x000fc400078e0214 */
[----:B------:R-:W-:Y:S01]  /*10970*/  @!P3 IMAD.IADD R10, R10, 0x1, -R7 ;  /* 0x000000010a0ab824 */ /* 0x000fe200078e0a07 */
[C---:B------:R-:W-:Y:S01]  /*10980*/  ISETP.GT.U32.AND P3, PT, R7.reuse, R0, PT ;  /* 0x000000000700720c */ /* 0x040fe20003f64070 */
[----:B------:R-:W-:Y:S01]  /*10990*/  IMAD.MOV.U32 R25, RZ, RZ, R17 ;  /* 0x000000ffff197224 */ /* 0x000fe200078e0011 */
[----:B------:R-:W-:Y:S01]  /*109a0*/  IABS R9, R4 ;  /* 0x0000000400097213 */ /* 0x000fe20000000000 */
[----:B------:R-:W-:Y:S01]  /*109b0*/  @!P2 IMAD.MOV R15, RZ, RZ, -R15 ;  /* 0x000000ffff0fa224 */ /* 0x000fe200078e0a0f */
[C---:B------:R-:W-:Y:S01]  /*109c0*/  ISETP.GT.U32.AND P2, PT, R7.reuse, R20, PT ;  /* 0x000000140700720c */ /* 0x040fe20003f44070 */
[----:B------:R-:W-:Y:S01]  /*109d0*/  @!P0 IMAD.MOV R25, RZ, RZ, -R25 ;  /* 0x000000ffff198224 */ /* 0x000fe200078e0a19 */
[----:B------:R-:W-:Y:S01]  /*109e0*/  ISETP.GT.U32.AND P0, PT, R7, R13, PT ;  /* 0x0000000d0700720c */ /* 0x000fe20003f04070 */
[----:B0-----:R-:W-:Y:S02]  /*109f0*/  VIADD R12, R3, 0x13a ;  /* 0x0000013a030c7836 */ /* 0x001fe40000000000 */
[----:B------:R-:W-:Y:S01]  /*10a00*/  IMAD.HI.U32 R18, R8, R9, RZ ;  /* 0x0000000908127227 */ /* 0x000fe200078e00ff */
[----:B------:R-:W-:Y:S02]  /*10a10*/  STL [R1+0x1f0], R25 ;  /* 0x0001f01901007387 */ /* 0x000fe40000100800 */
[----:B------:R-:W-:Y:S01]  /*10a20*/  IABS R11, R12 ;  /* 0x0000000c000b7213 */ /* 0x000fe20000000000 */
[----:B------:R-:W-:Y:S01]  /*10a30*/  @!P6 IMAD.IADD R21, R21, 0x1, -R7 ;  /* 0x000000011515e824 */ /* 0x000fe200078e0a07 */
[----:B------:R-:W-:Y:S01]  /*10a40*/  ISETP.GT.U32.AND P6, PT, R7, R10, PT ;  /* 0x0000000a0700720c */ /* 0x000fe20003fc4070 */
[----:B------:R-:W-:-:S02]  /*10a50*/  IMAD.MOV R18, RZ, RZ, -R18 ;  /* 0x000000ffff127224 */ /* 0x000fc400078e0a12 */
[----:B------:R-:W-:-:S04]  /*10a60*/  IMAD.HI.U32 R14, R8, R11, RZ ;  /* 0x0000000b080e7227 */ /* 0x000fc800078e00ff */
[----:B------:R-:W-:Y:S02]  /*10a70*/  IMAD.MOV.U32 R22, RZ, RZ, R6 ;  /* 0x000000ffff167224 */ /* 0x000fe400078e0006 */
[----:B------:R-:W-:Y:S02]  /*10a80*/  VIADD R17, R3, 0x13c ;  /* 0x0000013c03117836 */ /* 0x000fe40000000000 */
[----:B------:R-:W-:Y:S02]  /*10a90*/  @!P3 IMAD.IADD R0, R0, 0x1, -R7 ;  /* 0x000000010000b824 */ /* 0x000fe400078e0a07 */
[----:B------:R-:W-:Y:S01]  /*10aa0*/  IMAD.MOV R14, RZ, RZ, -R14 ;  /* 0x000000ffff0e7224 */ /* 0x000fe200078e0a0e */
[----:B------:R-:W-:Y:S01]  /*10ab0*/  IABS R6, R17 ;  /* 0x0000001100067213 */ /* 0x000fe20000000000 */
[C---:B------:R-:W-:Y:S02]  /*10ac0*/  IMAD R9, R7.reuse, R18, R9 ;  /* 0x0000001207097224 */ /* 0x040fe400078e0209 */
[----:B------:R-:W-:Y:S01]  /*10ad0*/  @!P4 IMAD.MOV R22, RZ, RZ, -R22 ;  /* 0x000000ffff16c224 */ /* 0x000fe200078e0a16 */
[----:B------:R-:W-:Y:S01]  /*10ae0*/  ISETP.GT.U32.AND P4, PT, R7, R21, PT ;  /* 0x000000150700720c */ /* 0x000fe20003f84070 */
[----:B------:R-:W-:Y:S01]  /*10af0*/  VIADD R18, R3, 0x13b ;  /* 0x0000013b03127836 */ /* 0x000fe20000000000 */
[----:B------:R-:W-:Y:S01]  /*10b00*/  ISETP.GT.U32.AND P3, PT, R7, R9, PT ;  /* 0x000000090700720c */ /* 0x000fe20003f64070 */
[----:B------:R-:W-:Y:S01]  /*10b10*/  @!P2 IMAD.IADD R20, R20, 0x1, -R7 ;  /* 0x000000011414a824 */ /* 0x000fe200078e0a07 */
[----:B------:R-:W-:Y:S01]  /*10b20*/  STL [R1+0x478], R22 ;  /* 0x0004781601007387 */ /* 0x000fe20000100800 */
[----:B------:R-:W-:Y:S01]  /*10b30*/  IMAD.MOV.U32 R23, RZ, RZ, R0 ;  /* 0x000000ffff177224 */ /* 0x000fe200078e0000 */
[----:B------:R-:W-:Y:S01]  /*10b40*/  ISETP.GE.AND P2, PT, R19, RZ, PT ;  /* 0x000000ff1300720c */ /* 0x000fe20003f46270 */
[----:B------:R-:W-:Y:S01]  /*10b50*/  IMAD R11, R7, R14, R11 ;  /* 0x0000000e070b7224 */ /* 0x000fe200078e020b */
[----:B------:R-:W-:Y:S01]  /*10b60*/  IABS R14, R18 ;  /* 0x00000012000e7213 */ /* 0x000fe20000000000 */
[----:B------:R-:W-:Y:S01]  /*10b70*/  @!P0 IMAD.IADD R13, R13, 0x1, -R7 ;  /* 0x000000010d0d8824 */ /* 0x000fe200078e0a07 */
[----:B------:R-:W-:Y:S01]  /*10b80*/  ISETP.GE.AND P0, PT, R16, RZ, PT ;  /* 0x000000ff1000720c */ /* 0x000fe20003f06270 */
[----:B------:R-:W-:Y:S01]  /*10b90*/  @!P5 IMAD.MOV R23, RZ, RZ, -R23 ;  /* 0x000000ffff17d224 */ /* 0x000fe200078e0a17 */
[C---:B------:R-:W-:Y:S01]  /*10ba0*/  ISETP.GT.U32.AND P5, PT, R7.reuse, R20, PT ;  /* 0x000000140700720c */ /* 0x040fe20003fa4070 */
[----:B------:R-:W-:Y:S01]  /*10bb0*/  IMAD.HI.U32 R16, R8, R6, RZ ;  /* 0x0000000608107227 */ /* 0x000fe200078e00ff */
[----:B------:R0:W-:Y:S03]  /*10bc0*/  STL [R1+0x62c], R15 ;  /* 0x00062c0f01007387 */ /* 0x0001e60000100800 */
[--C-:B------:R-:W-:Y:S01]  /*10bd0*/  @!P6 IMAD.IADD R10, R10, 0x1, -R7.reuse ;  /* 0x000000010a0ae824 */ /* 0x100fe200078e0a07 */
[----:B------:R-:W-:Y:S01]  /*10be0*/  ISETP.GT.U32.AND P6, PT, R7, R11, PT ;  /* 0x0000000b0700720c */ /* 0x000fe20003fc4070 */
[----:B------:R-:W-:Y:S01]  /*10bf0*/  IMAD.MOV R16, RZ, RZ, -R16 ;  /* 0x000000ffff107224 */ /* 0x000fe200078e0a10 */
[----:B------:R-:W-:Y:S01]  /*10c00*/  STL [R1+0x61c], R23 ;  /* 0x00061c1701007387 */ /* 0x000fe20000100800 */
[----:B------:R-:W-:Y:S01]  /*10c10*/  @!P4 IMAD.IADD R21, R21, 0x1, -R7 ;  /* 0x000000011515c824 */ /* 0x000fe200078e0a07 */
[----:B------:R-:W-:Y:S01]  /*10c20*/  ISETP.GE.AND P4, PT, R2, RZ, PT ;  /* 0x000000ff0200720c */ /* 0x000fe20003f86270 */
[----:B------:R-:W-:-:S02]  /*10c30*/  IMAD R6, R7, R16, R6 ;  /* 0x0000001007067224 */ /* 0x000fc400078e0206 */
[----:B0-----:R-:W-:-:S04]  /*10c40*/  IMAD.HI.U32 R15, R8, R14, RZ ;  /* 0x0000000e080f7227 */ /* 0x001fc800078e00ff */
[----:B------:R-:W-:Y:S02]  /*10c50*/  IMAD.MOV R15, RZ, RZ, -R15 ;  /* 0x000000ffff0f7224 */ /* 0x000fe400078e0a0f */
[----:B------:R-:W-:Y:S02]  /*10c60*/  IMAD.MOV.U32 R22, RZ, RZ, R13 ;  /* 0x000000ffff167224 */ /* 0x000fe400078e000d */
[C---:B------:R-:W-:Y:S02]  /*10c70*/  IMAD R14, R7.reuse, R15, R14 ;  /* 0x0000000f070e7224 */ /* 0x040fe400078e020e */
[----:B------:R-:W-:Y:S02]  /*10c80*/  @!P1 IMAD.MOV R22, RZ, RZ, -R22 ;  /* 0x000000ffff169224 */ /* 0x000fe400078e0a16 */
[--C-:B------:R-:W-:Y:S01]  /*10c90*/  @!P5 IMAD.IADD R20, R20, 0x1, -R7.reuse ;  /* 0x000000011414d824 */ /* 0x100fe200078e0a07 */
[----:B------:R-:W-:Y:S01]  /*10ca0*/  ISETP.GT.U32.AND P5, PT, R7, R6, PT ;  /* 0x000000060700720c */ /* 0x000fe20003fa4070 */
[----:B------:R-:W-:Y:S01]  /*10cb0*/  @!P0 IMAD.MOV R10, RZ, RZ, -R10 ;  /* 0x000000ffff0a8224 */ /* 0x000fe200078e0a0a */
[----:B------:R-:W-:Y:S01]  /*10cc0*/  STL [R1+0x620], R22 ;  /* 0x0006201601007387 */ /* 0x000fe20000100800 */
[----:B------:R-:W-:Y:S01]  /*10cd0*/  VIADD R0, R3, 0x13d ;  /* 0x0000013d03007836 */ /* 0x000fe20000000000 */
[----:B------:R-:W-:Y:S01]  /*10ce0*/  ISETP.GT.U32.AND P0, PT, R7, R14, PT ;  /* 0x0000000e0700720c */ /* 0x000fe20003f04070 */
[--C-:B------:R-:W-:Y:S01]  /*10cf0*/  @!P6 IMAD.IADD R11, R11, 0x1, -R7.reuse ;  /* 0x000000010b0be824 */ /* 0x100fe200078e0a07 */
[----:B------:R0:W-:Y:S01]  /*10d00*/  STL [R1+0x624], R10 ;  /* 0x0006240a01007387 */ /* 0x0001e20000100800 */
[----:B------:R-:W-:Y:S01]  /*10d10*/  @!P3 IMAD.IADD R9, R9, 0x1, -R7 ;  /* 0x000000010909b824 */ /* 0x000fe200078e0a07 */
[----:B------:R-:W-:Y:S01]  /*10d20*/  ISETP.GE.AND P3, PT, R4, RZ, PT ;  /* 0x000000ff0400720c */ /* 0x000fe20003f66270 */
[----:B------:R-:W-:Y:S01]  /*10d30*/  IMAD.MOV.U32 R4, RZ, RZ, R21 ;  /* 0x000000ffff047224 */ /* 0x000fe200078e0015 */
[----:B------:R-:W-:Y:S01]  /*10d40*/  ISETP.GT.U32.AND P6, PT, R7, R11, PT ;  /* 0x0000000b0700720c */ /* 0x000fe20003fc4070 */
[----:B------:R-:W-:Y:S01]  /*10d50*/  VIADD R2, R3, 0x13e ;  /* 0x0000013e03027836 */ /* 0x000fe20000000000 */
[C---:B------:R-:W-:Y:S01]  /*10d60*/  ISETP.GT.U32.AND P1, PT, R7.reuse, R9, PT ;  /* 0x000000090700720c */ /* 0x040fe20003f24070 */
[----:B------:R-:W-:Y:S01]  /*10d70*/  @!P4 IMAD.MOV R4, RZ, RZ, -R4 ;  /* 0x000000ffff04c224 */ /* 0x000fe200078e0a04 */
[----:B------:R-:W-:Y:S01]  /*10d80*/  ISETP.GE.AND P4, PT, R12, RZ, PT ;  /* 0x000000ff0c00720c */ /* 0x000fe20003f86270 */
[--C-:B------:R-:W-:Y:S01]  /*10d90*/  @!P5 IMAD.IADD R6, R6, 0x1, -R7.reuse ;  /* 0x000000010606d824 */ /* 0x100fe200078e0a07 */
[----:B0-----:R-:W-:Y:S01]  /*10da0*/  IABS R10, R0 ;  /* 0x00000000000a7213 */ /* 0x001fe20000000000 */
[----:B------:R-:W-:Y:S01]  /*10db0*/  @!P0 IMAD.IADD R14, R14, 0x1, -R7 ;  /* 0x000000010e0e8824 */ /* 0x000fe200078e0a07 */
[----:B------:R0:W-:Y:S01]  /*10dc0*/  STL [R1+0x628], R4 ;  /* 0x0006280401007387 */ /* 0x0001e20000100800 */
[----:B------:R-:W-:Y:S01]  /*10dd0*/  ISETP.GE.AND P0, PT, R0, RZ, PT ;  /* 0x000000ff0000720c */ /* 0x000fe20003f06270 */
[----:B------:R-:W-:Y:S01]  /*10de0*/  IMAD.MOV.U32 R15, RZ, RZ, R20 ;  /* 0x000000ffff0f7224 */ /* 0x000fe200078e0014 */
[----:B------:R-:W-:Y:S01]  /*10df0*/  ISETP.GT.U32.AND P5, PT, R7, R6, PT ;  /* 0x000000060700720c */ /* 0x000fe20003fa4070 */
[----:B------:R-:W-:-:S04]  /*10e00*/  IMAD.HI.U32 R12, R8, R10, RZ ;  /* 0x0000000a080c7227 */ /* 0x000fc800078e00ff */
[----:B------:R-:W-:Y:S01]  /*10e10*/  IMAD.MOV R12, RZ, RZ, -R12 ;  /* 0x000000ffff0c7224 */ /* 0x000fe200078e0a0c */
[----:B0-----:R-:W-:Y:S01]  /*10e20*/  IABS R4, R2 ;  /* 0x0000000200047213 */ /* 0x001fe20000000000 */
[----:B------:R-:W-:Y:S01]  /*10e30*/  @!P6 IMAD.IADD R11, R11, 0x1, -R7 ;  /* 0x000000010b0be824 */ /* 0x000fe200078e0a07 */
[----:B------:R-:W-:Y:S01]  /*10e40*/  ISETP.GE.AND P6, PT, R17, RZ, PT ;  /* 0x000000ff1100720c */ /* 0x000fe20003fc6270 */
[----:B------:R-:W-:Y:S02]  /*10e50*/  IMAD R10, R7, R12, R10 ;  /* 0x0000000c070a7224 */ /* 0x000fe400078e020a */
[----:B------:R-:W-:-:S04]  /*10e60*/  IMAD.HI.U32 R0, R8, R4, RZ ;  /* 0x0000000408007227 */ /* 0x000fc800078e00ff */
[----:B------:R-:W-:Y:S01]  /*10e70*/  @!P2 IMAD.MOV R15, RZ, RZ, -R15 ;  /* 0x000000ffff0fa224 */ /* 0x000fe200078e0a0f */
[C---:B------:R-:W-:Y:S01]  /*10e80*/  ISETP.GT.U32.AND P2, PT, R7.reuse, R14, PT ;  /* 0x0000000e0700720c */ /* 0x040fe20003f44070 */
[----:B------:R-:W-:Y:S02]  /*10e90*/  IMAD.MOV R0, RZ, RZ, -R0 ;  /* 0x000000ffff007224 */ /* 0x000fe400078e0a00 */
[----:B------:R-:W-:Y:S01]  /*10ea0*/  @!P4 IMAD.MOV R11, RZ, RZ, -R11 ;  /* 0x000000ffff0bc224 */ /* 0x000fe200078e0a0b */
[----:B------:R-:W-:Y:S01]  /*10eb0*/  ISETP.GT.U32.AND P4, PT, R7, R10, PT ;  /* 0x0000000a0700720c */ /* 0x000fe20003f84070 */
[----:B------:R-:W-:Y:S01]  /*10ec0*/  @!P1 IMAD.IADD R9, R9, 0x1, -R7 ;  /* 0x0000000109099824 */ /* 0x000fe200078e0a07 */
[----:B------:R-:W-:Y:S01]  /*10ed0*/  ISETP.GE.AND P1, PT, R18, RZ, PT ;  /* 0x000000ff1200720c */ /* 0x000fe20003f26270 */
[----:B------:R-:W-:Y:S01]  /*10ee0*/  IMAD R0, R7, R0, R4 ;  /* 0x0000000007007224 */ /* 0x000fe200078e0204 */
[----:B------:R-:W-:Y:S01]  /*10ef0*/  STL [R1+0x118], R15 ;  /* 0x0001180f01007387 */ /* 0x000fe20000100800 */
[----:B------:R-:W-:-:S02]  /*10f00*/  IMAD.MOV.U32 R13, RZ, RZ, R9 ;  /* 0x000000ffff0d7224 */ /* 0x000fc400078e0009 */
[--C-:B------:R-:W-:Y:S01]  /*10f10*/  @!P5 IMAD.IADD R6, R6, 0x1, -R7.reuse ;  /* 0x000000010606d824 */ /* 0x100fe200078e0a07 */
[----:B------:R-:W-:Y:S01]  /*10f20*/  ISETP.GT.U32.AND P5, PT, R7, R0, PT ;  /* 0x000000000700720c */ /* 0x000fe20003fa4070 */
[----:B------:R-:W-:Y:S02]  /*10f30*/  VIADD R9, R3, 0x13f ;  /* 0x0000013f03097836 */ /* 0x000fe40000000000 */
[--C-:B------:R-:W-:Y:S02]  /*10f40*/  @!P2 IMAD.IADD R14, R14, 0x1, -R7.reuse ;  /* 0x000000010e0ea824 */ /* 0x100fe400078e0a07 */
[----:B------:R-:W-:Y:S01]  /*10f50*/  @!P4 IMAD.IADD R10, R10, 0x1, -R7 ;  /* 0x000000010a0ac824 */ /* 0x000fe200078e0a07 */
[----:B------:R-:W-:Y:S01]  /*10f60*/  ISETP.GE.AND P2, PT, R9, RZ, PT ;  /* 0x000000ff0900720c */ /* 0x000fe20003f46270 */
[----:B------:R-:W-:Y:S01]  /*10f70*/  @!P3 IMAD.MOV R13, RZ, RZ, -R13 ;  /* 0x000000ffff0db224 */ /* 0x000fe200078e0a0d */
[----:B------:R-:W-:Y:S01]  /*10f80*/  IABS R9, R9 ;  /* 0x0000000900097213 */ /* 0x000fe20000000000 */
[----:B------:R-:W-:Y:S01]  /*10f90*/  VIADD R4, R3, 0x140 ;  /* 0x0000014003047836 */ /* 0x000fe20000000000 */
[----:B------:R-:W-:Y:S01]  /*10fa0*/  ISETP.GT.U32.AND P4, PT, R7, R10, PT ;  /* 0x0000000a0700720c */ /* 0x000fe20003f84070 */
[----:B------:R-:W-:Y:S01]  /*10fb0*/  IMAD.MOV.U32 R12, RZ, RZ, R14 ;  /* 0x000000ffff0c7224 */ /* 0x000fe200078e000e */
[----:B------:R-:W-:Y:S01]  /*10fc0*/  ISETP.GE.AND P3, PT, R2, RZ, PT ;  /* 0x000000ff0200720c */ /* 0x000fe20003f66270 */
[----:B------:R-:W-:Y:S01]  /*10fd0*/  IMAD.HI.U32 R14, R8, R9, RZ ;  /* 0x00000009080e7227 */ /* 0x000fe200078e00ff */
[----:B------:R0:W-:Y:S03]  /*10fe0*/  STL [R1+0x16c], R13 ;  /* 0x00016c0d01007387 */ /* 0x0001e60000100800 */
[----:B------:R-:W-:Y:S01]  /*10ff0*/  VIADD R2, R3, 0x141 ;  /* 0x0000014103027836 */ /* 0x000fe20000000000 */
[----:B------:R1:W-:Y:S01]  /*11000*/  STL [R1+0x610], R11 ;  /* 0x0006100b01007387 */ /* 0x0003e20000100800 */
[----:B------:R-:W-:Y:S01]  /*11010*/  @!P1 IMAD.MOV R12, RZ, RZ, -R12 ;  /* 0x000000ffff0c9224 */ /* 0x000fe200078e0a0c */
[----:B------:R-:W-:Y:S01]  /*11020*/  ISETP.GE.AND P1, PT, R4, RZ, PT ;  /* 0x000000ff0400720c */ /* 0x000fe20003f26270 */
[----:B------:R-:W-:-:S02]  /*11030*/  @!P5 IMAD.IADD R0, R0, 0x1, -R7 ;  /* 0x000000010000d824 */ /* 0x000fc400078e0a07 */
[----:B------:R-:W-:Y:S01]  /*11040*/  IMAD.MOV R14, RZ, RZ, -R14 ;  /* 0x000000ffff0e7224 */ /* 0x000fe200078e0a0e */
[----:B0-----:R-:W-:Y:S01]  /*11050*/  IABS R13, R4 ;  /* 0x00000004000d7213 */ /* 0x001fe20000000000 */
[----:B------:R0:W-:Y:S01]  /*11060*/  STL [R1+0x60c], R12 ;  /* 0x00060c0c01007387 */ /* 0x0001e20000100800 */
[C---:B------:R-:W-:Y:S01]  /*11070*/  ISETP.GT.U32.AND P5, PT, R7.reuse, R0, PT ;  /* 0x000000000700720c */ /* 0x040fe20003fa4070 */
[C---:B------:R-:W-:Y:S01]  /*11080*/  IMAD R9, R7.reuse, R14, R9 ;  /* 0x0000000e07097224 */ /* 0x040fe200078e0209 */
[----:B-1----:R-:W-:Y:S01]  /*11090*/  IABS R11, R2 ;  /* 0x00000002000b7213 */ /* 0x002fe20000000000 */
[----:B------:R-:W-:Y:S02]  /*110a0*/  @!P4 IMAD.IADD R10, R10, 0x1, -R7 ;  /* 0x000000010a0ac824 */ /* 0x000fe400078e0a07 */
[----:B------:R-:W-:Y:S01]  /*110b0*/  @!P6 IMAD.MOV R6, RZ, RZ, -R6 ;  /* 0x000000ffff06e224 */ /* 0x000fe200078e0a06 */
[----:B------:R-:W-:Y:S01]  /*110c0*/  ISETP.GT.U32.AND P4, PT, R7, R9, PT ;  /* 0x000000090700720c */ /* 0x000fe20003f84070 */
[----:B------:R-:W-:Y:S01]  /*110d0*/  IMAD.HI.U32 R4, R8, R11, RZ ;  /* 0x0000000b08047227 */ /* 0x000fe200078e00ff */
[----:B------:R-:W-:-:S02]  /*110e0*/  ISETP.GE.AND P6, PT, R2, RZ, PT ;  /* 0x000000ff0200720c */ /* 0x000fc40003fc6270 */
[----:B------:R1:W-:Y:S01]  /*110f0*/  STL [R1+0x608], R6 ;  /* 0x0006080601007387 */ /* 0x0003e20000100800 */
[----:B0-----:R-:W-:-:S04]  /*11100*/  IMAD.HI.U32 R12, R8, R13, RZ ;  /* 0x0000000d080c7227 */ /* 0x001fc800078e00ff */
[----:B------:R-:W-:Y:S02]  /*11110*/  IMAD.MOV R12, RZ, RZ, -R12 ;  /* 0x000000ffff0c7224 */ /* 0x000fe400078e0a0c */
[----:B------:R-:W-:Y:S02]  /*11120*/  IMAD.MOV R4, RZ, RZ, -R4 ;  /* 0x000000ffff047224 */ /* 0x000fe400078e0a04 */
[C---:B------:R-:W-:Y:S02]  /*11130*/  IMAD R13, R7.reuse, R12, R13 ;  /* 0x0000000c070d7224 */ /* 0x040fe400078e020d */
[C---:B------:R-:W-:Y:S02]  /*11140*/  IMAD R11, R7.reuse, R4, R11 ;  /* 0x00000004070b7224 */ /* 0x040fe400078e020b */
[----:B------:R-:W-:Y:S02]  /*11150*/  IMAD.MOV.U32 R18, RZ, RZ, R10 ;  /* 0x000000ffff127224 */ /* 0x000fe400078e000a */
[----:B------:R-:W-:Y:S01]  /*11160*/  @!P5 IMAD.IADD R0, R0, 0x1, -R7 ;  /* 0x000000010000d824 */ /* 0x000fe200078e0a07 */
[----:B------:R-:W-:Y:S01]  /*11170*/  ISETP.GT.U32.AND P5, PT, R7, R13, PT ;  /* 0x0000000d0700720c */ /* 0x000fe20003fa4070 */
[----:B-1----:R-:W-:-:S02]  /*11180*/  VIADD R6, R3, 0x142 ;  /* 0x0000014203067836 */ /* 0x002fc40000000000 */
[----:B------:R-:W-:Y:S01]  /*11190*/  @!P0 IMAD.MOV R18, RZ, RZ, -R18 ;  /* 0x000000ffff128224 */ /* 0x000fe200078e0a12 */
[----:B------:R-:W-:Y:S01]  /*111a0*/  ISETP.GT.U32.AND P0, PT, R7, R11, PT ;  /* 0x0000000b0700720c */ /* 0x000fe20003f04070 */
[--C-:B------:R-:W-:Y:S01]  /*111b0*/  @!P4 IMAD.IADD R9, R9, 0x1, -R7.reuse ;  /* 0x000000010909c824 */ /* 0x100fe200078e0a07 */
[----:B------:R-:W-:Y:S01]  /*111c0*/  IABS R15, R6 ;  /* 0x00000006000f7213 */ /* 0x000fe20000000000 */
[C---:B------:R-:W-:Y:S01]  /*111d0*/  VIADD R4, R3.reuse, 0x144 ;  /* 0x0000014403047836 */ /* 0x040fe20000000000 */
[----:B------:R0:W-:Y:S01]  /*111e0*/  STL [R1+0x600], R18 ;  /* 0x0006001201007387 */ /* 0x0001e20000100800 */
[----:B------:R-:W-:Y:S01]  /*111f0*/  VIADD R12, R3, 0x143 ;  /* 0x00000143030c7836 */ /* 0x000fe20000000000 */
[----:B------:R-:W-:Y:S01]  /*11200*/  ISETP.GT.U32.AND P4, PT, R7, R9, PT ;  /* 0x000000090700720c */ /* 0x000fe20003f84070 */
[----:B------:R-:W-:Y:S01]  /*11210*/  IMAD.HI.U32 R10, R8, R15, RZ ;  /* 0x0000000f080a7227 */ /* 0x000fe200078e00ff */
[----:B------:R-:W-:Y:S02]  /*11220*/  IABS R17, R4 ;  /* 0x0000000400117213 */ /* 0x000fe40000000000 */
[----:B------:R-:W-:Y:S01]  /*11230*/  IABS R16, R12 ;  /* 0x0000000c00107213 */ /* 0x000fe20000000000 */
[----:B------:R-:W-:-:S02]  /*11240*/  @!P5 IMAD.IADD R13, R13, 0x1, -R7 ;  /* 0x000000010d0dd824 */ /* 0x000fc400078e0a07 */
[----:B------:R-:W-:Y:S02]  /*11250*/  @!P0 IMAD.IADD R11, R11, 0x1, -R7 ;  /* 0x000000010b0b8824 */ /* 0x000fe400078e0a07 */
[----:B0-----:R-:W-:Y:S01]  /*11260*/  IMAD.MOV.U32 R18, RZ, RZ, R0 ;  /* 0x000000ffff127224 */ /* 0x001fe200078e0000 */
[C---:B------:R-:W-:Y:S01]  /*11270*/  ISETP.GT.U32.AND P5, PT, R7.reuse, R13, PT ;  /* 0x0000000d0700720c */ /* 0x040fe20003fa4070 */
[----:B------:R-:W-:Y:S01]  /*11280*/  IMAD.MOV R0, RZ, RZ, -R10 ;  /* 0x000000ffff007224 */ /* 0x000fe200078e0a0a */
[----:B------:R-:W-:Y:S01]  /*11290*/  ISETP.GT.U32.AND P0, PT, R7, R11, PT ;  /* 0x0000000b0700720c */ /* 0x000fe20003f04070 */
[----:B------:R-:W-:Y:S02]  /*112a0*/  VIADD R2, R3, 0x145 ;  /* 0x0000014503027836 */ /* 0x000fe40000000000 */
[----:B------:R-:W-:Y:S02]  /*112b0*/  IMAD R0, R7, R0, R15 ;  /* 0x0000000007007224 */ /* 0x000fe400078e020f */
[----:B------:R-:W-:Y:S01]  /*112c0*/  IMAD.MOV.U32 R10, RZ, RZ, R17 ;  /* 0x000000ffff0a7224 */ /* 0x000fe200078e0011 */
[----:B------:R-:W-:Y:S01]  /*112d0*/  IABS R14, R2 ;  /* 0x00000002000e7213 */ /* 0x000fe20000000000 */
[----:B------:R-:W-:Y:S01]  /*112e0*/  @!P4 IMAD.IADD R9, R9, 0x1, -R7 ;  /* 0x000000010909c824 */ /* 0x000fe200078e0a07 */
[----:B------:R-:W-:Y:S01]  /*112f0*/  ISETP.GT.U32.AND P4, PT, R7, R0, PT ;  /* 0x000000000700720c */ /* 0x000fe20003f84070 */
[----:B------:R-:W-:-:S04]  /*11300*/  IMAD.HI.U32 R17, R8, R16, RZ ;  /* 0x0000001008117227 */ /* 0x000fc800078e00ff */
[----:B------:R-:W-:-:S04]  /*11310*/  IMAD.HI.U32 R15, R8, R10, RZ ;  /* 0x0000000a080f7227 */ /* 0x000fc800078e00ff */
[----:B------:R-:W-:Y:S01]  /*11320*/  @!P3 IMAD.MOV R18, RZ, RZ, -R18 ;  /* 0x000000ffff12b224 */ /* 0x000fe200078e0a12 */
[----:B------:R-:W-:Y:S01]  /*11330*/  ISETP.GE.AND P3, PT, R6, RZ, PT ;  /* 0x000000ff0600720c */ /* 0x000fe20003f66270 */
[----:B------:R-:W-:Y:S02]  /*11340*/  IMAD.MOV R17, RZ, RZ, -R17 ;  /* 0x000000ffff117224 */ /* 0x000fe400078e0a11 */
[----:B------:R-:W-:Y:S01]  /*11350*/  IMAD.HI.U32 R6, R8, R14, RZ ;  /* 0x0000000e08067227 */ /* 0x000fe200078e00ff */
[----:B------:R0:W-:Y:S03]  /*11360*/  STL [R1+0x604], R18 ;  /* 0x0006041201007387 */ /* 0x0001e60000100800 */
[----:B------:R-:W-:Y:S02]  /*11370*/  IMAD.MOV R15, RZ, RZ, -R15 ;  /* 0x000000ffff0f7224 */ /* 0x000fe400078e0a0f */
[----:B------:R-:W-:Y:S01]  /*11380*/  @!P5 IMAD.IADD R13, R13, 0x1, -R7 ;  /* 0x000000010d0dd824 */ /* 0x000fe200078e0a07 */
[----:B------:R-:W-:Y:S01]  /*11390*/  ISETP.GE.AND P5, PT, R12, RZ, PT ;  /* 0x000000ff0c00720c */ /* 0x000fe20003fa6270 */
[----:B------:R-:W-:-:S02]  /*113a0*/  IMAD R12, R7, R17, R16 ;  /* 0x00000011070c7224 */ /* 0x000fc400078e0210 */
[----:B------:R-:W-:Y:S02]  /*113b0*/  IMAD.MOV R16, RZ, RZ, -R6 ;  /* 0x000000ffff107224 */ /* 0x000fe400078e0a06 */
[----:B------:R-:W-:Y:S02]  /*113c0*/  IMAD R10, R7, R15, R10 ;  /* 0x0000000f070a7224 */ /* 0x000fe400078e020a */
[----:B0-----:R-:W-:Y:S02]  /*113d0*/  IMAD.MOV.U32 R18, RZ, RZ, R9 ;  /* 0x000000ffff127224 */ /* 0x001fe400078e0009 */
[--C-:B------:R-:W-:Y:S01]  /*113e0*/  @!P0 IMAD.IADD R11, R11, 0x1, -R7.reuse ;  /* 0x000000010b0b8824 */ /* 0x100fe200078e0a07 */
[----:B------:R-:W-:Y:S01]  /*113f0*/  ISETP.GT.U32.AND P0, PT, R7, R10, PT ;  /* 0x0000000a0700720c */ /* 0x000fe20003f04070 */
[----:B------:R-:W-:Y:S02]  /*11400*/  VIADD R6, R3, 0x146 ;  /* 0x0000014603067836 */ /* 0x000fe40000000000 */
[----:B------:R-:W-:-:S02]  /*11410*/  @!P4 IMAD.IADD R0, R0, 0x1, -R7 ;  /* 0x000000010000c824 */ /* 0x000fc400078e0a07 */
[C---:B------:R-:W-:Y:S01]  /*11420*/  IMAD R9, R7.reuse, R16, R14 ;  /* 0x0000001007097224 */ /* 0x040fe200078e020e */
[----:B------:R-:W-:Y:S01]  /*11430*/  IABS R14, R6 ;  /* 0x00000006000e7213 */ /* 0x000fe20000000000 */
[----:B------:R-:W-:Y:S01]  /*11440*/  @!P2 IMAD.MOV R18, RZ, RZ, -R18 ;  /* 0x000000ffff12a224 */ /* 0x000fe200078e0a12 */
[C---:B------:R-:W-:Y:S01]  /*11450*/  ISETP.GT.U32.AND P2, PT, R7.reuse, R12, PT ;  /* 0x0000000c0700720c */ /* 0x040fe20003f44070 */
[----:B------:R-:W-:Y:S01]  /*11460*/  IMAD.MOV.U32 R15, RZ, RZ, R11 ;  /* 0x000000ffff0f7224 */ /* 0x000fe200078e000b */
[C---:B------:R-:W-:Y:S01]  /*11470*/  ISETP.GT.U32.AND P4, PT, R7.reuse, R0, PT ;  /* 0x000000000700720c */ /* 0x040fe20003f84070 */
[----:B------:R-:W-:Y:S01]  /*11480*/  IMAD.MOV.U32 R16, RZ, RZ, R13 ;  /* 0x000000ffff107224 */ /* 0x000fe200078e000d */
[----:B------:R-:W-:Y:S01]  /*11490*/  STL [R1+0x5fc], R18 ;  /* 0x0005fc1201007387 */ /* 0x000fe20000100800 */
[----:B------:R-:W-:Y:S01]  /*114a0*/  @!P6 IMAD.MOV R15, RZ, RZ, -R15 ;  /* 0x000000ffff0fe224 */ /* 0x000fe200078e0a0f */
[----:B------:R-:W-:Y:S01]  /*114b0*/  ISETP.GT.U32.AND P6, PT, R7, R9, PT ;  /* 0x000000090700720c */ /* 0x000fe20003fc4070 */
[----:B------:R-:W-:-:S02]  /*114c0*/  IMAD.MOV.U32 R13, RZ, RZ, R14 ;  /* 0x000000ffff0d7224 */ /* 0x000fc400078e000e */
[----:B------:R-:W-:Y:S01]  /*114d0*/  @!P1 IMAD.MOV R16, RZ, RZ, -R16 ;  /* 0x000000ffff109224 */ /* 0x000fe200078e0a10 */
[----:B------:R-:W-:Y:S01]  /*114e0*/  ISETP.GE.AND P1, PT, R4, RZ, PT ;  /* 0x000000ff0400720c */ /* 0x000fe20003f26270 */
[----:B------:R-:W-:Y:S02]  /*114f0*/  VIADD R4, R3, 0x147 ;  /* 0x0000014703047836 */ /* 0x000fe40000000000 */
[----:B------:R-:W-:Y:S01]  /*11500*/  IMAD.HI.U32 R11, R8, R13, RZ ;  /* 0x0000000d080b7227 */ /* 0x000fe200078e00ff */
[----:B------:R-:W-:Y:S03]  /*11510*/  STL [R1+0x174], R16 ;  /* 0x0001741001007387 */ /* 0x000fe60000100800 */
[--C-:B------:R-:W-:Y:S01]  /*11520*/  @!P2 IMAD.IADD R12, R12, 0x1, -R7.reuse ;  /* 0x000000010c0ca824 */ /* 0x100fe200078e0a07 */
[----:B------:R0:W-:Y:S01]  /*11530*/  STL [R1+0x1b8], R15 ;  /* 0x0001b80f01007387 */ /* 0x0001e20000100800 */
[----:B------:R-:W-:Y:S01]  /*11540*/  @!P0 IMAD.IADD R10, R10, 0x1, -R7 ;  /* 0x000000010a0a8824 */ /* 0x000fe200078e0a07 */
[----:B------:R-:W-:Y:S01]  /*11550*/  ISETP.GE.AND P2, PT, R6, RZ, PT ;  /* 0x000000ff0600720c */ /* 0x000fe20003f46270 */
[----:B------:R-:W-:Y:S01]  /*11560*/  IMAD.MOV R11, RZ, RZ, -R11 ;  /* 0x000000ffff0b7224 */ /* 0x000fe200078e0a0b */
[----:B------:R-:W-:Y:S01]  /*11570*/  ISETP.GT.U32.AND P0, PT, R7, R12, PT ;  /* 0x0000000c0700720c */ /* 0x000fe20003f04070 */
[--C-:B------:R-:W-:Y:S01]  /*11580*/  @!P4 IMAD.IADD R0, R0, 0x1, -R7.reuse ;  /* 0x000000010000c824 */ /* 0x100fe200078e0a07 */
[----:B------:R-:W-:Y:S01]  /*11590*/  ISETP.GE.AND P4, PT, R2, RZ, PT ;  /* 0x000000ff0200720c */ /* 0x000fe20003f86270 */
[----:B------:R-:W-:Y:S01]  /*115a0*/  @!P6 IMAD.IADD R9, R9, 0x1, -R7 ;  /* 0x000000010909e824 */ /* 0x000fe200078e0a07 */
[C---:B------:R-:W-:Y:S01]  /*115b0*/  ISETP.GT.U32.AND P6, PT, R7.reuse, R10, PT ;  /* 0x0000000a0700720c */ /* 0x040fe20003fc4070 */
[----:B------:R-:W-:Y:S01]  /*115c0*/  IMAD R2, R7, R11, R13 ;  /* 0x0000000b07027224 */ /* 0x000fe200078e020d */
[----:B0-----:R-:W-:Y:S01]  /*115d0*/  IABS R15, R4 ;  /* 0x00000004000f7213 */ /* 0x001fe20000000000 */
[----:B------:R-:W-:-:S02]  /*115e0*/  IMAD.MOV.U32 R14, RZ, RZ, R0 ;  /* 0x000000ffff0e7224 */ /* 0x000fc400078e0000 */
[----:B------:R-:W-:Y:S02]  /*115f0*/  VIADD R6, R3, 0x14a ;  /* 0x0000014a03067836 */ /* 0x000fe40000000000 */
[----:B------:R-:W-:-:S03]  /*11600*/  IMAD.HI.U32 R13, R8, R15, RZ ;  /* 0x0000000f080d7227 */ /* 0x000fc600078e00ff */
[----:B------:R-:W-:Y:S01]  /*11610*/  IABS R16, R6 ;  /* 0x0000000600107213 */ /* 0x000fe20000000000 */
[----:B------:R-:W-:Y:S02]  /*11620*/  IMAD.MOV R13, RZ, RZ, -R13 ;  /* 0x000000ffff0d7224 */ /* 0x000fe400078e0a0d */
[----:B------:R-:W-:Y:S01]  /*11630*/  @!P3 IMAD.MOV R14, RZ, RZ, -R14 ;  /* 0x000000ffff0eb224 */ /* 0x000fe200078e0a0e */
[C---:B------:R-:W-:Y:S01]  /*11640*/  ISETP.GT.U32.AND P3, PT, R7.reuse, R9, PT ;  /* 0x000000090700720c */ /* 0x040fe20003f64070 */
[C---:B------:R-:W-:Y:S02]  /*11650*/  IMAD R15, R7.reuse, R13, R15 ;  /* 0x0000000d070f7224 */ /* 0x040fe400078e020f */
[--C-:B------:R-:W-:Y:S01]  /*11660*/  @!P0 IMAD.IADD R12, R12, 0x1, -R7.reuse ;  /* 0x000000010c0c8824 */ /* 0x100fe200078e0a07 */
[C---:B------:R-:W-:Y:S01]  /*11670*/  ISETP.GT.U32.AND P0, PT, R7.reuse, R2, PT ;  /* 0x000000020700720c */ /* 0x040fe20003f04070 */
[----:B------:R-:W-:Y:S01]  /*11680*/  @!P6 IMAD.IADD R10, R10, 0x1, -R7 ;  /* 0x000000010a0ae824 */ /* 0x000fe200078e0a07 */
[----:B------:R-:W-:Y:S01]  /*11690*/  ISETP.GT.U32.AND P6, PT, R7, R15, PT ;  /* 0x0000000f0700720c */ /* 0x000fe20003fc4070 */
[C---:B------:R-:W-:Y:S01]  /*116a0*/  VIADD R11, R3.reuse, 0x148 ;  /* 0x00000148030b7836 */ /* 0x040fe20000000000 */
[----:B------:R0:W-:Y:S01]  /*116b0*/  STL [R1+0x5d8], R14 ;  /* 0x0005d80e01007387 */ /* 0x0001e20000100800 */
[----:B------:R-:W-:-:S02]  /*116c0*/  VIADD R0, R3, 0x149 ;  /* 0x0000014903007836 */ /* 0x000fc40000000000 */
[----:B------:R-:W-:Y:S02]  /*116d0*/  IMAD.MOV.U32 R18, RZ, RZ, R12 ;  /* 0x000000ffff127224 */ /* 0x000fe400078e000c */
[--C-:B------:R-:W-:Y:S01]  /*116e0*/  @!P3 IMAD.IADD R9, R9, 0x1, -R7.reuse ;  /* 0x000000010909b824 */ /* 0x100fe200078e0a07 */
[----:B------:R-:W-:Y:S01]  /*116f0*/  ISETP.GE.AND P3, PT, R4, RZ, PT ;  /* 0x000000ff0400720c */ /* 0x000fe20003f66270 */
[----:B------:R-:W-:Y:S01]  /*11700*/  IMAD.MOV.U32 R4, RZ, RZ, R16 ;  /* 0x000000ffff047224 */ /* 0x000fe200078e0010 */
[----:B------:R-:W-:Y:S01]  /*11710*/  IABS R13, R0 ;  /* 0x00000000000d7213 */ /* 0x000fe20000000000 */
[--C-:B------:R-:W-:Y:S01]  /*11720*/  @!P0 IMAD.IADD R2, R2, 0x1, -R7.reuse ;  /* 0x0000000102028824 */ /* 0x100fe200078e0a07 */
[----:B0-----:R-:W-:Y:S01]  /*11730*/  IABS R14, R11 ;  /* 0x0000000b000e7213 */ /* 0x001fe20000000000 */
[----:B------:R-:W-:Y:S01]  /*11740*/  @!P6 IMAD.IADD R15, R15, 0x1, -R7 ;  /* 0x000000010f0fe824 */ /* 0x000fe200078e0a07 */
[----:B------:R-:W-:Y:S01]  /*11750*/  ISETP.GE.AND P0, PT, R11, RZ, PT ;  /* 0x000000ff0b00720c */ /* 0x000fe20003f06270 */
[----:B------:R-:W-:-:S03]  /*11760*/  IMAD.HI.U32 R17, R8, R13, RZ ;  /* 0x0000000d08117227 */ /* 0x000fc600078e00ff */
[----:B------:R-:W-:Y:S01]  /*11770*/  ISETP.GT.U32.AND P6, PT, R7, R15, PT ;  /* 0x0000000f0700720c */ /* 0x000fe20003fc4070 */
[----:B------:R-:W-:-:S04]  /*11780*/  IMAD.HI.U32 R16, R8, R14, RZ ;  /* 0x0000000e08107227 */ /* 0x000fc800078e00ff */
[----:B------:R-:W-:Y:S02]  /*11790*/  IMAD.MOV R16, RZ, RZ, -R16 ;  /* 0x000000ffff107224 */ /* 0x000fe400078e0a10 */
[----:B------:R-:W-:Y:S01]  /*117a0*/  @!P5 IMAD.MOV R18, RZ, RZ, -R18 ;  /* 0x000000ffff12d224 */ /* 0x000fe200078e0a12 */
[----:B------:R-:W-:Y:S01]  /*117b0*/  ISETP.GT.U32.AND P5, PT, R7, R2, PT ;  /* 0x000000020700720c */ /* 0x000fe20003fa4070 */
[----:B------:R-:W-:-:S03]  /*117c0*/  IMAD.HI.U32 R11, R8, R4, RZ ;  /* 0x00000004080b7227 */ /* 0x000fc600078e00ff */
[----:B------:R-:W-:Y:S01]  /*117d0*/  STL [R1+0x5d4], R18 ;  /* 0x0005d41201007387 */ /* 0x000fe20000100800 */
        /* <DEDUP_REMOVED lines=8> */
[----:B------:R-:W-:Y:S01]  /*11860*/  ISETP.GT.U32.AND P4, PT, R7, R13, PT ;  /* 0x0000000d0700720c */ /* 0x000fe20003f84070 */
[--C-:B------:R-:W-:Y:S01]  /*11870*/  @!P5 IMAD.IADD R2, R2, 0x1, -R7.reuse ;  /* 0x000000010202d824 */ /* 0x100fe200078e0a07 */
[----:B------:R-:W-:Y:S01]  /*11880*/  ISETP.GE.AND P5, PT, R0, RZ, PT ;  /* 0x000000ff0000720c */ /* 0x000fe20003fa6270 */
[--C-:B------:R-:W-:Y:S01]  /*11890*/  @!P6 IMAD.IADD R15, R15, 0x1, -R7.reuse ;  /* 0x000000010f0fe824 */ /* 0x100fe200078e0a07 */
[----:B------:R-:W-:Y:S01]  /*118a0*/  ISETP.GT.U32.AND P6, PT, R7, R4, PT ;  /* 0x000000040700720c */ /* 0x000fe20003fc4070 */
[C---:B------:R-:W-:Y:S01]  /*118b0*/  VIADD R16, R3.reuse, 0x14b ;  /* 0x0000014b03107836 */ /* 0x040fe20000000000 */
[----:B------:R0:W-:Y:S01]  /*118c0*/  STL [R1+0x5d0], R10 ;  /* 0x0005d00a01007387 */ /* 0x0001e20000100800 */
[----:B------:R-:W-:Y:S02]  /*118d0*/  VIADD R0, R3, 0x14c ;  /* 0x0000014c03007836 */ /* 0x000fe40000000000 */
[----:B------:R-:W-:Y:S01]  /*118e0*/  @!P1 IMAD.IADD R14, R14, 0x1, -R7 ;  /* 0x000000010e0e9824 */ /* 0x000fe200078e0a07 */
[----:B------:R1:W-:Y:S01]  /*118f0*/  STL [R1+0x5cc], R9 ;  /* 0x0005cc0901007387 */ /* 0x0003e20000100800 */
[----:B------:R-:W-:Y:S01]  /*11900*/  ISETP.GE.AND P1, PT, R6, RZ, PT ;  /* 0x000000ff0600720c */ /* 0x000fe20003f26270 */
[----:B------:R-:W-:-:S02]  /*11910*/  IMAD.MOV.U32 R17, RZ, RZ, R2 ;  /* 0x000000ffff117224 */ /* 0x000fc400078e0002 */
[----:B------:R-:W-:Y:S01]  /*11920*/  @!P4 IMAD.IADD R13, R13, 0x1, -R7 ;  /* 0x000000010d0dc824 */ /* 0x000fe200078e0a07 */
[C---:B------:R-:W-:Y:S01]  /*11930*/  ISETP.GT.U32.AND P4, PT, R7.reuse, R14, PT ;  /* 0x0000000e0700720c */ /* 0x040fe20003f84070 */
[----:B------:R-:W-:Y:S01]  /*11940*/  @!P2 IMAD.MOV R17, RZ, RZ, -R17 ;  /* 0x000000ffff11a224 */ /* 0x000fe200078e0a11 */
[----:B0-----:R-:W-:Y:S01]  /*11950*/  IABS R10, R0 ;  /* 0x00000000000a7213 */ /* 0x001fe20000000000 */
[----:B------:R-:W-:Y:S01]  /*11960*/  @!P6 IMAD.IADD R4, R4, 0x1, -R7 ;  /* 0x000000010404e824 */ /* 0x000fe200078e0a07 */
[----:B------:R-:W-:Y:S01]  /*11970*/  ISETP.GT.U32.AND P6, PT, R7, R13, PT ;  /* 0x0000000d0700720c */ /* 0x000fe20003fc4070 */
[----:B------:R-:W-:Y:S01]  /*11980*/  VIADD R11, R3, 0x14d ;  /* 0x0000014d030b7836 */ /* 0x000fe20000000000 */
[----:B-1----:R-:W-:Y:S01]  /*11990*/  IABS R9, R16 ;  /* 0x0000001000097213 */ /* 0x002fe20000000000 */
[----:B------:R-:W-:Y:S01]  /*119a0*/  IMAD.MOV.U32 R6, RZ, RZ, R10 ;  /* 0x000000ffff067224 */ /* 0x000fe200078e000a */
[----:B------:R-:W-:Y:S01]  /*119b0*/  ISETP.GT.U32.AND P2, PT, R7, R4, PT ;  /* 0x000000040700720c */ /* 0x000fe20003f44070 */
[----:B------:R0:W-:Y:S01]  /*119c0*/  STL [R1+0x800], R17 ;  /* 0x0008001101007387 */ /* 0x0001e20000100800 */
[----:B------:R-:W-:-:S02]  /*119d0*/  @!P3 IMAD.MOV R15, RZ, RZ, -R15 ;  /* 0x000000ffff0fb224 */ /* 0x000fc400078e0a0f */
[----:B------:R-:W-:-:S03]  /*119e0*/  IMAD.HI.U32 R12, R8, R9, RZ ;  /* 0x00000009080c7227 */ /* 0x000fc600078e00ff */
[----:B------:R-:W-:Y:S01]  /*119f0*/  STL [R1+0x810], R15 ;  /* 0x0008100f01007387 */ /* 0x000fe20000100800 */
[----:B------:R-:W-:Y:S02]  /*11a00*/  IMAD.MOV R12, RZ, RZ, -R12 ;  /* 0x000000ffff0c7224 */ /* 0x000fe400078e0a0c */
[----:B------:R-:W-:Y:S01]  /*11a10*/  IMAD.HI.U32 R10, R8, R6, RZ ;  /* 0x00000006080a7227 */ /* 0x000fe200078e00ff */
[----:B0-----:R-:W-:-:S03]  /*11a20*/  IABS R17, R11 ;  /* 0x0000000b00117213 */ /* 0x001fc60000000000 */
[C---:B------:R-:W-:Y:S02]  /*11a30*/  IMAD R2, R7.reuse, R12, R9 ;  /* 0x0000000c07027224 */ /* 0x040fe400078e0209 */
[----:B------:R-:W-:Y:S02]  /*11a40*/  IMAD.MOV R10, RZ, RZ, -R10 ;  /* 0x000000ffff0a7224 */ /* 0x000fe400078e0a0a */
        /* <DEDUP_REMOVED lines=8> */
[--C-:B------:R-:W-:Y:S01]  /*11ad0*/  @!P2 IMAD.IADD R4, R4, 0x1, -R7.reuse ;  /* 0x000000010404a824 */ /* 0x100fe200078e0a07 */
[----:B------:R-:W-:Y:S01]  /*11ae0*/  ISETP.GE.AND P2, PT, R16, RZ, PT ;  /* 0x000000ff1000720c */ /* 0x000fe20003f46270 */
[----:B------:R-:W-:Y:S01]  /*11af0*/  @!P4 IMAD.IADD R2, R2, 0x1, -R7 ;  /* 0x000000010202c824 */ /* 0x000fe200078e0a07 */
[----:B------:R-:W-:Y:S01]  /*11b00*/  ISETP.GE.AND P4, PT, R0, RZ, PT ;  /* 0x000000ff0000720c */ /* 0x000fe20003f86270 */
[----:B------:R-:W-:Y:S02]  /*11b10*/  IMAD.MOV R19, RZ, RZ, -R19 ;  /* 0x000000ffff137224 */ /* 0x000fe400078e0a13 */
[----:B------:R-:W-:-:S04]  /*11b20*/  IMAD.HI.U32 R16, R8, R12, RZ ;  /* 0x0000000c08107227 */ /* 0x000fc800078e00ff */
[----:B------:R-:W-:Y:S01]  /*11b30*/  @!P6 IMAD.IADD R6, R6, 0x1, -R7 ;  /* 0x000000010606e824 */ /* 0x000fe200078e0a07 */
[C---:B------:R-:W-:Y:S01]  /*11b40*/  ISETP.GT.U32.AND P6, PT, R7.reuse, R2, PT ;  /* 0x000000020700720c */ /* 0x040fe20003fc4070 */
[C---:B------:R-:W-:Y:S02]  /*11b50*/  IMAD R0, R7.reuse, R19, R17 ;  /* 0x0000001307007224 */ /* 0x040fe400078e0211 */
[----:B------:R-:W-:Y:S02]  /*11b60*/  IMAD.MOV R16, RZ, RZ, -R16 ;  /* 0x000000ffff107224 */ /* 0x000fe400078e0a10 */
[----:B------:R-:W-:Y:S01]  /*11b70*/  IMAD.MOV.U32 R20, RZ, RZ, R14 ;  /* 0x000000ffff147224 */ /* 0x000fe200078e000e */
[----:B------:R-:W-:Y:S01]  /*11b80*/  ISETP.GT.U32.AND P3, PT, R7, R0, PT ;  /* 0x000000000700720c */ /* 0x000fe20003f64070 */
[----:B------:R-:W-:Y:S02]  /*11b90*/  IMAD.MOV.U32 R14, RZ, RZ, R13 ;  /* 0x000000ffff0e7224 */ /* 0x000fe400078e000d */
[----:B------:R-:W-:-:S02]  /*11ba0*/  IMAD.MOV.U32 R13, RZ, RZ, R4 ;  /* 0x000000ffff0d7224 */ /* 0x000fc400078e0004 */
[----:B------:R-:W-:Y:S02]  /*11bb0*/  VIADD R10, R3, 0x14f ;  /* 0x0000014f030a7836 */ /* 0x000fe40000000000 */
[----:B------:R-:W-:Y:S01]  /*11bc0*/  @!P0 IMAD.MOV R20, RZ, RZ, -R20 ;  /* 0x000000ffff148224 */ /* 0x000fe200078e0a14 */
[C---:B------:R-:W-:Y:S01]  /*11bd0*/  ISETP.GT.U32.AND P0, PT, R7.reuse, R6, PT ;  /* 0x000000060700720c */ /* 0x040fe20003f04070 */
[C---:B------:R-:W-:Y:S01]  /*11be0*/  IMAD R4, R7.reuse, R16, R12 ;  /* 0x0000001007047224 */ /* 0x040fe200078e020c */
[----:B------:R-:W-:Y:S01]  /*11bf0*/  IABS R18, R10 ;  /* 0x0000000a00127213 */ /* 0x000fe20000000000 */
[----:B------:R-:W-:Y:S01]  /*11c00*/  @!P5 IMAD.MOV R14, RZ, RZ, -R14 ;  /* 0x000000ffff0ed224 */ /* 0x000fe200078e0a0e */
[----:B------:R-:W-:Y:S01]  /*11c10*/  STL [R1+0x1d4], R20 ;  /* 0x0001d41401007387 */ /* 0x000fe20000100800 */
[----:B------:R-:W-:Y:S01]  /*11c20*/  @!P6 IMAD.IADD R2, R2, 0x1, -R7 ;  /* 0x000000010202e824 */ /* 0x000fe200078e0a07 */
[----:B------:R-:W-:Y:S01]  /*11c30*/  ISETP.GT.U32.AND P6, PT, R7, R4, PT ;  /* 0x000000040700720c */ /* 0x000fe20003fc4070 */
[----:B------:R-:W-:Y:S01]  /*11c40*/  @!P1 IMAD.MOV R13, RZ, RZ, -R13 ;  /* 0x000000ffff0d9224 */ /* 0x000fe200078e0a0d */
[----:B------:R0:W-:Y:S01]  /*11c50*/  STL [R1+0x1d8], R14 ;  /* 0x0001d80e01007387 */ /* 0x0001e20000100800 */
[----:B------:R-:W-:Y:S01]  /*11c60*/  ISETP.GE.AND P5, PT, R11, RZ, PT ;  /* 0x000000ff0b00720c */ /* 0x000fe20003fa6270 */
[----:B------:R-:W-:Y:S01]  /*11c70*/  IMAD.HI.U32 R11, R8, R18, RZ ;  /* 0x00000012080b7227 */ /* 0x000fe200078e00ff */
[----:B------:R-:W-:Y:S01]  /*11c80*/  ISETP.GE.AND P1, PT, R9, RZ, PT ;  /* 0x000000ff0900720c */ /* 0x000fe20003f26270 */
[----:B------:R1:W-:Y:S02]  /*11c90*/  STL [R1+0x820], R13 ;  /* 0x0008200d01007387 */ /* 0x0003e40000100800 */
[----:B------:R-:W-:-:S02]  /*11ca0*/  VIADD R9, R3, 0x150 ;  /* 0x0000015003097836 */ /* 0x000fc40000000000 */
[----:B------:R-:W-:Y:S02]  /*11cb0*/  IMAD.MOV R11, RZ, RZ, -R11 ;  /* 0x000000ffff0b7224 */ /* 0x000fe400078e0a0b */
[----:B0-----:R-:W-:Y:S01]  /*11cc0*/  IMAD.MOV.U32 R14, RZ, RZ, R2 ;  /* 0x000000ffff0e7224 */ /* 0x001fe200078e0002 */
[----:B------:R-:W-:Y:S01]  /*11cd0*/  IABS R17, R9 ;  /* 0x0000000900117213 */ /* 0x000fe20000000000 */
[--C-:B------:R-:W-:Y:S01]  /*11ce0*/  @!P0 IMAD.IADD R6, R6, 0x1, -R7.reuse ;  /* 0x0000000106068824 */ /* 0x100fe200078e0a07 */
[----:B------:R-:W-:Y:S01]  /*11cf0*/  ISETP.GE.AND P0, PT, R10, RZ, PT ;  /* 0x000000ff0a00720c */ /* 0x000fe20003f06270 */
[----:B------:R-:W-:Y:S02]  /*11d00*/  @!P2 IMAD.MOV R14, RZ, RZ, -R14 ;  /* 0x000000ffff0ea224 */ /* 0x000fe400078e0a0e */
[--C-:B------:R-:W-:Y:S01]  /*11d10*/  @!P3 IMAD.IADD R0, R0, 0x1, -R7.reuse ;  /* 0x000000010000b824 */ /* 0x100fe200078e0a07 */
[----:B------:R-:W-:Y:S01]  /*11d20*/  ISETP.GE.AND P3, PT, R9, RZ, PT ;  /* 0x000000ff0900720c */ /* 0x000fe20003f66270 */
[C---:B------:R-:W-:Y:S01]  /*11d30*/  IMAD R18, R7.reuse, R11, R18 ;  /* 0x0000000b07127224 */ /* 0x040fe200078e0212 */
[----:B------:R0:W-:Y:S01]  /*11d40*/  STL [R1+0x830], R14 ;  /* 0x0008300e01007387 */ /* 0x0001e20000100800 */
[----:B------:R-:W-:Y:S01]  /*11d50*/  @!P6 IMAD.IADD R4, R4, 0x1, -R7 ;  /* 0x000000010404e824 */ /* 0x000fe200078e0a07 */
[----:B------:R-:W-:Y:S01]  /*11d60*/  ISETP.GT.U32.AND P6, PT, R7, R0, PT ;  /* 0x000000000700720c */ /* 0x000fe20003fc4070 */
[----:B-1----:R-:W-:-:S03]  /*11d70*/  IMAD.HI.U32 R13, R8, R17, RZ ;  /* 0x00000011080d7227 */ /* 0x002fc600078e00ff */
[----:B------:R-:W-:Y:S01]  /*11d80*/  ISETP.GT.U32.AND P2, PT, R7, R4, PT ;  /* 0x000000040700720c */ /* 0x000fe20003f44070 */
[C---:B------:R-:W-:Y:S02]  /*11d90*/  VIADD R9, R3.reuse, 0x152 ;  /* 0x0000015203097836 */ /* 0x040fe40000000000 */
[----:B------:R-:W-:Y:S02]  /*11da0*/  VIADD R11, R3, 0x153 ;  /* 0x00000153030b7836 */ /* 0x000fe40000000000 */
[----:B0-----:R-:W-:Y:S01]  /*11db0*/  IMAD.MOV.U32 R14, RZ, RZ, R6 ;  /* 0x000000ffff0e7224 */ /* 0x001fe200078e0006 */
[----:B------:R-:W-:Y:S01]  /*11dc0*/  IABS R2, R9 ;  /* 0x0000000900027213 */ /* 0x000fe20000000000 */
[----:B------:R-:W-:Y:S01]  /*11dd0*/  IMAD.MOV R6, RZ, RZ, -R13 ;  /* 0x000000ffff067224 */ /* 0x000fe200078e0a0d */
[----:B------:R-:W-:Y:S01]  /*11de0*/  IABS R13, R11 ;  /* 0x0000000b000d7213 */ /* 0x000fe20000000000 */
[----:B------:R-:W-:Y:S01]  /*11df0*/  @!P4 IMAD.MOV R14, RZ, RZ, -R14 ;  /* 0x000000ffff0ec224 */ /* 0x000fe200078e0a0e */
[----:B------:R-:W-:Y:S01]  /*11e00*/  ISETP.GT.U32.AND P4, PT, R7, R18, PT ;  /* 0x000000120700720c */ /* 0x000fe20003f84070 */
[----:B------:R-:W-:-:S02]  /*11e10*/  VIADD R10, R3, 0x151 ;  /* 0x00000151030a7836 */ /* 0x000fc40000000000 */
[C---:B------:R-:W-:Y:S01]  /*11e20*/  IMAD R17, R7.reuse, R6, R17 ;  /* 0x0000000607117224 */ /* 0x040fe200078e0211 */
[----:B------:R0:W-:Y:S01]  /*11e30*/  STL [R1+0x840], R14 ;  /* 0x0008400e01007387 */ /* 0x0001e20000100800 */
[----:B------:R-:W-:Y:S01]  /*11e40*/  @!P6 IMAD.IADD R0, R0, 0x1, -R7 ;  /* 0x000000010000e824 */ /* 0x000fe200078e0a07 */
[----:B------:R-:W-:Y:S01]  /*11e50*/  IABS R12, R10 ;  /* 0x0000000a000c7213 */ /* 0x000fe20000000000 */
[----:B------:R-:W-:Y:S01]  /*11e60*/  IMAD.MOV.U32 R6, RZ, RZ, R2 ;  /* 0x000000ffff067224 */ /* 0x000fe200078e0002 */
[----:B------:R-:W-:Y:S01]  /*11e70*/  ISETP.GT.U32.AND P6, PT, R7, R17, PT ;  /* 0x000000110700720c */ /* 0x000fe20003fc4070 */
[----:B------:R-:W-:Y:S02]  /*11e80*/  IMAD.MOV.U32 R2, RZ, RZ, R13 ;  /* 0x000000ffff027224 */ /* 0x000fe400078e000d */
[----:B------:R-:W-:Y:S02]  /*11e90*/  IMAD.MOV.U32 R15, RZ, RZ, R0 ;  /* 0x000000ffff0f7224 */ /* 0x000fe400078e0000 */
        /* <DEDUP_REMOVED lines=13> */
[----:B------:R-:W-:Y:S02]  /*11f70*/  IMAD.MOV.U32 R6, RZ, RZ, R4 ;  /* 0x000000ffff067224 */ /* 0x000fe400078e0004 */
[--C-:B------:R-:W-:Y:S02]  /*11f80*/  @!P6 IMAD.IADD R17, R17, 0x1, -R7.reuse ;  /* 0x000000011111e824 */ /* 0x100fe400078e0a07 */
        /* <DEDUP_REMOVED lines=9> */
[----:B------:R-:W-:Y:S02]  /*12020*/  IMAD R2, R7, R10, R2 ;  /* 0x0000000a07027224 */ /* 0x000fe400078e0202 */
[--C-:B------:R-:W-:Y:S01]  /*12030*/  @!P1 IMAD.IADD R12, R12, 0x1, -R7.reuse ;  /* 0x000000010c0c9824 */ /* 0x100fe200078e0a07 */
[----:B0-----:R-:W-:Y:S01]  /*12040*/  IABS R15, R9 ;  /* 0x00000009000f7213 */ /* 0x001fe20000000000 */
[--C-:B------:R-:W-:Y:S01]  /*12050*/  @!P6 IMAD.IADD R17, R17, 0x1, -R7.reuse ;  /* 0x000000011111e824 */ /* 0x100fe200078e0a07 */
[----:B------:R-:W-:Y:S01]  /*12060*/  ISETP.GT.U32.AND P6, PT, R7, R2, PT ;  /* 0x000000020700720c */ /* 0x000fe20003fc4070 */
[----:B------:R-:W-:Y:S01]  /*12070*/  VIADD R4, R3, 0x156 ;  /* 0x0000015603047836 */ /* 0x000fe20000000000 */
[----:B------:R-:W-:Y:S01]  /*12080*/  ISETP.GE.AND P1, PT, R11, RZ, PT ;  /* 0x000000ff0b00720c */ /* 0x000fe20003f26270 */
[----:B------:R-:W-:Y:S01]  /*12090*/  @!P5 IMAD.IADD R0, R0, 0x1, -R7 ;  /* 0x000000010000d824 */ /* 0x000fe200078e0a07 */
[----:B------:R-:W-:Y:S01]  /*120a0*/  ISETP.GT.U32.AND P5, PT, R7, R12, PT ;  /* 0x0000000c0700720c */ /* 0x000fe20003fa4070 */
[----:B------:R-:W-:Y:S01]  /*120b0*/  IMAD.HI.U32 R16, R8, R15, RZ ;  /* 0x0000000f08107227 */ /* 0x000fe200078e00ff */
[----:B------:R-:W-:-:S03]  /*120c0*/  IABS R19, R4 ;  /* 0x0000000400137213 */ /* 0x000fc60000000000 */
[----:B------:R-:W-:Y:S02]  /*120d0*/  VIADD R14, R3, 0x155 ;  /* 0x00000155030e7836 */ /* 0x000fe40000000000 */
[----:B------:R-:W-:Y:S02]  /*120e0*/  IMAD.MOV R16, RZ, RZ, -R16 ;  /* 0x000000ffff107224 */ /* 0x000fe400078e0a10 */
[----:B------:R-:W-:Y:S01]  /*120f0*/  @!P6 IMAD.IADD R2, R2, 0x1, -R7 ;  /* 0x000000010202e824 */ /* 0x000fe200078e0a07 */
[----:B------:R-:W-:Y:S01]  /*12100*/  IABS R10, R14 ;  /* 0x0000000e000a7213 */ /* 0x000fe20000000000 */
[C---:B------:R-:W-:Y:S01]  /*12110*/  IMAD R15, R7.reuse, R16, R15 ;  /* 0x00000010070f7224 */ /* 0x040fe200078e020f */
[----:B------:R-:W-:Y:S01]  /*12120*/  ISETP.GT.U32.AND P6, PT, R7, R0, PT ;  /* 0x000000000700720c */ /* 0x000fe20003fc4070 */
[----:B------:R-:W-:Y:S02]  /*12130*/  IMAD.MOV.U32 R11, RZ, RZ, R19 ;  /* 0x000000ffff0b7224 */ /* 0x000fe400078e0013 */
[----:B-1----:R-:W-:-:S02]  /*12140*/  VIADD R6, R3, 0x157 ;  /* 0x0000015703067836 */ /* 0x002fc40000000000 */
[----:B------:R-:W-:-:S03]  /*12150*/  IMAD.HI.U32 R19, R8, R10, RZ ;  /* 0x0000000a08137227 */ /* 0x000fc600078e00ff */
[----:B------:R-:W-:Y:S01]  /*12160*/  IABS R13, R6 ;  /* 0x00000006000d7213 */ /* 0x000fe20000000000 */
[----:B------:R-:W-:Y:S01]  /*12170*/  @!P5 IMAD.IADD R12, R12, 0x1, -R7 ;  /* 0x000000010c0cd824 */ /* 0x000fe200078e0a07 */
[C---:B------:R-:W-:Y:S01]  /*12180*/  ISETP.GT.U32.AND P5, PT, R7.reuse, R15, PT ;  /* 0x0000000f0700720c */ /* 0x040fe20003fa4070 */
[----:B------:R-:W-:Y:S02]  /*12190*/  IMAD.MOV R19, RZ, RZ, -R19 ;  /* 0x000000ffff137224 */ /* 0x000fe400078e0a13 */
[----:B------:R-:W-:Y:S02]  /*121a0*/  IMAD.MOV.U32 R21, RZ, RZ, R18 ;  /* 0x000000ffff157224 */ /* 0x000fe400078e0012 */
[----:B------:R-:W-:Y:S02]  /*121b0*/  IMAD R10, R7, R19, R10 ;  /* 0x00000013070a7224 */ /* 0x000fe400078e020a */
[----:B------:R-:W-:-:S04]  /*121c0*/  IMAD.HI.U32 R16, R8, R13, RZ ;  /* 0x0000000d08107227 */ /* 0x000fc800078e00ff */
[----:B------:R-:W-:Y:S01]  /*121d0*/  @!P0 IMAD.MOV R21, RZ, RZ, -R21 ;  /* 0x000000ffff158224 */ /* 0x000fe200078e0a15 */
[C---:B------:R-:W-:Y:S01]  /*121e0*/  ISETP.GT.U32.AND P0, PT, R7.reuse, R2, PT ;  /* 0x000000020700720c */ /* 0x040fe20003f04070 */
[--C-:B------:R-:W-:Y:S01]  /*121f0*/  @!P6 IMAD.IADD R0, R0, 0x1, -R7.reuse ;  /* 0x000000010000e824 */ /* 0x100fe200078e0a07 */
[----:B------:R-:W-:Y:S01]  /*12200*/  ISETP.GT.U32.AND P6, PT, R7, R10, PT ;  /* 0x0000000a0700720c */ /* 0x000fe20003fc4070 */
[----:B------:R-:W-:Y:S01]  /*12210*/  IMAD.MOV R16, RZ, RZ, -R16 ;  /* 0x000000ffff107224 */ /* 0x000fe200078e0a10 */
[----:B------:R-:W-:Y:S01]  /*12220*/  STL [R1+0x870], R21 ;  /* 0x0008701501007387 */ /* 0x000fe20000100800 */
[----:B------:R-:W-:Y:S02]  /*12230*/  @!P5 IMAD.IADD R15, R15, 0x1, -R7 ;  /* 0x000000010f0fd824 */ /* 0x000fe400078e0a07 */
[----:B------:R-:W-:Y:S02]  /*12240*/  IMAD.MOV.U32 R18, RZ, RZ, R12 ;  /* 0x000000ffff127224 */ /* 0x000fe400078e000c */
[----:B------:R-:W-:-:S02]  /*12250*/  IMAD.MOV.U32 R20, RZ, RZ, R17 ;  /* 0x000000ffff147224 */ /* 0x000fc400078e0011 */
[C---:B------:R-:W-:Y:S02]  /*12260*/  IMAD R13, R7.reuse, R16, R13 ;  /* 0x00000010070d7224 */ /* 0x040fe400078e020d */
[----:B------:R-:W-:Y:S01]  /*12270*/  @!P2 IMAD.MOV R18, RZ, RZ, -R18 ;  /* 0x000000ffff12a224 */ /* 0x000fe200078e0a12 */
[----:B------:R-:W-:Y:S01]  /*12280*/  ISETP.GT.U32.AND P2, PT, R7, R15, PT ;  /* 0x0000000f0700720c */ /* 0x000fe20003f44070 */
[----:B------:R-:W-:-:S04]  /*12290*/  IMAD.HI.U32 R17, R8, R11, RZ ;  /* 0x0000000b08117227 */ /* 0x000fc800078e00ff */
[----:B------:R-:W-:Y:S01]  /*122a0*/  @!P3 IMAD.MOV R20, RZ, RZ, -R20 ;  /* 0x000000ffff14b224 */ /* 0x000fe200078e0a14 */
[----:B------:R-:W-:Y:S01]  /*122b0*/  ISETP.GE.AND P3, PT, R9, RZ, PT ;  /* 0x000000ff0900720c */ /* 0x000fe20003f66270 */
[----:B------:R-:W-:Y:S02]  /*122c0*/  VIADD R9, R3, 0x158 ;  /* 0x0000015803097836 */ /* 0x000fe40000000000 */
[----:B------:R-:W-:Y:S01]  /*122d0*/  @!P4 IMAD.MOV R0, RZ, RZ, -R0 ;  /* 0x000000ffff00c224 */ /* 0x000fe200078e0a00 */
[C---:B------:R-:W-:Y:S01]  /*122e0*/  ISETP.GT.U32.AND P4, PT, R7.reuse, R13, PT ;  /* 0x0000000d0700720c */ /* 0x040fe20003f84070 */
[----:B------:R-:W-:Y:S01]  /*122f0*/  IMAD.MOV R17, RZ, RZ, -R17 ;  /* 0x000000ffff117224 */ /* 0x000fe200078e0a11 */
[----:B------:R-:W-:Y:S01]  /*12300*/  STL [R1+0x1c4], R20 ;  /* 0x0001c41401007387 */ /* 0x000fe20000100800 */
[--C-:B------:R-:W-:Y:S01]  /*12310*/  @!P0 IMAD.IADD R2, R2, 0x1, -R7.reuse ;  /* 0x0000000102028824 */ /* 0x100fe200078e0a07 */
[----:B------:R-:W-:Y:S01]  /*12320*/  ISETP.GE.AND P0, PT, R14, RZ, PT ;  /* 0x000000ff0e00720c */ /* 0x000fe20003f06270 */
[----:B------:R-:W-:Y:S01]  /*12330*/  @!P6 IMAD.IADD R10, R10, 0x1, -R7 ;  /* 0x000000010a0ae824 */ /* 0x000fe200078e0a07 */
[----:B------:R-:W-:Y:S01]  /*12340*/  IABS R14, R9 ;  /* 0x00000009000e7213 */ /* 0x000fe20000000000 */
[C---:B------:R-:W-:Y:S01]  /*12350*/  IMAD R11, R7.reuse, R17, R11 ;  /* 0x00000011070b7224 */ /* 0x040fe200078e020b */
[----:B------:R-:W-:Y:S01]  /*12360*/  STL [R1+0x1c8], R18 ;  /* 0x0001c81201007387 */ /* 0x000fe20000100800 */
[----:B------:R-:W-:Y:S01]  /*12370*/  @!P1 IMAD.MOV R2, RZ, RZ, -R2 ;  /* 0x000000ffff029224 */ /* 0x000fe200078e0a02 */
[----:B------:R-:W-:Y:S01]  /*12380*/  ISETP.GT.U32.AND P6, PT, R7, R10, PT ;  /* 0x0000000a0700720c */ /* 0x000fe20003fc4070 */
[----:B------:R-:W-:Y:S01]  /*12390*/  VIADD R16, R3, 0x159 ;  /* 0x0000015903107836 */ /* 0x000fe20000000000 */
[----:B------:R-:W-:Y:S01]  /*123a0*/  ISETP.GT.U32.AND P5, PT, R7, R11, PT ;  /* 0x0000000b0700720c */ /* 0x000fe20003fa4070 */
[----:B------:R-:W-:Y:S01]  /*123b0*/  IMAD.HI.U32 R17, R8, R14, RZ ;  /* 0x0000000e08117227 */ /* 0x000fe200078e00ff */
[----:B------:R0:W-:Y:S01]  /*123c0*/  STL [R1+0x880], R0 ;  /* 0x0008800001007387 */ /* 0x0001e20000100800 */
[----:B------:R-:W-:-:S02]  /*123d0*/  ISETP.GE.AND P1, PT, R4, RZ, PT ;  /* 0x000000ff0400720c */ /* 0x000fc40003f26270 */
[----:B------:R-:W-:Y:S01]  /*123e0*/  @!P2 IMAD.IADD R15, R15, 0x1, -R7 ;  /* 0x000000010f0fa824 */ /* 0x000fe200078e0a07 */
[----:B------:R1:W-:Y:S01]  /*123f0*/  STL [R1+0x890], R2 ;  /* 0x0008900201007387 */ /* 0x0003e20000100800 */
[----:B------:R-:W-:Y:S01]  /*12400*/  IMAD.MOV R17, RZ, RZ, -R17 ;  /* 0x000000ffff117224 */ /* 0x000fe200078e0a11 */
[----:B------:R-:W-:Y:S01]  /*12410*/  IABS R12, R16 ;  /* 0x00000010000c7213 */ /* 0x000fe20000000000 */
[----:B------:R-:W-:Y:S01]  /*12420*/  @!P4 IMAD.IADD R13, R13, 0x1, -R7 ;  /* 0x000000010d0dc824 */ /* 0x000fe200078e0a07 */
[----:B------:R-:W-:Y:S01]  /*12430*/  ISETP.GE.AND P2, PT, R6, RZ, PT ;  /* 0x000000ff0600720c */ /* 0x000fe20003f46270 */
[----:B------:R-:W-:Y:S01]  /*12440*/  IMAD R14, R7, R17, R14 ;  /* 0x00000011070e7224 */ /* 0x000fe200078e020e */
[----:B------:R-:W-:Y:S01]  /*12450*/  ISETP.GE.AND P4, PT, R9, RZ, PT ;  /* 0x000000ff0900720c */ /* 0x000fe20003f86270 */
[----:B0-----:R-:W-:-:S04]  /*12460*/  IMAD.HI.U32 R0, R8, R12, RZ ;  /* 0x0000000c08007227 */ /* 0x001fc800078e00ff */
[----:B-1----:R-:W-:Y:S02]  /*12470*/  IMAD.MOV.U32 R2, RZ, RZ, R15 ;  /* 0x000000ffff027224 */ /* 0x002fe400078e000f */
[--C-:B------:R-:W-:Y:S01]  /*12480*/  @!P6 IMAD.IADD R10, R10, 0x1, -R7.reuse ;  /* 0x000000010a0ae824 */ /* 0x100fe200078e0a07 */
[C---:B------:R-:W-:Y:S01]  /*12490*/  ISETP.GT.U32.AND P6, PT, R7.reuse, R14, PT ;  /* 0x0000000e0700720c */ /* 0x040fe20003fc4070 */
[----:B------:R-:W-:Y:S01]  /*124a0*/  @!P3 IMAD.MOV R2, RZ, RZ, -R2 ;  /* 0x000000ffff02b224 */ /* 0x000fe200078e0a02 */
[----:B------:R-:W-:Y:S01]  /*124b0*/  ISETP.GT.U32.AND P3, PT, R7, R13, PT ;  /* 0x0000000d0700720c */ /* 0x000fe20003f64070 */
[----:B------:R-:W-:Y:S02]  /*124c0*/  @!P5 IMAD.IADD R11, R11, 0x1, -R7 ;  /* 0x000000010b0bd824 */ /* 0x000fe400078e0a07 */
[----:B------:R-:W-:Y:S01]  /*124d0*/  IMAD.MOV R0, RZ, RZ, -R0 ;  /* 0x000000ffff007224 */ /* 0x000fe200078e0a00 */
[----:B------:R0:W-:Y:S01]  /*124e0*/  STL [R1+0x8a0], R2 ;  /* 0x0008a00201007387 */ /* 0x0001e20000100800 */
[----:B------:R-:W-:Y:S01]  /*124f0*/  @!P0 IMAD.MOV R10, RZ, RZ, -R10 ;  /* 0x000000ffff0a8224 */ /* 0x000fe200078e0a0a */
[C---:B------:R-:W-:Y:S01]  /*12500*/  ISETP.GT.U32.AND P5, PT, R7.reuse, R11, PT ;  /* 0x0000000b0700720c */ /* 0x040fe20003fa4070 */
[----:B------:R-:W-:-:S02]  /*12510*/  IMAD R12, R7, R0, R12 ;  /* 0x00000000070c7224 */ /* 0x000fc400078e020c */
[----:B------:R-:W-:Y:S01]  /*12520*/  VIADD R6, R3, 0x15c ;  /* 0x0000015c03067836 */ /* 0x000fe20000000000 */
[----:B------:R1:W-:Y:S01]  /*12530*/  STL [R1+0x8b0], R10 ;  /* 0x0008b00a01007387 */ /* 0x0003e20000100800 */
[--C-:B------:R-:W-:Y:S02]  /*12540*/  @!P6 IMAD.IADD R14, R14, 0x1, -R7.reuse ;  /* 0x000000010e0ee824 */ /* 0x100fe400078e0a07 */
[----:B------:R-:W-:Y:S01]  /*12550*/  @!P3 IMAD.IADD R13, R13, 0x1, -R7 ;  /* 0x000000010d0db824 */ /* 0x000fe200078e0a07 */
[----:B------:R-:W-:Y:S01]  /*12560*/  ISETP.GT.U32.AND P3, PT, R7, R12, PT ;  /* 0x0000000c0700720c */ /* 0x000fe20003f64070 */
[----:B0-----:R-:W-:Y:S01]  /*12570*/  VIADD R2, R3, 0x15a ;  /* 0x0000015a03027836 */ /* 0x001fe20000000000 */
[----:B------:R-:W-:Y:S01]  /*12580*/  ISETP.GT.U32.AND P6, PT, R7, R14, PT ;  /* 0x0000000e0700720c */ /* 0x000fe20003fc4070 */
[----:B------:R-:W-:Y:S02]  /*12590*/  IMAD.MOV.U32 R9, RZ, RZ, R13 ;  /* 0x000000ffff097224 */ /* 0x000fe400078e000d */
[----:B------:R-:W-:Y:S01]  /*125a0*/  @!P5 IMAD.IADD R11, R11, 0x1, -R7 ;  /* 0x000000010b0bd824 */ /* 0x000fe200078e0a07 */
[----:B------:R-:W-:Y:S01]  /*125b0*/  IABS R17, R2 ;  /* 0x0000000200117213 */ /* 0x000fe20000000000 */
[----:B------:R-:W-:Y:S01]  /*125c0*/  VIADD R0, R3, 0x15d ;  /* 0x0000015d03007836 */ /* 0x000fe20000000000 */
[----:B------:R-:W-:Y:S01]  /*125d0*/  ISETP.GE.AND P0, PT, R2, RZ, PT ;  /* 0x000000ff0200720c */ /* 0x000fe20003f06270 */
[----:B-1----:R-:W-:Y:S01]  /*125e0*/  IMAD.MOV.U32 R10, RZ, RZ, R11 ;  /* 0x000000ffff0a7224 */ /* 0x002fe200078e000b */
[----:B------:R-:W-:Y:S01]  /*125f0*/  ISETP.GE.AND P5, PT, R16, RZ, PT ;  /* 0x000000ff1000720c */ /* 0x000fe20003fa6270 */
[----:B------:R-:W-:Y:S01]  /*12600*/  @!P2 IMAD.MOV R9, RZ, RZ, -R9 ;  /* 0x000000ffff09a224 */ /* 0x000fe200078e0a09 */
[----:B------:R-:W-:Y:S01]  /*12610*/  ISETP.GE.AND P2, PT, R6, RZ, PT ;  /* 0x000000ff0600720c */ /* 0x000fe20003f46270 */
[----:B------:R-:W-:Y:S01]  /*12620*/  @!P3 IMAD.IADD R12, R12, 0x1, -R7 ;  /* 0x000000010c0cb824 */ /* 0x000fe200078e0a07 */
[----:B------:R-:W-:Y:S01]  /*12630*/  IABS R6, R6 ;  /* 0x0000000600067213 */ /* 0x000fe20000000000 */
[----:B------:R-:W-:-:S02]  /*12640*/  @!P1 IMAD.MOV R10, RZ, RZ, -R10 ;  /* 0x000000ffff0a9224 */ /* 0x000fc400078e0a0a */
[----:B------:R-:W-:Y:S01]  /*12650*/  IMAD.HI.U32 R2, R8, R17, RZ ;  /* 0x0000001108027227 */ /* 0x000fe200078e00ff */
[----:B------:R-:W-:Y:S02]  /*12660*/  ISETP.GT.U32.AND P3, PT, R7, R12, PT ;  /* 0x0000000c0700720c */ /* 0x000fe40003f64070 */
[----:B------:R0:W-:Y:S01]  /*12670*/  STL [R1+0x8c0], R10 ;  /* 0x0008c00a01007387 */ /* 0x0001e20000100800 */
[----:B------:R-:W-:Y:S01]  /*12680*/  @!P6 IMAD.IADD R14, R14, 0x1, -R7 ;  /* 0x000000010e0ee824 */ /* 0x000fe200078e0a07 */
[----:B------:R-:W-:Y:S01]  /*12690*/  ISETP.GE.AND P6, PT, R0, RZ, PT ;  /* 0x000000ff0000720c */ /* 0x000fe20003fc6270 */
[C---:B------:R-:W-:Y:S01]  /*126a0*/  VIADD R4, R3.reuse, 0x15b ;  /* 0x0000015b03047836 */ /* 0x040fe20000000000 */
[----:B------:R1:W-:Y:S01]  /*126b0*/  STL [R1+0x8d0], R9 ;  /* 0x0008d00901007387 */ /* 0x0003e20000100800 */
[C---:B------:R-:W-:Y:S02]  /*126c0*/  VIADD R15, R3.reuse, 0x15f ;  /* 0x0000015f030f7836 */ /* 0x040fe40000000000 */
[----:B------:R-:W-:Y:S01]  /*126d0*/  VIADD R19, R3, 0x15e ;  /* 0x0000015e03137836 */ /* 0x000fe20000000000 */
[----:B------:R-:W-:-:S02]  /*126e0*/  IABS R11, R4 ;  /* 0x00000004000b7213 */ /* 0x000fc40000000000 */
[----:B0-----:R-:W-:Y:S01]  /*126f0*/  IABS R10, R0 ;  /* 0x00000000000a7213 */ /* 0x001fe20000000000 */
[----:B------:R-:W-:Y:S01]  /*12700*/  IMAD.MOV R0, RZ, RZ, -R2 ;  /* 0x000000ffff007224 */ /* 0x000fe200078e0a02 */
[----:B------:R-:W-:Y:S01]  /*12710*/  ISETP.GE.AND P1, PT, R4, RZ, PT ;  /* 0x000000ff0400720c */ /* 0x000fe20003f26270 */
[----:B------:R-:W-:Y:S01]  /*12720*/  IMAD.HI.U32 R2, R8, R6, RZ ;  /* 0x0000000608027227 */ /* 0x000fe200078e00ff */
[----:B------:R-:W-:-:S03]  /*12730*/  IABS R16, R15 ;  /* 0x0000000f00107213 */ /* 0x000fc60000000000 */
[----:B-1----:R-:W-:Y:S02]  /*12740*/  IMAD.MOV.U32 R9, RZ, RZ, R14 ;  /* 0x000000ffff097224 */ /* 0x002fe400078e000e */
[C---:B------:R-:W-:Y:S02]  /*12750*/  IMAD R17, R7.reuse, R0, R17 ;  /* 0x0000000007117224 */ /* 0x040fe400078e0211 */
[----:B------:R-:W-:Y:S02]  /*12760*/  @!P4 IMAD.MOV R9, RZ, RZ, -R9 ;  /* 0x000000ffff09c224 */ /* 0x000fe400078e0a09 */
[----:B------:R-:W-:Y:S01]  /*12770*/  IMAD.MOV R2, RZ, RZ, -R2 ;  /* 0x000000ffff027224 */ /* 0x000fe200078e0a02 */
[----:B------:R-:W-:Y:S01]  /*12780*/  ISETP.GT.U32.AND P4, PT, R7, R17, PT ;  /* 0x000000110700720c */ /* 0x000fe20003f84070 */
[----:B------:R-:W-:Y:S01]  /*12790*/  @!P3 IMAD.IADD R12, R12, 0x1, -R7 ;  /* 0x000000010c0cb824 */ /* 0x000fe200078e0a07 */
[----:B------:R0:W-:Y:S01]  /*127a0*/  STL [R1+0x1cc], R9 ;  /* 0x0001cc0901007387 */ /* 0x0001e20000100800 */
[----:B------:R-:W-:-:S04]  /*127b0*/  IMAD.HI.U32 R4, R8, R11, RZ ;  /* 0x0000000b08047227 */ /* 0x000fc800078e00ff */
[----:B------:R-:W-:Y:S02]  /*127c0*/  IMAD R6, R7, R2, R6 ;  /* 0x0000000207067224 */ /* 0x000fe400078e0206 */
[----:B------:R-:W-:Y:S02]  /*127d0*/  IMAD.MOV R4, RZ, RZ, -R4 ;  /* 0x000000ffff047224 */ /* 0x000fe400078e0a04 */
[----:B------:R-:W-:-:S04]  /*127e0*/  IMAD.HI.U32 R0, R8, R10, RZ ;  /* 0x0000000a08007227 */ /* 0x000fc800078e00ff */
[----:B0-----:R-:W-:Y:S02]  /*127f0*/  IMAD.MOV.U32 R9, RZ, RZ, R12 ;  /* 0x000000ffff097224 */ /* 0x001fe400078e000c */
[C---:B------:R-:W-:Y:S02]  /*12800*/  IMAD R11, R7.reuse, R4, R11 ;  /* 0x00000004070b7224 */ /* 0x040fe400078e020b */
[----:B------:R-:W-:Y:S01]  /*12810*/  @!P5 IMAD.MOV R9, RZ, RZ, -R9 ;  /* 0x000000ffff09d224 */ /* 0x000fe200078e0a09 */
[----:B------:R-:W-:Y:S01]  /*12820*/  ISETP.GT.U32.AND P5, PT, R7, R6, PT ;  /* 0x000000060700720c */ /* 0x000fe20003fa4070 */
[----:B------:R-:W-:Y:S01]  /*12830*/  @!P4 IMAD.IADD R17, R17, 0x1, -R7 ;  /* 0x000000011111c824 */ /* 0x000fe200078e0a07 */
[C---:B------:R-:W-:Y:S01]  /*12840*/  ISETP.GT.U32.AND P3, PT, R7.reuse, R11, PT ;  /* 0x0000000b0700720c */ /* 0x040fe20003f64070 */
[----:B------:R-:W-:Y:S01]  /*12850*/  IMAD.MOV R0, RZ, RZ, -R0 ;  /* 0x000000ffff007224 */ /* 0x000fe200078e0a00 */
[----:B------:R0:W-:Y:S01]  /*12860*/  STL [R1+0x1d0], R9 ;  /* 0x0001d00901007387 */ /* 0x0001e20000100800 */
[----:B------:R-:W-:Y:S01]  /*12870*/  IMAD.HI.U32 R4, R8, R16, RZ ;  /* 0x0000001008047227 */ /* 0x000fe200078e00ff */
[----:B------:R-:W-:-:S03]  /*12880*/  ISETP.GT.U32.AND P4, PT, R7, R17, PT ;  /* 0x000000110700720c */ /* 0x000fc60003f84070 */
[----:B------:R-:W-:Y:S01]  /*12890*/  IMAD R10, R7, R0, R10 ;  /* 0x00000000070a7224 */ /* 0x000fe200078e020a */
[----:B------:R-:W-:Y:S01]  /*128a0*/  IABS R0, R19 ;  /* 0x0000001300007213 */ /* 0x000fe20000000000 */
[----:B------:R-:W-:Y:S02]  /*128b0*/  IMAD.MOV R4, RZ, RZ, -R4 ;  /* 0x000000ffff047224 */ /* 0x000fe400078e0a04 */
[--C-:B------:R-:W-:Y:S02]  /*128c0*/  @!P5 IMAD.IADD R6, R6, 0x1, -R7.reuse ;  /* 0x000000010606d824 */ /* 0x100fe400078e0a07 */
[--C-:B------:R-:W-:Y:S02]  /*128d0*/  @!P3 IMAD.IADD R11, R11, 0x1, -R7.reuse ;  /* 0x000000010b0bb824 */ /* 0x100fe400078e0a07 */
[----:B------:R-:W-:Y:S01]  /*128e0*/  IMAD.HI.U32 R12, R8, R0, RZ ;  /* 0x00000000080c7227 */ /* 0x000fe200078e00ff */
[C---:B------:R-:W-:Y:S02]  /*128f0*/  ISETP.GT.U32.AND P5, PT, R7.reuse, R6, PT ;  /* 0x000000060700720c */ /* 0x040fe40003fa4070 */
[----:B------:R-:W-:Y:S01]  /*12900*/  ISETP.GT.U32.AND P3, PT, R7, R11, PT ;  /* 0x0000000b0700720c */ /* 0x000fe20003f64070 */
[----:B------:R-:W-:Y:S01]  /*12910*/  @!P4 IMAD.IADD R17, R17, 0x1, -R7 ;  /* 0x000000011111c824 */ /* 0x000fe200078e0a07 */
[C---:B------:R-:W-:Y:S01]  /*12920*/  ISETP.GT.U32.AND P4, PT, R7.reuse, R10, PT ;  /* 0x0000000a0700720c */ /* 0x040fe20003f84070 */
[----:B------:R-:W-:-:S02]  /*12930*/  IMAD R16, R7, R4, R16 ;  /* 0x0000000407107224 */ /* 0x000fc400078e0210 */
[----:B------:R-:W-:Y:S02]  /*12940*/  IMAD.MOV R12, RZ, RZ, -R12 ;  /* 0x000000ffff0c7224 */ /* 0x000fe400078e0a0c */
[----:B0-----:R-:W-:Y:S02]  /*12950*/  VIADD R9, R3, 0x160 ;  /* 0x0000016003097836 */ /* 0x001fe40000000000 */
[C---:B------:R-:W-:Y:S02]  /*12960*/  IMAD R0, R7.reuse, R12, R0 ;  /* 0x0000000c07007224 */ /* 0x040fe400078e0200 */
[--C-:B------:R-:W-:Y:S01]  /*12970*/  @!P5 IMAD.IADD R6, R6, 0x1, -R7.reuse ;  /* 0x000000010606d824 */ /* 0x100fe200078e0a07 */
[----:B------:R-:W-:Y:S01]  /*12980*/  ISETP.GT.U32.AND P5, PT, R7, R16, PT ;  /* 0x000000100700720c */ /* 0x000fe20003fa4070 */
[----:B------:R-:W-:Y:S01]  /*12990*/  @!P3 IMAD.IADD R11, R11, 0x1, -R7 ;  /* 0x000000010b0bb824 */ /* 0x000fe200078e0a07 */
[----:B------:R-:W-:Y:S01]  /*129a0*/  ISETP.GT.U32.AND P3, PT, R7, R0, PT ;  /* 0x000000000700720c */ /* 0x000fe20003f64070 */
[----:B------:R-:W-:Y:S01]  /*129b0*/  IMAD.MOV.U32 R20, RZ, RZ, R17 ;  /* 0x000000ffff147224 */ /* 0x000fe200078e0011 */
[----:B------:R-:W-:Y:S01]  /*129c0*/  IABS R14, R9 ;  /* 0x00000009000e7213 */ /* 0x000fe20000000000 */
[----:B------:R-:W-:Y:S01]  /*129d0*/  @!P4 IMAD.IADD R10, R10, 0x1, -R7 ;  /* 0x000000010a0ac824 */ /* 0x000fe200078e0a07 */
[----:B------:R-:W-:Y:S01]  /*129e0*/  ISETP.GE.AND P4, PT, R19, RZ, PT ;  /* 0x000000ff1300720c */ /* 0x000fe20003f86270 */
[----:B------:R-:W-:-:S02]  /*129f0*/  VIADD R2, R3, 0x161 ;  /* 0x0000016103027836 */ /* 0x000fc40000000000 */
[----:B------:R-:W-:Y:S02]  /*12a00*/  VIADD R4, R3, 0x162 ;  /* 0x0000016203047836 */ /* 0x000fe40000000000 */
[----:B------:R-:W-:Y:S01]  /*12a10*/  @!P0 IMAD.MOV R20, RZ, RZ, -R20 ;  /* 0x000000ffff148224 */ /* 0x000fe200078e0a14 */
[C---:B------:R-:W-:Y:S01]  /*12a20*/  ISETP.GT.U32.AND P0, PT, R7.reuse, R10, PT ;  /* 0x0000000a0700720c */ /* 0x040fe20003f04070 */
[----:B------:R-:W-:Y:S01]  /*12a30*/  @!P5 IMAD.IADD R16, R16, 0x1, -R7 ;  /* 0x000000011010d824 */ /* 0x000fe200078e0a07 */
[----:B------:R-:W-:Y:S01]  /*12a40*/  IABS R13, R2 ;  /* 0x00000002000d7213 */ /* 0x000fe20000000000 */
[C---:B------:R-:W-:Y:S01]  /*12a50*/  IMAD.HI.U32 R18, R8.reuse, R14, RZ ;  /* 0x0000000e08127227 */ /* 0x040fe200078e00ff */
[----:B------:R-:W-:Y:S01]  /*12a60*/  IABS R17, R4 ;  /* 0x0000000400117213 */ /* 0x000fe20000000000 */
[----:B------:R0:W-:Y:S01]  /*12a70*/  STL [R1+0x8e0], R20 ;  /* 0x0008e01401007387 */ /* 0x0001e20000100800 */
[----:B------:R-:W-:Y:S01]  /*12a80*/  ISETP.GT.U32.AND P5, PT, R7, R16, PT ;  /* 0x000000100700720c */ /* 0x000fe20003fa4070 */
[----:B------:R-:W-:-:S04]  /*12a90*/  IMAD.HI.U32 R12, R8, R13, RZ ;  /* 0x0000000d080c7227 */ /* 0x000fc800078e00ff */
[----:B------:R-:W-:Y:S02]  /*12aa0*/  IMAD.MOV R18, RZ, RZ, -R18 ;  /* 0x000000ffff127224 */ /* 0x000fe400078e0a12 */
[----:B------:R-:W-:Y:S01]  /*12ab0*/  @!P3 IMAD.IADD R0, R0, 0x1, -R7 ;  /* 0x000000010000b824 */ /* 0x000fe200078e0a07 */
[----:B------:R-:W-:Y:S01]  /*12ac0*/  ISETP.GE.AND P3, PT, R15, RZ, PT ;  /* 0x000000ff0f00720c */ /* 0x000fe20003f66270 */
[----:B0-----:R-:W-:Y:S02]  /*12ad0*/  IMAD.MOV.U32 R20, RZ, RZ, R11 ;  /* 0x000000ffff147224 */ /* 0x001fe400078e000b */
[----:B------:R-:W-:-:S04]  /*12ae0*/  IMAD.HI.U32 R11, R8, R17, RZ ;  /* 0x00000011080b7227 */ /* 0x000fc800078e00ff */
[----:B------:R-:W-:Y:S02]  /*12af0*/  IMAD.MOV R12, RZ, RZ, -R12 ;  /* 0x000000ffff0c7224 */ /* 0x000fe400078e0a0c */
[C---:B------:R-:W-:Y:S02]  /*12b00*/  IMAD R14, R7.reuse, R18, R14 ;  /* 0x00000012070e7224 */ /* 0x040fe400078e020e */
[----:B------:R-:W-:Y:S01]  /*12b10*/  @!P1 IMAD.MOV R20, RZ, RZ, -R20 ;  /* 0x000000ffff149224 */ /* 0x000fe200078e0a14 */
[C---:B------:R-:W-:Y:S01]  /*12b20*/  ISETP.GT.U32.AND P1, PT, R7.reuse, R0, PT ;  /* 0x000000000700720c */ /* 0x040fe20003f24070 */
[----:B------:R-:W-:Y:S01]  /*12b30*/  @!P0 IMAD.IADD R10, R10, 0x1, -R7 ;  /* 0x000000010a0a8824 */ /* 0x000fe200078e0a07 */
[----:B------:R-:W-:Y:S01]  /*12b40*/  ISETP.GT.U32.AND P0, PT, R7, R14, PT ;  /* 0x0000000e0700720c */ /* 0x000fe20003f04070 */
[----:B------:R-:W-:Y:S01]  /*12b50*/  IMAD.MOV R11, RZ, RZ, -R11 ;  /* 0x000000ffff0b7224 */ /* 0x000fe200078e0a0b */
[----:B------:R-:W-:Y:S01]  /*12b60*/  STL [R1+0x8f0], R20 ;  /* 0x0008f01401007387 */ /* 0x000fe20000100800 */
[----:B------:R-:W-:Y:S01]  /*12b70*/  @!P2 IMAD.MOV R6, RZ, RZ, -R6 ;  /* 0x000000ffff06a224 */ /* 0x000fe200078e0a06 */
[----:B------:R-:W-:Y:S01]  /*12b80*/  ISETP.GE.AND P2, PT, R9, RZ, PT ;  /* 0x000000ff0900720c */ /* 0x000fe20003f46270 */
[----:B------:R-:W-:-:S02]  /*12b90*/  IMAD R13, R7, R12, R13 ;  /* 0x0000000c070d7224 */ /* 0x000fc400078e020d */
[----:B------:R-:W-:Y:S01]  /*12ba0*/  IMAD.MOV.U32 R15, RZ, RZ, R10 ;  /* 0x000000ffff0f7224 */ /* 0x000fe200078e000a */
[----:B------:R0:W-:Y:S01]  /*12bb0*/  STL [R1+0x900], R6 ;  /* 0x0009000601007387 */ /* 0x0001e20000100800 */
[C---:B------:R-:W-:Y:S02]  /*12bc0*/  IMAD R9, R7.reuse, R11, R17 ;  /* 0x0000000b07097224 */ /* 0x040fe400078e0211 */
        /* <DEDUP_REMOVED lines=8> */
[C---:B0-----:R-:W-:Y:S01]  /*12c50*/  VIADD R6, R3.reuse, 0x164 ;  /* 0x0000016403067836 */ /* 0x041fe20000000000 */
[----:B------:R-:W-:Y:S01]  /*12c60*/  IABS R2, R12 ;  /* 0x0000000c00027213 */ /* 0x000fe20000000000 */
[--C-:B------:R-:W-:Y:S01]  /*12c70*/  @!P0 IMAD.IADD R14, R14, 0x1, -R7.reuse ;  /* 0x000000010e0e8824 */ /* 0x100fe200078e0a07 */
[----:B------:R-:W-:Y:S01]  /*12c80*/  ISETP.GE.AND P0, PT, R4, RZ, PT ;  /* 0x000000ff0400720c */ /* 0x000fe20003f06270 */
[----:B------:R-:W-:Y:S01]  /*12c90*/  VIADD R10, R3, 0x166 ;  /* 0x00000166030a7836 */ /* 0x000fe20000000000 */
[----:B------:R-:W-:Y:S01]  /*12ca0*/  IABS R4, R6 ;  /* 0x0000000600047213 */ /* 0x000fe20000000000 */
[----:B------:R-:W-:Y:S01]  /*12cb0*/  @!P6 IMAD.IADD R13, R13, 0x1, -R7 ;  /* 0x000000010d0de824 */ /* 0x000fe200078e0a07 */
[----:B------:R-:W-:Y:S01]  /*12cc0*/  ISETP.GT.U32.AND P6, PT, R7, R14, PT ;  /* 0x0000000e0700720c */ /* 0x000fe20003fc4070 */
[----:B-1----:R-:W-:-:S02]  /*12cd0*/  IMAD.MOV.U32 R15, RZ, RZ, R0 ;  /* 0x000000ffff0f7224 */ /* 0x002fc400078e0000 */
[----:B------:R-:W-:Y:S01]  /*12ce0*/  @!P5 IMAD.IADD R9, R9, 0x1, -R7 ;  /* 0x000000010909d824 */ /* 0x000fe200078e0a07 */
[C---:B------:R-:W-:Y:S01]  /*12cf0*/  ISETP.GT.U32.AND P5, PT, R7.reuse, R13, PT ;  /* 0x0000000d0700720c */ /* 0x040fe20003fa4070 */
[----:B------:R-:W-:Y:S02]  /*12d00*/  @!P4 IMAD.MOV R15, RZ, RZ, -R15 ;  /* 0x000000ffff0fc224 */ /* 0x000fe400078e0a0f */
[----:B------:R-:W-:Y:S01]  /*12d10*/  IMAD.HI.U32 R11, R8, R2, RZ ;  /* 0x00000002080b7227 */ /* 0x000fe200078e00ff */
[----:B------:R-:W-:Y:S02]  /*12d20*/  ISETP.GT.U32.AND P4, PT, R7, R9, PT ;  /* 0x000000090700720c */ /* 0x000fe40003f84070 */
[----:B------:R0:W-:Y:S01]  /*12d30*/  STL [R1+0x920], R15 ;  /* 0x0009200f01007387 */ /* 0x0001e20000100800 */
[----:B------:R-:W-:Y:S02]  /*12d40*/  IMAD.MOV R0, RZ, RZ, -R11 ;  /* 0x000000ffff007224 */ /* 0x000fe400078e0a0b */
[----:B------:R-:W-:-:S02]  /*12d50*/  @!P6 IMAD.IADD R14, R14, 0x1, -R7 ;  /* 0x000000010e0ee824 */ /* 0x000fc400078e0a07 */
[----:B------:R-:W-:Y:S01]  /*12d60*/  IMAD R2, R7, R0, R2 ;  /* 0x0000000007027224 */ /* 0x000fe200078e0202 */
[----:B------:R-:W-:Y:S01]  /*12d70*/  IABS R0, R10 ;  /* 0x0000000a00007213 */ /* 0x000fe20000000000 */
[----:B------:R-:W-:Y:S02]  /*12d80*/  VIADD R11, R3, 0x167 ;  /* 0x00000167030b7836 */ /* 0x000fe40000000000 */
[----:B------:R-:W-:Y:S01]  /*12d90*/  @!P5 IMAD.IADD R13, R13, 0x1, -R7 ;  /* 0x000000010d0dd824 */ /* 0x000fe200078e0a07 */
[----:B------:R-:W-:Y:S01]  /*12da0*/  ISETP.GT.U32.AND P6, PT, R7, R2, PT ;  /* 0x000000020700720c */ /* 0x000fe20003fc4070 */
[----:B0-----:R-:W-:Y:S01]  /*12db0*/  IMAD.HI.U32 R15, R8, R4, RZ ;  /* 0x00000004080f7227 */ /* 0x001fe200078e00ff */
[----:B------:R-:W-:Y:S02]  /*12dc0*/  IABS R19, R11 ;  /* 0x0000000b00137213 */ /* 0x000fe40000000000 */
[----:B------:R-:W-:Y:S01]  /*12dd0*/  ISETP.GE.AND P5, PT, R12, RZ, PT ;  /* 0x000000ff0c00720c */ /* 0x000fe20003fa6270 */
[----:B------:R-:W-:-:S02]  /*12de0*/  IMAD.MOV R15, RZ, RZ, -R15 ;  /* 0x000000ffff0f7224 */ /* 0x000fc400078e0a0f */
[----:B------:R-:W-:Y:S02]  /*12df0*/  @!P4 IMAD.IADD R9, R9, 0x1, -R7 ;  /* 0x000000010909c824 */ /* 0x000fe400078e0a07 */
[----:B------:R-:W-:Y:S02]  /*12e00*/  IMAD R4, R7, R15, R4 ;  /* 0x0000000f07047224 */ /* 0x000fe400078e0204 */
[----:B------:R-:W-:-:S03]  /*12e10*/  IMAD.HI.U32 R17, R8, R0, RZ ;  /* 0x0000000008117227 */ /* 0x000fc600078e00ff */
[----:B------:R-:W-:Y:S01]  /*12e20*/  ISETP.GT.U32.AND P4, PT, R7, R4, PT ;  /* 0x000000040700720c */ /* 0x000fe20003f84070 */
[----:B------:R-:W-:Y:S01]  /*12e30*/  @!P6 IMAD.IADD R2, R2, 0x1, -R7 ;  /* 0x000000010202e824 */ /* 0x000fe200078e0a07 */
[----:B------:R-:W-:Y:S01]  /*12e40*/  ISETP.GE.AND P6, PT, R6, RZ, PT ;  /* 0x000000ff0600720c */ /* 0x000fe20003fc6270 */
[----:B------:R-:W-:-:S04]  /*12e50*/  IMAD.HI.U32 R15, R8, R19, RZ ;  /* 0x00000013080f7227 */ /* 0x000fc800078e00ff */
[----:B------:R-:W-:Y:S02]  /*12e60*/  VIADD R12, R3, 0x168 ;  /* 0x00000168030c7836 */ /* 0x000fe40000000000 */
[----:B------:R-:W-:Y:S02]  /*12e70*/  IMAD.MOV R17, RZ, RZ, -R17 ;  /* 0x000000ffff117224 */ /* 0x000fe400078e0a11 */
[----:B------:R-:W-:Y:S02]  /*12e80*/  IMAD.MOV R15, RZ, RZ, -R15 ;  /* 0x000000ffff0f7224 */ /* 0x000fe400078e0a0f */
[----:B------:R-:W-:Y:S01]  /*12e90*/  @!P4 IMAD.IADD R4, R4, 0x1, -R7 ;  /* 0x000000010404c824 */ /* 0x000fe200078e0a07 */
[----:B------:R-:W-:Y:S01]  /*12ea0*/  ISETP.GT.U32.AND P4, PT, R7, R2, PT ;  /* 0x000000020700720c */ /* 0x000fe20003f84070 */
[----:B------:R-:W-:Y:S02]  /*12eb0*/  VIADD R6, R3, 0x169 ;  /* 0x0000016903067836 */ /* 0x000fe40000000000 */
[C---:B------:R-:W-:Y:S01]  /*12ec0*/  IMAD R0, R7.reuse, R17, R0 ;  /* 0x0000001107007224 */ /* 0x040fe200078e0200 */
[----:B------:R-:W-:Y:S01]  /*12ed0*/  IABS R17, R12 ;  /* 0x0000000c00117213 */ /* 0x000fe20000000000 */
[----:B------:R-:W-:Y:S01]  /*12ee0*/  @!P3 IMAD.MOV R16, RZ, RZ, -R16 ;  /* 0x000000ffff10b224 */ /* 0x000fe200078e0a10 */
[C---:B------:R-:W-:Y:S01]  /*12ef0*/  ISETP.GT.U32.AND P3, PT, R7.reuse, R4, PT ;  /* 0x000000040700720c */ /* 0x040fe20003f64070 */
[----:B------:R-:W-:Y:S01]  /*12f00*/  IMAD R19, R7, R15, R19 ;  /* 0x0000000f07137224 */ /* 0x000fe200078e0213 */
[----:B------:R-:W-:Y:S01]  /*12f10*/  IABS R15, R6 ;  /* 0x00000006000f7213 */ /* 0x000fe20000000000 */
[----:B------:R-:W-:Y:S01]  /*12f20*/  IMAD.MOV.U32 R18, RZ, RZ, R14 ;  /* 0x000000ffff127224 */ /* 0x000fe200078e000e */
[----:B------:R0:W-:Y:S01]  /*12f30*/  STL [R1+0x930], R16 ;  /* 0x0009301001007387 */ /* 0x0001e20000100800 */
[----:B------:R-:W-:-:S04]  /*12f40*/  IMAD.HI.U32 R14, R8, R17, RZ ;  /* 0x00000011080e7227 */ /* 0x000fc800078e00ff */
[----:B------:R-:W-:Y:S01]  /*12f50*/  @!P2 IMAD.MOV R18, RZ, RZ, -R18 ;  /* 0x000000ffff12a224 */ /* 0x000fe200078e0a12 */
[----:B------:R-:W-:Y:S01]  /*12f60*/  ISETP.GT.U32.AND P2, PT, R7, R0, PT ;  /* 0x000000000700720c */ /* 0x000fe20003f44070 */
[----:B------:R-:W-:Y:S01]  /*12f70*/  @!P4 IMAD.IADD R2, R2, 0x1, -R7 ;  /* 0x000000010202c824 */ /* 0x000fe200078e0a07 */
[----:B------:R-:W-:Y:S01]  /*12f80*/  ISETP.GE.AND P4, PT, R11, RZ, PT ;  /* 0x000000ff0b00720c */ /* 0x000fe20003f86270 */
[----:B------:R-:W-:Y:S01]  /*12f90*/  IMAD.MOV R14, RZ, RZ, -R14 ;  /* 0x000000ffff0e7224 */ /* 0x000fe200078e0a0e */
[----:B------:R1:W-:Y:S01]  /*12fa0*/  STL [R1+0x1bc], R18 ;  /* 0x0001bc1201007387 */ /* 0x0003e20000100800 */
[----:B0-----:R-:W-:Y:S02]  /*12fb0*/  IMAD.MOV.U32 R16, RZ, RZ, R9 ;  /* 0x000000ffff107224 */ /* 0x001fe400078e0009 */
[----:B------:R-:W-:-:S04]  /*12fc0*/  IMAD.HI.U32 R9, R8, R15, RZ ;  /* 0x0000000f08097227 */ /* 0x000fc800078e00ff */
[----:B------:R-:W-:Y:S01]  /*12fd0*/  @!P1 IMAD.MOV R13, RZ, RZ, -R13 ;  /* 0x000000ffff0d9224 */ /* 0x000fe200078e0a0d */
[C---:B------:R-:W-:Y:S01]  /*12fe0*/  ISETP.GT.U32.AND P1, PT, R7.reuse, R19, PT ;  /* 0x000000130700720c */ /* 0x040fe20003f24070 */
[----:B------:R-:W-:Y:S01]  /*12ff0*/  @!P0 IMAD.MOV R16, RZ, RZ, -R16 ;  /* 0x000000ffff108224 */ /* 0x000fe200078e0a10 */
[----:B------:R-:W-:Y:S01]  /*13000*/  ISETP.GE.AND P0, PT, R10, RZ, PT ;  /* 0x000000ff0a00720c */ /* 0x000fe20003f06270 */
[----:B------:R-:W-:Y:S01]  /*13010*/  IMAD.MOV R9, RZ, RZ, -R9 ;  /* 0x000000ffff097224 */ /* 0x000fe200078e0a09 */
[----:B------:R-:W-:Y:S01]  /*13020*/  STL [R1+0x1c0], R13 ;  /* 0x0001c00d01007387 */ /* 0x000fe20000100800 */
[----:B------:R-:W-:Y:S01]  /*13030*/  @!P3 IMAD.IADD R4, R4, 0x1, -R7 ;  /* 0x000000010404b824 */ /* 0x000fe200078e0a07 */
[----:B------:R-:W-:Y:S01]  /*13040*/  ISETP.GE.AND P3, PT, R12, RZ, PT ;  /* 0x000000ff0c00720c */ /* 0x000fe20003f66270 */
[----:B------:R-:W-:Y:S01]  /*13050*/  IMAD R17, R7, R14, R17 ;  /* 0x0000000e07117224 */ /* 0x000fe200078e0211 */
[----:B------:R0:W-:Y:S01]  /*13060*/  STL [R1+0x940], R16 ;  /* 0x0009401001007387 */ /* 0x0001e20000100800 */
[----:B-1----:R-:W-:-:S02]  /*13070*/  IMAD.MOV.U32 R18, RZ, RZ, R2 ;  /* 0x000000ffff127224 */ /* 0x002fc400078e0002 */
[C---:B------:R-:W-:Y:S02]  /*13080*/  IMAD R15, R7.reuse, R9, R15 ;  /* 0x00000009070f7224 */ /* 0x040fe400078e020f */
[----:B------:R-:W-:Y:S01]  /*13090*/  @!P5 IMAD.MOV R18, RZ, RZ, -R18 ;  /* 0x000000ffff12d224 */ /* 0x000fe200078e0a12 */
[----:B------:R-:W-:Y:S01]  /*130a0*/  ISETP.GT.U32.AND P5, PT, R7, R17, PT ;  /* 0x000000110700720c */ /* 0x000fe20003fa4070 */
[--C-:B------:R-:W-:Y:S02]  /*130b0*/  @!P2 IMAD.IADD R0, R0, 0x1, -R7.reuse ;  /* 0x000000010000a824 */ /* 0x100fe400078e0a07 */
[----:B------:R-:W-:Y:S01]  /*130c0*/  VIADD R11, R3, 0x16a ;  /* 0x0000016a030b7836 */ /* 0x000fe20000000000 */
[----:B------:R-:W-:Y:S01]  /*130d0*/  STL [R1+0x950], R18 ;  /* 0x0009501201007387 */ /* 0x000fe20000100800 */
[----:B0-----:R-:W-:Y:S01]  /*130e0*/  IMAD.MOV.U32 R16, RZ, RZ, R4 ;  /* 0x000000ffff107224 */ /* 0x001fe200078e0004 */
[----:B------:R-:W-:Y:S01]  /*130f0*/  ISETP.GT.U32.AND P2, PT, R7, R0, PT ;  /* 0x000000000700720c */ /* 0x000fe20003f44070 */
[----:B------:R-:W-:Y:S01]  /*13100*/  VIADD R10, R3, 0x16b ;  /* 0x0000016b030a7836 */ /* 0x000fe20000000000 */
[----:B------:R-:W-:Y:S01]  /*13110*/  IABS R13, R11 ;  /* 0x0000000b000d7213 */ /* 0x000fe20000000000 */
[----:B------:R-:W-:Y:S01]  /*13120*/  @!P6 IMAD.MOV R16, RZ, RZ, -R16 ;  /* 0x000000ffff10e224 */ /* 0x000fe200078e0a10 */
[----:B------:R-:W-:Y:S01]  /*13130*/  ISETP.GT.U32.AND P6, PT, R7, R15, PT ;  /* 0x0000000f0700720c */ /* 0x000fe20003fc4070 */
[--C-:B------:R-:W-:Y:S01]  /*13140*/  @!P1 IMAD.IADD R19, R19, 0x1, -R7.reuse ;  /* 0x0000000113139824 */ /* 0x100fe200078e0a07 */
[----:B------:R-:W-:Y:S01]  /*13150*/  IABS R4, R10 ;  /* 0x0000000a00047213 */ /* 0x000fe20000000000 */
[----:B------:R-:W-:Y:S01]  /*13160*/  @!P5 IMAD.IADD R17, R17, 0x1, -R7 ;  /* 0x000000011111d824 */ /* 0x000fe200078e0a07 */
[----:B------:R0:W-:Y:S01]  /*13170*/  STL [R1+0x960], R16 ;  /* 0x0009601001007387 */ /* 0x0001e20000100800 */
[----:B------:R-:W-:Y:S01]  /*13180*/  IMAD.HI.U32 R2, R8, R13, RZ ;  /* 0x0000000d08027227 */ /* 0x000fe200078e00ff */
[----:B------:R-:W-:-:S02]  /*13190*/  ISETP.GT.U32.AND P1, PT, R7, R19, PT ;  /* 0x000000130700720c */ /* 0x000fc40003f24070 */
        /* <DEDUP_REMOVED lines=9> */
[----:B------:R-:W-:Y:S02]  /*13230*/  IMAD R4, R7, R6, R4 ;  /* 0x0000000607047224 */ /* 0x000fe400078e0204 */
[----:B------:R-:W-:Y:S01]  /*13240*/  @!P5 IMAD.IADD R17, R17, 0x1, -R7 ;  /* 0x000000011111d824 */ /* 0x000fe200078e0a07 */
[----:B------:R-:W-:Y:S01]  /*13250*/  ISETP.GT.U32.AND P5, PT, R7, R13, PT ;  /* 0x0000000d0700720c */ /* 0x000fe20003fa4070 */
[----:B------:R-:W-:-:S02]  /*13260*/  VIADD R2, R3, 0x16d ;  /* 0x0000016d03027836 */ /* 0x000fc40000000000 */
[--C-:B------:R-:W-:Y:S01]  /*13270*/  @!P1 IMAD.IADD R19, R19, 0x1, -R7.reuse ;  /* 0x0000000113139824 */ /* 0x100fe200078e0a07 */
[----:B------:R-:W-:Y:S01]  /*13280*/  ISETP.GE.AND P1, PT, R11, RZ, PT ;  /* 0x000000ff0b00720c */ /* 0x000fe20003f26270 */
[----:B------:R-:W-:Y:S01]  /*13290*/  IMAD.MOV.U32 R14, RZ, RZ, R0 ;  /* 0x000000ffff0e7224 */ /* 0x000fe200078e0000 */
[----:B0-----:R-:W-:Y:S01]  /*132a0*/  IABS R16, R2 ;  /* 0x0000000200107213 */ /* 0x001fe20000000000 */
[--C-:B------:R-:W-:Y:S01]  /*132b0*/  @!P6 IMAD.IADD R15, R15, 0x1, -R7.reuse ;  /* 0x000000010f0fe824 */ /* 0x100fe200078e0a07 */
[----:B------:R-:W-:Y:S01]  /*132c0*/  ISETP.GT.U32.AND P6, PT, R7, R4, PT ;  /* 0x000000040700720c */ /* 0x000fe20003fc4070 */
[C---:B------:R-:W-:Y:S02]  /*132d0*/  VIADD R11, R3.reuse, 0x16e ;  /* 0x0000016e030b7836 */ /* 0x040fe40000000000 */
[----:B------:R-:W-:Y:S02]  /*132e0*/  VIADD R9, R3, 0x16c ;  /* 0x0000016c03097836 */ /* 0x000fe40000000000 */
[----:B------:R-:W-:-:S02]  /*132f0*/  @!P5 IMAD.IADD R13, R13, 0x1, -R7 ;  /* 0x000000010d0dd824 */ /* 0x000fc400078e0a07 */
[----:B------:R-:W-:Y:S01]  /*13300*/  @!P0 IMAD.MOV R14, RZ, RZ, -R14 ;  /* 0x000000ffff0e8224 */ /* 0x000fe200078e0a0e */
[----:B------:R-:W-:Y:S01]  /*13310*/  ISETP.GE.AND P0, PT, R10, RZ, PT ;  /* 0x000000ff0a00720c */ /* 0x000fe20003f06270 */
[----:B------:R-:W-:Y:S01]  /*13320*/  IMAD.HI.U32 R20, R8, R16, RZ ;  /* 0x0000001008147227 */ /* 0x000fe200078e00ff */
[----:B------:R-:W-:Y:S02]  /*13330*/  IABS R10, R11 ;  /* 0x0000000b000a7213 */ /* 0x000fe40000000000 */
[----:B------:R-:W-:Y:S01]  /*13340*/  IABS R12, R9 ;  /* 0x00000009000c7213 */ /* 0x000fe20000000000 */
[----:B------:R-:W-:Y:S01]  /*13350*/  @!P6 IMAD.IADD R4, R4, 0x1, -R7 ;  /* 0x000000010404e824 */ /* 0x000fe200078e0a07 */
[----:B------:R-:W-:Y:S01]  /*13360*/  ISETP.GT.U32.AND P6, PT, R7, R13, PT ;  /* 0x0000000d0700720c */ /* 0x000fe20003fc4070 */
[----:B------:R-:W-:Y:S01]  /*13370*/  @!P4 IMAD.MOV R19, RZ, RZ, -R19 ;  /* 0x000000ffff13c224 */ /* 0x000fe200078e0a13 */
[----:B------:R0:W-:Y:S01]  /*13380*/  STL [R1+0x970], R14 ;  /* 0x0009700e01007387 */ /* 0x0001e20000100800 */
[----:B------:R-:W-:Y:S01]  /*13390*/  VIADD R6, R3, 0x16f ;  /* 0x0000016f03067836 */ /* 0x000fe20000000000 */
[----:B------:R-:W-:Y:S01]  /*133a0*/  ISETP.GE.AND P4, PT, R9, RZ, PT ;  /* 0x000000ff0900720c */ /* 0x000fe20003f86270 */
[----:B------:R-:W-:Y:S01]  /*133b0*/  IMAD.MOV R20, RZ, RZ, -R20 ;  /* 0x000000ffff147224 */ /* 0x000fe200078e0a14 */
[----:B------:R1:W-:Y:S01]  /*133c0*/  STL [R1+0x980], R19 ;  /* 0x0009801301007387 */ /* 0x0003e20000100800 */
[----:B------:R-:W-:-:S04]  /*133d0*/  IMAD.HI.U32 R18, R8, R10, RZ ;  /* 0x0000000a08127227 */ /* 0x000fc800078e00ff */
[----:B------:R-:W-:Y:S01]  /*133e0*/  IMAD.HI.U32 R0, R8, R12, RZ ;  /* 0x0000000c08007227 */ /* 0x000fe200078e00ff */
[----:B0-----:R-:W-:-:S03]  /*133f0*/  IABS R14, R6 ;  /* 0x00000006000e7213 */ /* 0x001fc60000000000 */
[C---:B------:R-:W-:Y:S02]  /*13400*/  IMAD R9, R7.reuse, R20, R16 ;  /* 0x0000001407097224 */ /* 0x040fe400078e0210 */
[----:B-1----:R-:W-:Y:S02]  /*13410*/  IMAD.MOV.U32 R19, RZ, RZ, R17 ;  /* 0x000000ffff137224 */ /* 0x002fe400078e0011 */
[----:B------:R-:W-:Y:S02]  /*13420*/  IMAD.MOV R18, RZ, RZ, -R18 ;  /* 0x000000ffff127224 */ /* 0x000fe400078e0a12 */
[----:B------:R-:W-:Y:S01]  /*13430*/  @!P3 IMAD.MOV R19, RZ, RZ, -R19 ;  /* 0x000000ffff13b224 */ /* 0x000fe200078e0a13 */
[----:B------:R-:W-:Y:S01]  /*13440*/  ISETP.GT.U32.AND P3, PT, R7, R4, PT ;  /* 0x000000040700720c */ /* 0x000fe20003f64070 */
[----:B------:R-:W-:Y:S02]  /*13450*/  IMAD.MOV R0, RZ, RZ, -R0 ;  /* 0x000000ffff007224 */ /* 0x000fe400078e0a00 */
[----:B------:R-:W-:Y:S01]  /*13460*/  @!P6 IMAD.IADD R13, R13, 0x1, -R7 ;  /* 0x000000010d0de824 */ /* 0x000fe200078e0a07 */
[C---:B------:R-:W-:Y:S01]  /*13470*/  ISETP.GT.U32.AND P6, PT, R7.reuse, R9, PT ;  /* 0x000000090700720c */ /* 0x040fe20003fc4070 */
[----:B------:R-:W-:Y:S01]  /*13480*/  IMAD.HI.U32 R17, R8, R14, RZ ;  /* 0x0000000e08117227 */ /* 0x000fe200078e00ff */
[----:B------:R0:W-:Y:S03]  /*13490*/  STL [R1+0x1a0], R19 ;  /* 0x0001a01301007387 */ /* 0x0001e60000100800 */
[----:B------:R-:W-:-:S02]  /*134a0*/  IMAD R10, R7, R18, R10 ;  /* 0x00000012070a7224 */ /* 0x000fc400078e020a */
[----:B------:R-:W-:Y:S02]  /*134b0*/  IMAD R12, R7, R0, R12 ;  /* 0x00000000070c7224 */ /* 0x000fe400078e020c */
[----:B------:R-:W-:Y:S02]  /*134c0*/  IMAD.MOV.U32 R18, RZ, RZ, R13 ;  /* 0x000000ffff127224 */ /* 0x000fe400078e000d */
[----:B------:R-:W-:Y:S01]  /*134d0*/  VIADD R0, R3, 0x170 ;  /* 0x0000017003007836 */ /* 0x000fe20000000000 */
[C---:B------:R-:W-:Y:S01]  /*134e0*/  ISETP.GT.U32.AND P5, PT, R7.reuse, R12, PT ;  /* 0x0000000c0700720c */ /* 0x040fe20003fa4070 */
[----:B0-----:R-:W-:Y:S02]  /*134f0*/  IMAD.MOV.U32 R19, RZ, RZ, R15 ;  /* 0x000000ffff137224 */ /* 0x001fe400078e000f */
[----:B------:R-:W-:Y:S01]  /*13500*/  IMAD.MOV R17, RZ, RZ, -R17 ;  /* 0x000000ffff117224 */ /* 0x000fe200078e0a11 */
[----:B------:R-:W-:Y:S01]  /*13510*/  IABS R16, R0 ;  /* 0x0000000000107213 */ /* 0x000fe20000000000 */
[----:B------:R-:W-:Y:S01]  /*13520*/  @!P2 IMAD.MOV R19, RZ, RZ, -R19 ;  /* 0x000000ffff13a224 */ /* 0x000fe200078e0a13 */
[----:B------:R-:W-:Y:S01]  /*13530*/  ISETP.GE.AND P2, PT, R2, RZ, PT ;  /* 0x000000ff0200720c */ /* 0x000fe20003f46270 */
[----:B------:R-:W-:Y:S01]  /*13540*/  @!P1 IMAD.MOV R18, RZ, RZ, -R18 ;  /* 0x000000ffff129224 */ /* 0x000fe200078e0a12 */
[C---:B------:R-:W-:Y:S01]  /*13550*/  ISETP.GT.U32.AND P1, PT, R7.reuse, R10, PT ;  /* 0x0000000a0700720c */ /* 0x040fe20003f24070 */
[----:B------:R-:W-:Y:S01]  /*13560*/  IMAD R2, R7, R17, R14 ;  /* 0x0000001107027224 */ /* 0x000fe200078e020e */
[----:B------:R-:W-:Y:S01]  /*13570*/  STL [R1+0x1b0], R19 ;  /* 0x0001b01301007387 */ /* 0x000fe20000100800 */
[----:B------:R-:W-:-:S02]  /*13580*/  @!P6 IMAD.IADD R9, R9, 0x1, -R7 ;  /* 0x000000010909e824 */ /* 0x000fc400078e0a07 */
[----:B------:R-:W-:Y:S01]  /*13590*/  IMAD.HI.U32 R15, R8, R16, RZ ;  /* 0x00000010080f7227 */ /* 0x000fe200078e00ff */
[----:B------:R-:W-:Y:S01]  /*135a0*/  ISETP.GT.U32.AND P6, PT, R7, R2, PT ;  /* 0x000000020700720c */ /* 0x000fe20003fc4070 */
[----:B------:R0:W-:Y:S02]  /*135b0*/  STL [R1+0x990], R18 ;  /* 0x0009901201007387 */ /* 0x0001e40000100800 */
[----:B------:R-:W-:Y:S02]  /*135c0*/  IMAD.MOV R15, RZ, RZ, -R15 ;  /* 0x000000ffff0f7224 */ /* 0x000fe400078e0a0f */
[--C-:B------:R-:W-:Y:S01]  /*135d0*/  @!P3 IMAD.IADD R4, R4, 0x1, -R7.reuse ;  /* 0x000000010404b824 */ /* 0x100fe200078e0a07 */
[----:B------:R-:W-:Y:S01]  /*135e0*/  ISETP.GE.AND P3, PT, R11, RZ, PT ;  /* 0x000000ff0b00720c */ /* 0x000fe20003f66270 */
[----:B------:R-:W-:Y:S02]  /*135f0*/  @!P1 IMAD.IADD R10, R10, 0x1, -R7 ;  /* 0x000000010a0a9824 */ /* 0x000fe400078e0a07 */
[----:B------:R-:W-:-:S02]  /*13600*/  IMAD R16, R7, R15, R16 ;  /* 0x0000000f07107224 */ /* 0x000fc400078e0210 */
[----:B------:R-:W-:Y:S01]  /*13610*/  VIADD R15, R3, 0x171 ;  /* 0x00000171030f7836 */ /* 0x000fe20000000000 */
[C---:B------:R-:W-:Y:S01]  /*13620*/  ISETP.GT.U32.AND P1, PT, R7.reuse, R10, PT ;  /* 0x0000000a0700720c */ /* 0x040fe20003f24070 */
[----:B------:R-:W-:Y:S02]  /*13630*/  IMAD.MOV.U32 R13, RZ, RZ, R4 ;  /* 0x000000ffff0d7224 */ /* 0x000fe400078e0004 */
[----:B------:R-:W-:Y:S01]  /*13640*/  @!P6 IMAD.IADD R2, R2, 0x1, -R7 ;  /* 0x000000010202e824 */ /* 0x000fe200078e0a07 */
[----:B0-----:R-:W-:Y:S01]  /*13650*/  IABS R18, R15 ;  /* 0x0000000f00127213 */ /* 0x001fe20000000000 */
[----:B------:R-:W-:Y:S01]  /*13660*/  @!P0 IMAD.MOV R13, RZ, RZ, -R13 ;  /* 0x000000ffff0d8224 */ /* 0x000fe200078e0a0d */
[C---:B------:R-:W-:Y:S01]  /*13670*/  ISETP.GT.U32.AND P0, PT, R7.reuse, R9, PT ;  /* 0x000000090700720c */ /* 0x040fe20003f04070 */
[----:B------:R-:W-:Y:S01]  /*13680*/  @!P5 IMAD.IADD R12, R12, 0x1, -R7 ;  /* 0x000000010c0cd824 */ /* 0x000fe200078e0a07 */
[C---:B------:R-:W-:Y:S01]  /*13690*/  ISETP.GT.U32.AND P6, PT, R7.reuse, R2, PT ;  /* 0x000000020700720c */ /* 0x040fe20003fc4070 */
[----:B------:R-:W-:Y:S01]  /*136a0*/  IMAD.HI.U32 R19, R8, R18, RZ ;  /* 0x0000001208137227 */ /* 0x000fe200078e00ff */
[----:B------:R0:W-:Y:S02]  /*136b0*/  STL [R1+0x9a0], R13 ;  /* 0x0009a00d01007387 */ /* 0x0001e40000100800 */
[----:B------:R-:W-:Y:S01]  /*136c0*/  ISETP.GT.U32.AND P5, PT, R7, R12, PT ;  /* 0x0000000c0700720c */ /* 0x000fe20003fa4070 */
[----:B------:R-:W-:-:S02]  /*136d0*/  IMAD.MOV R19, RZ, RZ, -R19 ;  /* 0x000000ffff137224 */ /* 0x000fc400078e0a13 */
[--C-:B------:R-:W-:Y:S01]  /*136e0*/  @!P1 IMAD.IADD R10, R10, 0x1, -R7.reuse ;  /* 0x000000010a0a9824 */ /* 0x100fe200078e0a07 */
[----:B------:R-:W-:Y:S01]  /*136f0*/  ISETP.GE.AND P1, PT, R0, RZ, PT ;  /* 0x000000ff0000720c */ /* 0x000fe20003f26270 */
[----:B------:R-:W-:Y:S02]  /*13700*/  IMAD R0, R7, R19, R18 ;  /* 0x0000001307007224 */ /* 0x000fe400078e0212 */
[--C-:B------:R-:W-:Y:S01]  /*13710*/  @!P0 IMAD.IADD R9, R9, 0x1, -R7.reuse ;  /* 0x0000000109098824 */ /* 0x100fe200078e0a07 */
[----:B------:R-:W-:Y:S01]  /*13720*/  ISETP.GT.U32.AND P0, PT, R7, R16, PT ;  /* 0x000000100700720c */ /* 0x000fe20003f04070 */
[----:B------:R-:W-:Y:S02]  /*13730*/  VIADD R11, R3, 0x172 ;  /* 0x00000172030b7836 */ /* 0x000fe40000000000 */
[--C-:B------:R-:W-:Y:S01]  /*13740*/  @!P6 IMAD.IADD R2, R2, 0x1, -R7.reuse ;  /* 0x000000010202e824 */ /* 0x100fe200078e0a07 */
[----:B------:R-:W-:Y:S01]  /*13750*/  ISETP.GT.U32.AND P6, PT, R7, R0, PT ;  /* 0x000000000700720c */ /* 0x000fe20003fc4070 */
[C---:B------:R-:W-:Y:S01]  /*13760*/  VIADD R4, R3.reuse, 0x173 ;  /* 0x0000017303047836 */ /* 0x040fe20000000000 */
[----:B------:R-:W-:Y:S01]  /*13770*/  IABS R17, R11 ;  /* 0x0000000b00117213 */ /* 0x000fe20000000000 */
[----:B------:R-:W-:Y:S01]  /*13780*/  @!P5 IMAD.IADD R12, R12, 0x1, -R7 ;  /* 0x000000010c0cd824 */ /* 0x000fe200078e0a07 */
[----:B------:R-:W-:Y:S01]  /*13790*/  ISETP.GE.AND P5, PT, R6, RZ, PT ;  /* 0x000000ff0600720c */ /* 0x000fe20003fa6270 */
[----:B------:R-:W-:Y:S01]  /*137a0*/  VIADD R6, R3, 0x174 ;  /* 0x0000017403067836 */ /* 0x000fe20000000000 */
[----:B------:R-:W-:Y:S01]  /*137b0*/  IABS R14, R4 ;  /* 0x00000004000e7213 */ /* 0x000fe20000000000 */
[----:B------:R-:W-:-:S03]  /*137c0*/  IMAD.HI.U32 R18, R8, R17, RZ ;  /* 0x0000001108127227 */ /* 0x000fc600078e00ff */
[----:B0-----:R-:W-:Y:S01]  /*137d0*/  IABS R13, R6 ;  /* 0x00000006000d7213 */ /* 0x001fe20000000000 */
[----:B------:R-:W-:Y:S01]  /*137e0*/  @!P0 IMAD.IADD R16, R16, 0x1, -R7 ;  /* 0x0000000110108824 */ /* 0x000fe200078e0a07 */
[----:B------:R-:W-:Y:S01]  /*137f0*/  ISETP.GE.AND P0, PT, R15, RZ, PT ;  /* 0x000000ff0f00720c */ /* 0x000fe20003f06270 */
[----:B------:R-:W-:-:S04]  /*13800*/  IMAD.HI.U32 R19, R8, R14, RZ ;  /* 0x0000000e08137227 */ /* 0x000fc800078e00ff */
[----:B------:R-:W-:Y:S02]  /*13810*/  IMAD.MOV R18, RZ, RZ, -R18 ;  /* 0x000000ffff127224 */ /* 0x000fe400078e0a12 */
[----:B------:R-:W-:Y:S01]  /*13820*/  @!P6 IMAD.IADD R0, R0, 0x1, -R7 ;  /* 0x000000010000e824 */ /* 0x000fe200078e0a07 */
[C---:B------:R-:W-:Y:S01]  /*13830*/  ISETP.GT.U32.AND P6, PT, R7.reuse, R16, PT ;  /* 0x000000100700720c */ /* 0x040fe20003fc4070 */
[----:B------:R-:W-:Y:S02]  /*13840*/  IMAD.MOV R19, RZ, RZ, -R19 ;  /* 0x000000ffff137224 */ /* 0x000fe400078e0a13 */
[----:B------:R-:W-:Y:S02]  /*13850*/  IMAD R17, R7, R18, R17 ;  /* 0x0000001207117224 */ /* 0x000fe400078e0211 */
[----:B------:R-:W-:Y:S02]  /*13860*/  IMAD.MOV.U32 R22, RZ, RZ, R12 ;  /* 0x000000ffff167224 */ /* 0x000fe400078e000c */
[----:B------:R-:W-:-:S02]  /*13870*/  IMAD.MOV.U32 R21, RZ, RZ, R9 ;  /* 0x000000ffff157224 */ /* 0x000fc400078e0009 */
[C---:B------:R-:W-:Y:S02]  /*13880*/  IMAD R14, R7.reuse, R19, R14 ;  /* 0x00000013070e7224 */ /* 0x040fe400078e020e */
[----:B------:R-:W-:Y:S01]  /*13890*/  @!P4 IMAD.MOV R22, RZ, RZ, -R22 ;  /* 0x000000ffff16c224 */ /* 0x000fe200078e0a16 */
[----:B------:R-:W-:Y:S01]  /*138a0*/  ISETP.GT.U32.AND P4, PT, R7, R17, PT ;  /* 0x000000110700720c */ /* 0x000fe20003f84070 */
[----:B------:R-:W-:-:S03]  /*138b0*/  IMAD.HI.U32 R20, R8, R13, RZ ;  /* 0x0000000d08147227 */ /* 0x000fc600078e00ff */
[----:B------:R-:W-:Y:S01]  /*138c0*/  STL [R1+0x9b0], R22 ;  /* 0x0009b01601007387 */ /* 0x000fe20000100800 */
[----:B------:R-:W-:Y:S02]  /*138d0*/  VIADD R15, R3, 0x175 ;  /* 0x00000175030f7836 */ /* 0x000fe40000000000 */
[----:B------:R-:W-:Y:S01]  /*138e0*/  @!P2 IMAD.MOV R21, RZ, RZ, -R21 ;  /* 0x000000ffff15a224 */ /* 0x000fe200078e0a15 */
[C---:B------:R-:W-:Y:S01]  /*138f0*/  ISETP.GT.U32.AND P2, PT, R7.reuse, R0, PT ;  /* 0x000000000700720c */ /* 0x040fe20003f44070 */
[----:B------:R-:W-:Y:S01]  /*13900*/  @!P3 IMAD.MOV R10, RZ, RZ, -R10 ;  /* 0x000000ffff0ab224 */ /* 0x000fe200078e0a0a */
[----:B------:R-:W-:Y:S01]  /*13910*/  ISETP.GT.U32.AND P3, PT, R7, R14, PT ;  /* 0x0000000e0700720c */ /* 0x000fe20003f64070 */
[----:B------:R-:W-:Y:S01]  /*13920*/  IMAD.MOV R20, RZ, RZ, -R20 ;  /* 0x000000ffff147224 */ /* 0x000fe200078e0a14 */
[----:B------:R-:W-:Y:S01]  /*13930*/  IABS R12, R15 ;  /* 0x0000000f000c7213 */ /* 0x000fe20000000000 */
[----:B------:R-:W-:Y:S01]  /*13940*/  @!P6 IMAD.IADD R16, R16, 0x1, -R7 ;  /* 0x000000011010e824 */ /* 0x000fe200078e0a07 */
[----:B------:R-:W-:Y:S01]  /*13950*/  STL [R1+0x9c0], R21 ;  /* 0x0009c01501007387 */ /* 0x000fe20000100800 */
[----:B------:R-:W-:-:S02]  /*13960*/  IMAD.MOV.U32 R19, RZ, RZ, R2 ;  /* 0x000000ffff137224 */ /* 0x000fc400078e0002 */
[----:B------:R-:W-:Y:S01]  /*13970*/  IMAD R13, R7, R20, R13 ;  /* 0x00000014070d7224 */ /* 0x000fe200078e020d */
[----:B------:R0:W-:Y:S01]  /*13980*/  STL [R1+0x9d0], R10 ;  /* 0x0009d00a01007387 */ /* 0x0001e20000100800 */
[----:B------:R-:W-:-:S03]  /*13990*/  IMAD.HI.U32 R2, R8, R12, RZ ;  /* 0x0000000c08027227 */ /* 0x000fc600078e00ff */
[----:B------:R-:W-:Y:S01]  /*139a0*/  ISETP.GT.U32.AND P6, PT, R7, R13, PT ;  /* 0x0000000d0700720c */ /* 0x000fe20003fc4070 */
[----:B------:R-:W-:Y:S01]  /*139b0*/  @!P5 IMAD.MOV R19, RZ, RZ, -R19 ;  /* 0x000000ffff13d224 */ /* 0x000fe200078e0a13 */
[----:B------:R-:W-:Y:S01]  /*139c0*/  ISETP.GE.AND P5, PT, R11, RZ, PT ;  /* 0x000000ff0b00720c */ /* 0x000fe20003fa6270 */
[--C-:B------:R-:W-:Y:S01]  /*139d0*/  @!P4 IMAD.IADD R17, R17, 0x1, -R7.reuse ;  /* 0x000000011111c824 */ /* 0x100fe200078e0a07 */
[----:B------:R-:W-:Y:S01]  /*139e0*/  ISETP.GE.AND P4, PT, R6, RZ, PT ;  /* 0x000000ff0600720c */ /* 0x000fe20003f86270 */
[----:B------:R-:W-:Y:S01]  /*139f0*/  IMAD.MOV R2, RZ, RZ, -R2 ;  /* 0x000000ffff027224 */ /* 0x000fe200078e0a02 */
[----:B------:R-:W-:Y:S01]  /*13a00*/  STL [R1+0x9e0], R19 ;  /* 0x0009e01301007387 */ /* 0x000fe20000100800 */
[----:B0-----:R-:W-:Y:S02]  /*13a10*/  IMAD.MOV.U32 R10, RZ, RZ, R16 ;  /* 0x000000ffff0a7224 */ /* 0x001fe400078e0010 */
[----:B------:R-:W-:Y:S01]  /*13a20*/  @!P2 IMAD.IADD R0, R0, 0x1, -R7 ;  /* 0x000000010000a824 */ /* 0x000fe200078e0a07 */
[----:B------:R-:W-:Y:S01]  /*13a30*/  ISETP.GE.AND P2, PT, R4, RZ, PT ;  /* 0x000000ff0400720c */ /* 0x000fe20003f46270 */
[----:B------:R-:W-:-:S02]  /*13a40*/  @!P1 IMAD.MOV R10, RZ, RZ, -R10 ;  /* 0x000000ffff0a9224 */ /* 0x000fc400078e0a0a */
[--C-:B------:R-:W-:Y:S01]  /*13a50*/  @!P3 IMAD.IADD R14, R14, 0x1, -R7.reuse ;  /* 0x000000010e0eb824 */ /* 0x100fe200078e0a07 */
[----:B------:R-:W-:Y:S01]  /*13a60*/  ISETP.GT.U32.AND P3, PT, R7, R17, PT ;  /* 0x000000110700720c */ /* 0x000fe20003f64070 */
[----:B------:R-:W-:Y:S01]  /*13a70*/  VIADD R18, R3, 0x176 ;  /* 0x0000017603127836 */ /* 0x000fe20000000000 */
[----:B------:R0:W-:Y:S01]  /*13a80*/  STL [R1+0x178], R10 ;  /* 0x0001780a01007387 */ /* 0x0001e20000100800 */
[----:B------:R-:W-:Y:S02]  /*13a90*/  IMAD R12, R7, R2, R12 ;  /* 0x00000002070c7224 */ /* 0x000fe400078e020c */
[----:B------:R-:W-:Y:S01]  /*13aa0*/  @!P6 IMAD.IADD R13, R13, 0x1, -R7 ;  /* 0x000000010d0de824 */ /* 0x000fe200078e0a07 */
[----:B------:R-:W-:Y:S01]  /*13ab0*/  IABS R9, R18 ;  /* 0x0000001200097213 */ /* 0x000fe20000000000 */
[----:B------:R-:W-:Y:S01]  /*13ac0*/  VIADD R2, R3, 0x177 ;  /* 0x0000017703027836 */ /* 0x000fe20000000000 */
[C---:B------:R-:W-:Y:S02]  /*13ad0*/  ISETP.GT.U32.AND P6, PT, R7.reuse, R14, PT ;  /* 0x0000000e0700720c */ /* 0x040fe40003fc4070 */
[----:B------:R-:W-:Y:S01]  /*13ae0*/  ISETP.GT.U32.AND P1, PT, R7, R13, PT ;  /* 0x0000000d0700720c */ /* 0x000fe20003f24070 */
[----:B------:R-:W-:Y:S01]  /*13af0*/  IMAD.HI.U32 R4, R8, R9, RZ ;  /* 0x0000000908047227 */ /* 0x000fe200078e00ff */
[----:B------:R-:W-:-:S03]  /*13b00*/  IABS R6, R2 ;  /* 0x0000000200067213 */ /* 0x000fc60000000000 */
        /* <DEDUP_REMOVED lines=9> */
[----:B------:R-:W-:-:S04]  /*13ba0*/  IMAD.HI.U32 R15, R8, R6, RZ ;  /* 0x00000006080f7227 */ /* 0x000fc800078e00ff */
[----:B------:R-:W-:Y:S02]  /*13bb0*/  @!P5 IMAD.MOV R16, RZ, RZ, -R16 ;  /* 0x000000ffff10d224 */ /* 0x000fe400078e0a10 */
[--C-:B------:R-:W-:Y:S01]  /*13bc0*/  @!P0 IMAD.IADD R12, R12, 0x1, -R7.reuse ;  /* 0x000000010c0c8824 */ /* 0x100fe200078e0a07 */
[----:B------:R-:W-:Y:S01]  /*13bd0*/  ISETP.GE.AND P0, PT, R2, RZ, PT ;  /* 0x000000ff0200720c */ /* 0x000fe20003f06270 */
[C---:B0-----:R-:W-:Y:S01]  /*13be0*/  VIADD R10, R3.reuse, 0x179 ;  /* 0x00000179030a7836 */ /* 0x041fe20000000000 */
[----:B------:R0:W-:Y:S01]  /*13bf0*/  STL [R1+0x9f0], R16 ;  /* 0x0009f01001007387 */ /* 0x0001e20000100800 */
[----:B------:R-:W-:Y:S01]  /*13c00*/  VIADD R0, R3, 0x178 ;  /* 0x0000017803007836 */ /* 0x000fe20000000000 */
[C---:B------:R-:W-:Y:S01]  /*13c10*/  ISETP.GT.U32.AND P5, PT, R7.reuse, R12, PT ;  /* 0x0000000c0700720c */ /* 0x040fe20003fa4070 */
[----:B------:R-:W-:Y:S01]  /*13c20*/  @!P6 IMAD.IADD R14, R14, 0x1, -R7 ;  /* 0x000000010e0ee824 */ /* 0x000fe200078e0a07 */
[----:B------:R-:W-:Y:S01]  /*13c30*/  IABS R2, R10 ;  /* 0x0000000a00027213 */ /* 0x000fe20000000000 */
[----:B------:R-:W-:Y:S01]  /*13c40*/  IMAD.MOV R15, RZ, RZ, -R15 ;  /* 0x000000ffff0f7224 */ /* 0x000fe200078e0a0f */
[----:B------:R-:W-:Y:S01]  /*13c50*/  ISETP.GT.U32.AND P6, PT, R7, R9, PT ;  /* 0x000000090700720c */ /* 0x000fe20003fc4070 */
[----:B------:R-:W-:Y:S01]  /*13c60*/  @!P1 IMAD.IADD R13, R13, 0x1, -R7 ;  /* 0x000000010d0d9824 */ /* 0x000fe200078e0a07 */
[----:B------:R-:W-:Y:S01]  /*13c70*/  IABS R4, R0 ;  /* 0x0000000000047213 */ /* 0x000fe20000000000 */
[----:B------:R-:W-:Y:S01]  /*13c80*/  @!P2 IMAD.MOV R14, RZ, RZ, -R14 ;  /* 0x000000ffff0ea224 */ /* 0x000fe200078e0a0e */
[----:B------:R-:W-:Y:S01]  /*13c90*/  ISETP.GE.AND P1, PT, R18, RZ, PT ;  /* 0x000000ff1200720c */ /* 0x000fe20003f26270 */
[----:B0-----:R-:W-:-:S02]  /*13ca0*/  IMAD.MOV.U32 R16, RZ, RZ, R2 ;  /* 0x000000ffff107224 */ /* 0x001fc400078e0002 */
[C---:B------:R-:W-:Y:S01]  /*13cb0*/  IMAD R2, R7.reuse, R15, R6 ;  /* 0x0000000f07027224 */ /* 0x040fe200078e0206 */
[----:B------:R0:W-:Y:S01]  /*13cc0*/  STL [R1+0xa00], R14 ;  /* 0x000a000e01007387 */ /* 0x0001e20000100800 */
[----:B------:R-:W-:Y:S02]  /*13cd0*/  IMAD.MOV.U32 R17, RZ, RZ, R13 ;  /* 0x000000ffff117224 */ /* 0x000fe400078e000d */
[----:B------:R-:W-:Y:S01]  /*13ce0*/  IMAD.HI.U32 R11, R8, R4, RZ ;  /* 0x00000004080b7227 */ /* 0x000fe200078e00ff */
[----:B------:R-:W-:-:S03]  /*13cf0*/  ISETP.GT.U32.AND P2, PT, R7, R2, PT ;  /* 0x000000020700720c */ /* 0x000fc60003f44070 */
[----:B------:R-:W-:-:S04]  /*13d00*/  IMAD.HI.U32 R13, R8, R16, RZ ;  /* 0x00000010080d7227 */ /* 0x000fc800078e00ff */
[----:B------:R-:W-:Y:S02]  /*13d10*/  IMAD.MOV R11, RZ, RZ, -R11 ;  /* 0x000000ffff0b7224 */ /* 0x000fe400078e0a0b */
[----:B------:R-:W-:Y:S02]  /*13d20*/  @!P6 IMAD.IADD R9, R9, 0x1, -R7 ;  /* 0x000000010909e824 */ /* 0x000fe400078e0a07 */
[----:B------:R-:W-:Y:S02]  /*13d30*/  IMAD.MOV R13, RZ, RZ, -R13 ;  /* 0x000000ffff0d7224 */ /* 0x000fe400078e0a0d */
[----:B------:R-:W-:Y:S01]  /*13d40*/  @!P5 IMAD.IADD R12, R12, 0x1, -R7 ;  /* 0x000000010c0cd824 */ /* 0x000fe200078e0a07 */
[C---:B------:R-:W-:Y:S01]  /*13d50*/  ISETP.GT.U32.AND P6, PT, R7.reuse, R9, PT ;  /* 0x000000090700720c */ /* 0x040fe20003fc4070 */
[C---:B------:R-:W-:Y:S02]  /*13d60*/  IMAD R11, R7.reuse, R11, R4 ;  /* 0x0000000b070b7224 */ /* 0x040fe400078e0204 */
[----:B------:R-:W-:-:S02]  /*13d70*/  IMAD R13, R7, R13, R16 ;  /* 0x0000000d070d7224 */ /* 0x000fc400078e0210 */
[----:B------:R-:W-:Y:S01]  /*13d80*/  IMAD.MOV.U32 R15, RZ, RZ, R12 ;  /* 0x000000ffff0f7224 */ /* 0x000fe200078e000c */
[C---:B------:R-:W-:Y:S01]  /*13d90*/  ISETP.GT.U32.AND P5, PT, R7.reuse, R11, PT ;  /* 0x0000000b0700720c */ /* 0x040fe20003fa4070 */
[----:B------:R-:W-:Y:S02]  /*13da0*/  @!P2 IMAD.IADD R2, R2, 0x1, -R7 ;  /* 0x000000010202a824 */ /* 0x000fe400078e0a07 */
[----:B------:R-:W-:Y:S01]  /*13db0*/  @!P3 IMAD.MOV R15, RZ, RZ, -R15 ;  /* 0x000000ffff0fb224 */ /* 0x000fe200078e0a0f */
[----:B------:R-:W-:Y:S01]  /*13dc0*/  ISETP.GT.U32.AND P3, PT, R7, R13, PT ;  /* 0x0000000d0700720c */ /* 0x000fe20003f64070 */
[----:B------:R-:W-:Y:S01]  /*13dd0*/  @!P4 IMAD.MOV R17, RZ, RZ, -R17 ;  /* 0x000000ffff11c224 */ /* 0x000fe200078e0a11 */
[----:B------:R-:W-:Y:S01]  /*13de0*/  ISETP.GE.AND P4, PT, R0, RZ, PT ;  /* 0x000000ff0000720c */ /* 0x000fe20003f86270 */
[----:B------:R-:W-:Y:S01]  /*13df0*/  VIADD R0, R3, 0x17a ;  /* 0x0000017a03007836 */ /* 0x000fe20000000000 */
[----:B------:R-:W-:Y:S01]  /*13e00*/  ISETP.GT.U32.AND P2, PT, R7, R2, PT ;  /* 0x000000020700720c */ /* 0x000fe20003f44070 */
[--C-:B------:R-:W-:Y:S01]  /*13e10*/  @!P6 IMAD.IADD R9, R9, 0x1, -R7.reuse ;  /* 0x000000010909e824 */ /* 0x100fe200078e0a07 */
[----:B------:R-:W-:Y:S01]  /*13e20*/  STL [R1+0xa10], R17 ;  /* 0x000a101101007387 */ /* 0x000fe20000100800 */
[----:B------:R-:W-:Y:S01]  /*13e30*/  VIADD R4, R3, 0x17b ;  /* 0x0000017b03047836 */ /* 0x000fe20000000000 */
[----:B------:R-:W-:Y:S01]  /*13e40*/  IABS R21, R0 ;  /* 0x0000000000157213 */ /* 0x000fe20000000000 */
[----:B------:R-:W-:Y:S01]  /*13e50*/  @!P5 IMAD.IADD R11, R11, 0x1, -R7 ;  /* 0x000000010b0bd824 */ /* 0x000fe200078e0a07 */
[----:B------:R1:W-:Y:S01]  /*13e60*/  STL [R1+0xa20], R15 ;  /* 0x000a200f01007387 */ /* 0x0003e20000100800 */
[----:B0-----:R-:W-:Y:S01]  /*13e70*/  IMAD.MOV.U32 R14, RZ, RZ, R9 ;  /* 0x000000ffff0e7224 */ /* 0x001fe200078e0009 */
[----:B------:R-:W-:Y:S01]  /*13e80*/  IABS R20, R4 ;  /* 0x0000000400147213 */ /* 0x000fe20000000000 */
[----:B------:R-:W-:Y:S01]  /*13e90*/  IMAD.HI.U32 R12, R8, R21, RZ ;  /* 0x00000015080c7227 */ /* 0x000fe200078e00ff */
[----:B------:R-:W-:-:S02]  /*13ea0*/  ISETP.GT.U32.AND P5, PT, R7, R11, PT ;  /* 0x0000000b0700720c */ /* 0x000fc40003fa4070 */
[----:B------:R-:W-:Y:S01]  /*13eb0*/  ISETP.GE.AND P6, PT, R10, RZ, PT ;  /* 0x000000ff0a00720c */ /* 0x000fe20003fc6270 */
[--C-:B------:R-:W-:Y:S02]  /*13ec0*/  @!P3 IMAD.IADD R13, R13, 0x1, -R7.reuse ;  /* 0x000000010d0db824 */ /* 0x100fe400078e0a07 */
[----:B------:R-:W-:Y:S01]  /*13ed0*/  @!P1 IMAD.MOV R14, RZ, RZ, -R14 ;  /* 0x000000ffff0e9224 */ /* 0x000fe200078e0a0e */
[----:B------:R-:W-:Y:S01]  /*13ee0*/  ISETP.GE.AND P1, PT, R0, RZ, PT ;  /* 0x000000ff0000720c */ /* 0x000fe20003f26270 */
[----:B------:R-:W-:Y:S01]  /*13ef0*/  @!P2 IMAD.IADD R2, R2, 0x1, -R7 ;  /* 0x000000010202a824 */ /* 0x000fe200078e0a07 */
[----:B------:R-:W-:Y:S01]  /*13f00*/  ISETP.GT.U32.AND P3, PT, R7, R13, PT ;  /* 0x0000000d0700720c */ /* 0x000fe20003f64070 */
[----:B------:R-:W-:Y:S01]  /*13f10*/  IMAD.MOV R12, RZ, RZ, -R12 ;  /* 0x000000ffff0c7224 */ /* 0x000fe200078e0a0c */
[----:B------:R0:W-:Y:S01]  /*13f20*/  STL [R1+0xa30], R14 ;  /* 0x000a300e01007387 */ /* 0x0001e20000100800 */
[----:B------:R-:W-:Y:S01]  /*13f30*/  IMAD.HI.U32 R0, R8, R20, RZ ;  /* 0x0000001408007227 */ /* 0x000fe200078e00ff */
[----:B------:R-:W-:-:S03]  /*13f40*/  ISETP.GE.AND P2, PT, R4, RZ, PT ;  /* 0x000000ff0400720c */ /* 0x000fc60003f46270 */
[----:B------:R-:W-:Y:S02]  /*13f50*/  IMAD R21, R7, R12, R21 ;  /* 0x0000000c07157224 */ /* 0x000fe400078e0215 */
[----:B-1----:R-:W-:Y:S02]  /*13f60*/  IMAD.MOV.U32 R15, RZ, RZ, R2 ;  /* 0x000000ffff0f7224 */ /* 0x002fe400078e0002 */
[----:B------:R-:W-:Y:S02]  /*13f70*/  VIADD R10, R3, 0x17c ;  /* 0x0000017c030a7836 */ /* 0x000fe40000000000 */
[----:B------:R-:W-:Y:S02]  /*13f80*/  IMAD.MOV R0, RZ, RZ, -R0 ;  /* 0x000000ffff007224 */ /* 0x000fe400078e0a00 */
[----:B------:R-:W-:Y:S01]  /*13f90*/  @!P0 IMAD.MOV R15, RZ, RZ, -R15 ;  /* 0x000000ffff0f8224 */ /* 0x000fe200078e0a0f */
[C---:B------:R-:W-:Y:S01]  /*13fa0*/  ISETP.GT.U32.AND P0, PT, R7.reuse, R21, PT ;  /* 0x000000150700720c */ /* 0x040fe20003f04070 */
[----:B------:R-:W-:Y:S01]  /*13fb0*/  IMAD R20, R7, R0, R20 ;  /* 0x0000000007147224 */ /* 0x000fe200078e0214 */
[----:B------:R-:W-:Y:S01]  /*13fc0*/  IABS R6, R10 ;  /* 0x0000000a00067213 */ /* 0x000fe20000000000 */
[--C-:B------:R-:W-:Y:S01]  /*13fd0*/  @!P5 IMAD.IADD R11, R11, 0x1, -R7.reuse ;  /* 0x000000010b0bd824 */ /* 0x100fe200078e0a07 */
[----:B------:R-:W-:Y:S01]  /*13fe0*/  STL [R1+0xa40], R15 ;  /* 0x000a400f01007387 */ /* 0x000fe20000100800 */
[----:B------:R-:W-:Y:S01]  /*13ff0*/  @!P3 IMAD.IADD R13, R13, 0x1, -R7 ;  /* 0x000000010d0db824 */ /* 0x000fe200078e0a07 */
[----:B------:R-:W-:Y:S01]  /*14000*/  ISETP.GT.U32.AND P3, PT, R7, R20, PT ;  /* 0x000000140700720c */ /* 0x000fe20003f64070 */
[----:B------:R-:W-:Y:S01]  /*14010*/  IMAD.HI.U32 R9, R8, R6, RZ ;  /* 0x0000000608097227 */ /* 0x000fe200078e00ff */
[----:B------:R-:W-:-:S03]  /*14020*/  ISETP.GE.AND P5, PT, R10, RZ, PT ;  /* 0x000000ff0a00720c */ /* 0x000fc60003fa6270 */
[----:B0-----:R-:W-:Y:S02]  /*14030*/  IMAD.MOV.U32 R14, RZ, RZ, R11 ;  /* 0x000000ffff0e7224 */ /* 0x001fe400078e000b */
[----:B------:R-:W-:Y:S02]  /*14040*/  IMAD.MOV R4, RZ, RZ, -R9 ;  /* 0x000000ffff047224 */ /* 0x000fe400078e0a09 */
[----:B------:R-:W-:Y:S02]  /*14050*/  @!P4 IMAD.MOV R14, RZ, RZ, -R14 ;  /* 0x000000ffff0ec224 */ /* 0x000fe400078e0a0e */
[----:B------:R-:W-:Y:S02]  /*14060*/  @!P0 IMAD.IADD R21, R21, 0x1, -R7 ;  /* 0x0000000115158824 */ /* 0x000fe400078e0a07 */
[----:B------:R-:W-:Y:S01]  /*14070*/  IMAD R4, R7, R4, R6 ;  /* 0x0000000407047224 */ /* 0x000fe200078e0206 */
[----:B------:R0:W-:Y:S01]  /*14080*/  STL [R1+0x18c], R14 ;  /* 0x00018c0e01007387 */ /* 0x0001e20000100800 */
[----:B------:R-:W-:Y:S01]  /*14090*/  VIADD R0, R3, 0x17d ;  /* 0x0000017d03007836 */ /* 0x000fe20000000000 */
[----:B------:R-:W-:Y:S01]  /*140a0*/  ISETP.GT.U32.AND P0, PT, R7, R21, PT ;  /* 0x000000150700720c */ /* 0x000fe20003f04070 */
[----:B------:R-:W-:-:S02]  /*140b0*/  VIADD R6, R3, 0x17e ;  /* 0x0000017e03067836 */ /* 0x000fc40000000000 */
[----:B------:R-:W-:Y:S01]  /*140c0*/  @!P3 IMAD.IADD R20, R20, 0x1, -R7 ;  /* 0x000000011414b824 */ /* 0x000fe200078e0a07 */
[----:B------:R-:W-:Y:S01]  /*140d0*/  IABS R11, R0 ;  /* 0x00000000000b7213 */ /* 0x000fe20000000000 */
[C---:B------:R-:W-:Y:S01]  /*140e0*/  VIADD R18, R3.reuse, 0x17f ;  /* 0x0000017f03127836 */ /* 0x040fe20000000000 */
[----:B------:R-:W-:Y:S01]  /*140f0*/  IABS R9, R6 ;  /* 0x0000000600097213 */ /* 0x000fe20000000000 */
[----:B------:R-:W-:Y:S01]  /*14100*/  VIADD R16, R3, 0x180 ;  /* 0x0000018003107836 */ /* 0x000fe20000000000 */
[C---:B------:R-:W-:Y:S01]  /*14110*/  ISETP.GT.U32.AND P3, PT, R7.reuse, R20, PT ;  /* 0x000000140700720c */ /* 0x040fe20003f64070 */
[----:B0-----:R-:W-:Y:S01]  /*14120*/  IMAD.MOV.U32 R14, RZ, RZ, R13 ;  /* 0x000000ffff0e7224 */ /* 0x001fe200078e000d */
[----:B------:R-:W-:Y:S01]  /*14130*/  IABS R15, R18 ;  /* 0x00000012000f7213 */ /* 0x000fe20000000000 */
[----:B------:R-:W-:Y:S01]  /*14140*/  IMAD.HI.U32 R12, R8, R11, RZ ;  /* 0x0000000b080c7227 */ /* 0x000fe200078e00ff */
[----:B------:R-:W-:Y:S02]  /*14150*/  IABS R17, R16 ;  /* 0x0000001000117213 */ /* 0x000fe40000000000 */
[----:B------:R-:W-:Y:S01]  /*14160*/  ISETP.GE.AND P4, PT, R0, RZ, PT ;  /* 0x000000ff0000720c */ /* 0x000fe20003f86270 */
[----:B------:R-:W-:Y:S01]  /*14170*/  @!P6 IMAD.MOV R14, RZ, RZ, -R14 ;  /* 0x000000ffff0ee224 */ /* 0x000fe200078e0a0e */
[----:B------:R-:W-:Y:S01]  /*14180*/  ISETP.GT.U32.AND P6, PT, R7, R4, PT ;  /* 0x000000040700720c */ /* 0x000fe20003fc4070 */
[----:B------:R-:W-:-:S03]  /*14190*/  IMAD.HI.U32 R10, R8, R9, RZ ;  /* 0x00000009080a7227 */ /* 0x000fc600078e00ff */
[----:B------:R0:W-:Y:S01]  /*141a0*/  STL [R1+0x17c], R14 ;  /* 0x00017c0e01007387 */ /* 0x0001e20000100800 */
[----:B------:R-:W-:Y:S02]  /*141b0*/  IMAD.MOV R12, RZ, RZ, -R12 ;  /* 0x000000ffff0c7224 */ /* 0x000fe400078e0a0c */
[----:B------:R-:W-:Y:S02]  /*141c0*/  IMAD.MOV R10, RZ, RZ, -R10 ;  /* 0x000000ffff0a7224 */ /* 0x000fe400078e0a0a */
[----:B------:R-:W-:Y:S01]  /*141d0*/  @!P0 IMAD.IADD R21, R21, 0x1, -R7 ;  /* 0x0000000115158824 */ /* 0x000fe200078e0a07 */
[----:B------:R-:W-:Y:S01]  /*141e0*/  ISETP.GE.AND P0, PT, R6, RZ, PT ;  /* 0x000000ff0600720c */ /* 0x000fe20003f06270 */
[C---:B------:R-:W-:Y:S02]  /*141f0*/  IMAD R6, R7.reuse, R12, R11 ;  /* 0x0000000c07067224 */ /* 0x040fe400078e020b */
[C---:B------:R-:W-:Y:S02]  /*14200*/  IMAD R9, R7.reuse, R10, R9 ;  /* 0x0000000a07097224 */ /* 0x040fe400078e0209 */
[--C-:B------:R-:W-:Y:S01]  /*14210*/  @!P3 IMAD.IADD R20, R20, 0x1, -R7.reuse ;  /* 0x000000011414b824 */ /* 0x100fe200078e0a07 */
[C---:B------:R-:W-:Y:S01]  /*14220*/  ISETP.GT.U32.AND P3, PT, R7.reuse, R6, PT ;  /* 0x000000060700720c */ /* 0x040fe20003f64070 */
[----:B------:R-:W-:Y:S01]  /*14230*/  @!P6 IMAD.IADD R4, R4, 0x1, -R7 ;  /* 0x000000010404e824 */ /* 0x000fe200078e0a07 */
[----:B------:R-:W-:Y:S01]  /*14240*/  ISETP.GT.U32.AND P6, PT, R7, R9, PT ;  /* 0x000000090700720c */ /* 0x000fe20003fc4070 */
[----:B------:R-:W-:-:S04]  /*14250*/  IMAD.HI.U32 R2, R8, R15, RZ ;  /* 0x0000000f08027227 */ /* 0x000fc800078e00ff */
[----:B------:R-:W-:-:S04]  /*14260*/  IMAD.HI.U32 R0, R8, R17, RZ ;  /* 0x0000001108007227 */ /* 0x000fc800078e00ff */
[----:B------:R-:W-:Y:S02]  /*14270*/  IMAD.MOV R2, RZ, RZ, -R2 ;  /* 0x000000ffff027224 */ /* 0x000fe400078e0a02 */
[----:B------:R-:W-:Y:S02]  /*14280*/  IMAD.MOV R0, RZ, RZ, -R0 ;  /* 0x000000ffff007224 */ /* 0x000fe400078e0a00 */
[C---:B------:R-:W-:Y:S02]  /*14290*/  VIADD R12, R3.reuse, 0x181 ;  /* 0x00000181030c7836 */ /* 0x040fe40000000000 */
[----:B------:R-:W-:Y:S02]  /*142a0*/  VIADD R13, R3, 0x182 ;  /* 0x00000182030d7836 */ /* 0x000fe40000000000 */
[C---:B------:R-:W-:Y:S01]  /*142b0*/  IMAD R15, R7.reuse, R2, R15 ;  /* 0x00000002070f7224 */ /* 0x040fe200078e020f */
[----:B------:R-:W-:Y:S01]  /*142c0*/  IABS R2, R12 ;  /* 0x0000000c00027213 */ /* 0x000fe20000000000 */
[C---:B------:R-:W-:Y:S01]  /*142d0*/  IMAD R17, R7.reuse, R0, R17 ;  /* 0x0000000007117224 */ /* 0x040fe200078e0211 */
[----:B------:R-:W-:Y:S01]  /*142e0*/  IABS R0, R13 ;  /* 0x0000000d00007213 */ /* 0x000fe20000000000 */
[----:B------:R-:W-:Y:S01]  /*142f0*/  @!P3 IMAD.IADD R6, R6, 0x1, -R7 ;  /* 0x000000010606b824 */ /* 0x000fe200078e0a07 */
[----:B------:R-:W-:Y:S01]  /*14300*/  ISETP.GT.U32.AND P3, PT, R7, R4, PT ;  /* 0x000000040700720c */ /* 0x000fe20003f64070 */
[----:B------:R-:W-:-:S02]  /*14310*/  IMAD.MOV.U32 R23, RZ, RZ, R21 ;  /* 0x000000ffff177224 */ /* 0x000fc400078e0015 */
[----:B------:R-:W-:Y:S02]  /*14320*/  @!P6 IMAD.IADD R9, R9, 0x1, -R7 ;  /* 0x000000010909e824 */ /* 0x000fe400078e0a07 */
[----:B------:R-:W-:Y:S01]  /*14330*/  @!P1 IMAD.MOV R23, RZ, RZ, -R23 ;  /* 0x000000ffff179224 */ /* 0x000fe200078e0a17 */
[C---:B------:R-:W-:Y:S01]  /*14340*/  ISETP.GT.U32.AND P1, PT, R7.reuse, R6, PT ;  /* 0x000000060700720c */ /* 0x040fe20003f24070 */
[C---:B------:R-:W-:Y:S01]  /*14350*/  IMAD.HI.U32 R21, R8.reuse, R2, RZ ;  /* 0x0000000208157227 */ /* 0x040fe200078e00ff */
[----:B------:R-:W-:Y:S02]  /*14360*/  ISETP.GT.U32.AND P6, PT, R7, R9, PT ;  /* 0x000000090700720c */ /* 0x000fe40003fc4070 */
[----:B------:R-:W-:Y:S01]  /*14370*/  STL [R1+0x5f8], R23 ;  /* 0x0005f81701007387 */ /* 0x000fe20000100800 */
[----:B------:R-:W-:-:S04]  /*14380*/  IMAD.HI.U32 R22, R8, R0, RZ ;  /* 0x0000000008167227 */ /* 0x000fc800078e00ff */
[----:B------:R-:W-:Y:S02]  /*14390*/  IMAD.MOV R21, RZ, RZ, -R21 ;  /* 0x000000ffff157224 */ /* 0x000fe400078e0a15 */
[----:B------:R-:W-:Y:S02]  /*143a0*/  IMAD.MOV R22, RZ, RZ, -R22 ;  /* 0x000000ffff167224 */ /* 0x000fe400078e0a16 */
[----:B------:R-:W-:Y:S01]  /*143b0*/  @!P2 IMAD.MOV R20, RZ, RZ, -R20 ;  /* 0x000000ffff14a224 */ /* 0x000fe200078e0a14 */
[C---:B------:R-:W-:Y:S01]  /*143c0*/  ISETP.GT.U32.AND P2, PT, R7.reuse, R15, PT ;  /* 0x0000000f0700720c */ /* 0x040fe20003f44070 */
[----:B------:R-:W-:Y:S01]  /*143d0*/  @!P3 IMAD.IADD R4, R4, 0x1, -R7 ;  /* 0x000000010404b824 */ /* 0x000fe200078e0a07 */
[C---:B------:R-:W-:Y:S01]  /*143e0*/  ISETP.GT.U32.AND P3, PT, R7.reuse, R17, PT ;  /* 0x000000110700720c */ /* 0x040fe20003f64070 */
[C---:B------:R-:W-:Y:S01]  /*143f0*/  IMAD R2, R7.reuse, R21, R2 ;  /* 0x0000001507027224 */ /* 0x040fe200078e0202 */
[----:B------:R1:W-:Y:S01]  /*14400*/  STL [R1+0xa60], R20 ;  /* 0x000a601401007387 */ /* 0x0003e20000100800 */
[----:B------:R-:W-:-:S02]  /*14410*/  IMAD R0, R7, R22, R0 ;  /* 0x0000001607007224 */ /* 0x000fc400078e0200 */
[--C-:B------:R-:W-:Y:S01]  /*14420*/  @!P1 IMAD.IADD R6, R6, 0x1, -R7.reuse ;  /* 0x0000000106069824 */ /* 0x100fe200078e0a07 */
[----:B------:R-:W-:Y:S01]  /*14430*/  ISETP.GT.U32.AND P1, PT, R7, R2, PT ;  /* 0x000000020700720c */ /* 0x000fe20003f24070 */
[--C-:B------:R-:W-:Y:S01]  /*14440*/  @!P6 IMAD.IADD R9, R9, 0x1, -R7.reuse ;  /* 0x000000010909e824 */ /* 0x100fe200078e0a07 */
[----:B------:R-:W-:Y:S01]  /*14450*/  ISETP.GT.U32.AND P6, PT, R7, R0, PT ;  /* 0x000000000700720c */ /* 0x000fe20003fc4070 */
[C---:B------:R-:W-:Y:S02]  /*14460*/  VIADD R10, R3.reuse, 0x183 ;  /* 0x00000183030a7836 */ /* 0x040fe40000000000 */
[----:B------:R-:W-:Y:S02]  /*14470*/  VIADD R11, R3, 0x184 ;  /* 0x00000184030b7836 */ /* 0x000fe40000000000 */
[--C-:B------:R-:W-:Y:S01]  /*14480*/  @!P2 IMAD.IADD R15, R15, 0x1, -R7.reuse ;  /* 0x000000010f0fa824 */ /* 0x100fe200078e0a07 */
[----:B------:R-:W-:Y:S01]  /*14490*/  IABS R19, R10 ;  /* 0x0000000a00137213 */ /* 0x000fe20000000000 */
[----:B------:R-:W-:Y:S01]  /*144a0*/  @!P3 IMAD.IADD R17, R17, 0x1, -R7 ;  /* 0x000000011111b824 */ /* 0x000fe200078e0a07 */
[----:B0-----:R-:W-:Y:S01]  /*144b0*/  IABS R14, R11 ;  /* 0x0000000b000e7213 */ /* 0x001fe20000000000 */
[----:B------:R-:W-:Y:S01]  /*144c0*/  IMAD.MOV.U32 R25, RZ, RZ, R4 ;  /* 0x000000ffff197224 */ /* 0x000fe200078e0004 */
[----:B------:R-:W-:Y:S01]  /*144d0*/  ISETP.GE.AND P2, PT, R18, RZ, PT ;  /* 0x000000ff1200720c */ /* 0x000fe20003f46270 */
[----:B-1----:R-:W-:Y:S01]  /*144e0*/  IMAD.HI.U32 R20, R8, R19, RZ ;  /* 0x0000001308147227 */ /* 0x002fe200078e00ff */
[----:B------:R-:W-:-:S03]  /*144f0*/  ISETP.GE.AND P3, PT, R16, RZ, PT ;  /* 0x000000ff1000720c */ /* 0x000fc60003f66270 */
[--C-:B------:R-:W-:Y:S01]  /*14500*/  @!P1 IMAD.IADD R2, R2, 0x1, -R7.reuse ;  /* 0x0000000102029824 */ /* 0x100fe200078e0a07 */
[C---:B------:R-:W-:Y:S01]  /*14510*/  ISETP.GT.U32.AND P1, PT, R7.reuse, R15, PT ;  /* 0x0000000f0700720c */ /* 0x040fe20003f24070 */
[----:B------:R-:W-:Y:S02]  /*14520*/  IMAD.MOV.U32 R23, RZ, RZ, R6 ;  /* 0x000000ffff177224 */ /* 0x000fe400078e0006 */
[----:B------:R-:W-:Y:S01]  /*14530*/  @!P6 IMAD.IADD R0, R0, 0x1, -R7 ;  /* 0x000000010000e824 */ /* 0x000fe200078e0a07 */
[----:B------:R-:W-:Y:S01]  /*14540*/  ISETP.GT.U32.AND P6, PT, R7, R17, PT ;  /* 0x000000110700720c */ /* 0x000fe20003fc4070 */
[----:B------:R-:W-:-:S04]  /*14550*/  IMAD.HI.U32 R21, R8, R14, RZ ;  /* 0x0000000e08157227 */ /* 0x000fc800078e00ff */
[----:B------:R-:W-:Y:S02]  /*14560*/  IMAD.MOV R20, RZ, RZ, -R20 ;  /* 0x000000ffff147224 */ /* 0x000fe400078e0a14 */
[----:B------:R-:W-:Y:S01]  /*14570*/  @!P5 IMAD.MOV R25, RZ, RZ, -R25 ;  /* 0x000000ffff19d224 */ /* 0x000fe200078e0a19 */
[C---:B------:R-:W-:Y:S01]  /*14580*/  ISETP.GT.U32.AND P5, PT, R7.reuse, R2, PT ;  /* 0x000000020700720c */ /* 0x040fe20003fa4070 */
[----:B------:R-:W-:Y:S01]  /*14590*/  @!P4 IMAD.MOV R23, RZ, RZ, -R23 ;  /* 0x000000ffff17c224 */ /* 0x000fe200078e0a17 */
[----:B------:R-:W-:Y:S01]  /*145a0*/  ISETP.GT.U32.AND P4, PT, R7, R0, PT ;  /* 0x000000000700720c */ /* 0x000fe20003f84070 */
[----:B------:R-:W-:Y:S01]  /*145b0*/  IMAD.MOV R21, RZ, RZ, -R21 ;  /* 0x000000ffff157224 */ /* 0x000fe200078e0a15 */
[----:B------:R-:W-:Y:S01]  /*145c0*/  STL [R1+0x5dc], R25 ;  /* 0x0005dc1901007387 */ /* 0x000fe20000100800 */
[----:B------:R-:W-:Y:S02]  /*145d0*/  VIADD R18, R3, 0x185 ;  /* 0x0000018503127836 */ /* 0x000fe40000000000 */
[C---:B------:R-:W-:Y:S01]  /*145e0*/  IMAD R19, R7.reuse, R20, R19 ;  /* 0x0000001407137224 */ /* 0x040fe200078e0213 */
[----:B------:R-:W-:Y:S01]  /*145f0*/  STL [R1+0x5ec], R23 ;  /* 0x0005ec1701007387 */ /* 0x000fe20000100800 */
[----:B------:R-:W-:Y:S01]  /*14600*/  IMAD R14, R7, R21, R14 ;  /* 0x00000015070e7224 */ /* 0x000fe200078e020e */
[----:B------:R-:W-:Y:S01]  /*14610*/  IABS R6, R18 ;  /* 0x0000001200067213 */ /* 0x000fe20000000000 */
[----:B------:R-:W-:-:S02]  /*14620*/  VIADD R16, R3, 0x186 ;  /* 0x0000018603107836 */ /* 0x000fc40000000000 */
[----:B------:R-:W-:Y:S01]  /*14630*/  @!P0 IMAD.MOV R9, RZ, RZ, -R9 ;  /* 0x000000ffff098224 */ /* 0x000fe200078e0a09 */
[----:B------:R-:W-:Y:S01]  /*14640*/  ISETP.GT.U32.AND P0, PT, R7, R19, PT ;  /* 0x000000130700720c */ /* 0x000fe20003f04070 */
[--C-:B------:R-:W-:Y:S01]  /*14650*/  @!P1 IMAD.IADD R15, R15, 0x1, -R7.reuse ;  /* 0x000000010f0f9824 */ /* 0x100fe200078e0a07 */
[----:B------:R-:W-:Y:S01]  /*14660*/  IABS R4, R16 ;  /* 0x0000001000047213 */ /* 0x000fe20000000000 */
[--C-:B------:R-:W-:Y:S01]  /*14670*/  @!P6 IMAD.IADD R17, R17, 0x1, -R7.reuse ;  /* 0x000000011111e824 */ /* 0x100fe200078e0a07 */
[----:B------:R-:W-:Y:S01]  /*14680*/  ISETP.GE.AND P1, PT, R12, RZ, PT ;  /* 0x000000ff0c00720c */ /* 0x000fe20003f26270 */
[----:B------:R0:W-:Y:S01]  /*14690*/  STL [R1+0xa90], R9 ;  /* 0x000a900901007387 */ /* 0x0001e20000100800 */
[----:B------:R-:W-:Y:S01]  /*146a0*/  ISETP.GT.U32.AND P6, PT, R7, R14, PT ;  /* 0x0000000e0700720c */ /* 0x000fe20003fc4070 */
[--C-:B------:R-:W-:Y:S01]  /*146b0*/  @!P5 IMAD.IADD R2, R2, 0x1, -R7.reuse ;  /* 0x000000010202d824 */ /* 0x100fe200078e0a07 */
[----:B------:R-:W-:Y:S01]  /*146c0*/  ISETP.GE.AND P5, PT, R13, RZ, PT ;  /* 0x000000ff0d00720c */ /* 0x000fe20003fa6270 */
[----:B------:R-:W-:Y:S01]  /*146d0*/  @!P4 IMAD.IADD R0, R0, 0x1, -R7 ;  /* 0x000000010000c824 */ /* 0x000fe200078e0a07 */
[----:B------:R-:W-:Y:S01]  /*146e0*/  ISETP.GE.AND P4, PT, R10, RZ, PT ;  /* 0x000000ff0a00720c */ /* 0x000fe20003f86270 */
[----:B------:R-:W-:-:S04]  /*146f0*/  IMAD.HI.U32 R10, R8, R4, RZ ;  /* 0x00000004080a7227 */ /* 0x000fc800078e00ff */
[----:B0-----:R-:W-:-:S04]  /*14700*/  IMAD.HI.U32 R9, R8, R6, RZ ;  /* 0x0000000608097227 */ /* 0x001fc800078e00ff */
[----:B------:R-:W-:Y:S02]  /*14710*/  IMAD.MOV R9, RZ, RZ, -R9 ;  /* 0x000000ffff097224 */ /* 0x000fe400078e0a09 */
[----:B------:R-:W-:Y:S02]  /*14720*/  IMAD.MOV R10, RZ, RZ, -R10 ;  /* 0x000000ffff0a7224 */ /* 0x000fe400078e0a0a */
[----:B------:R-:W-:Y:S02]  /*14730*/  IMAD R9, R7, R9, R6 ;  /* 0x0000000907097224 */ /* 0x000fe400078e0206 */
[----:B------:R-:W-:Y:S01]  /*14740*/  @!P0 IMAD.IADD R19, R19, 0x1, -R7 ;  /* 0x0000000113138824 */ /* 0x000fe200078e0a07 */
[----:B------:R-:W-:Y:S01]  /*14750*/  ISETP.GE.AND P0, PT, R11, RZ, PT ;  /* 0x000000ff0b00720c */ /* 0x000fe20003f06270 */
[----:B------:R-:W-:Y:S02]  /*14760*/  IMAD.MOV.U32 R21, RZ, RZ, R15 ;  /* 0x000000ffff157224 */ /* 0x000fe400078e000f */
[----:B------:R-:W-:-:S02]  /*14770*/  IMAD.MOV.U32 R20, RZ, RZ, R17 ;  /* 0x000000ffff147224 */ /* 0x000fc400078e0011 */
[----:B------:R-:W-:Y:S01]  /*14780*/  @!P6 IMAD.IADD R14, R14, 0x1, -R7 ;  /* 0x000000010e0ee824 */ /* 0x000fe200078e0a07 */
[----:B------:R-:W-:Y:S01]  /*14790*/  ISETP.GE.AND P6, PT, R18, RZ, PT ;  /* 0x000000ff1200720c */ /* 0x000fe20003fc6270 */
[C---:B------:R-:W-:Y:S02]  /*147a0*/  IMAD R10, R7.reuse, R10, R4 ;  /* 0x0000000a070a7224 */ /* 0x040fe400078e0204 */
[----:B------:R-:W-:Y:S02]  /*147b0*/  IMAD.MOV.U32 R11, RZ, RZ, R0 ;  /* 0x000000ffff0b7224 */ /* 0x000fe400078e0000 */
[----:B------:R-:W-:Y:S01]  /*147c0*/  @!P1 IMAD.MOV R2, RZ, RZ, -R2 ;  /* 0x000000ffff029224 */ /* 0x000fe200078e0a02 */
[C---:B------:R-:W-:Y:S01]  /*147d0*/  ISETP.GT.U32.AND P1, PT, R7.reuse, R9, PT ;  /* 0x000000090700720c */ /* 0x040fe20003f24070 */
[----:B------:R-:W-:Y:S01]  /*147e0*/  @!P2 IMAD.MOV R21, RZ, RZ, -R21 ;  /* 0x000000ffff15a224 */ /* 0x000fe200078e0a15 */
[C---:B------:R-:W-:Y:S01]  /*147f0*/  ISETP.GT.U32.AND P2, PT, R7.reuse, R19, PT ;  /* 0x000000130700720c */ /* 0x040fe20003f44070 */
[----:B------:R-:W-:Y:S01]  /*14800*/  @!P3 IMAD.MOV R20, RZ, RZ, -R20 ;  /* 0x000000ffff14b224 */ /* 0x000fe200078e0a14 */
[C---:B------:R-:W-:Y:S01]  /*14810*/  ISETP.GT.U32.AND P3, PT, R7.reuse, R14, PT ;  /* 0x0000000e0700720c */ /* 0x040fe20003f64070 */
[----:B------:R-:W-:Y:S01]  /*14820*/  @!P5 IMAD.MOV R11, RZ, RZ, -R11 ;  /* 0x000000ffff0bd224 */ /* 0x000fe200078e0a0b */
[----:B------:R-:W-:Y:S01]  /*14830*/  ISETP.GT.U32.AND P5, PT, R7, R10, PT ;  /* 0x0000000a0700720c */ /* 0x000fe20003fa4070 */
[----:B------:R-:W-:Y:S01]  /*14840*/  STL [R1+0x5f0], R21 ;  /* 0x0005f01501007387 */ /* 0x000fe20000100800 */
[----:B------:R-:W-:-:S02]  /*14850*/  VIADD R0, R3, 0x188 ;  /* 0x0000018803007836 */ /* 0x000fc40000000000 */
[C---:B------:R-:W-:Y:S01]  /*14860*/  VIADD R13, R3.reuse, 0x189 ;  /* 0x00000189030d7836 */ /* 0x040fe20000000000 */
[----:B------:R-:W-:Y:S01]  /*14870*/  STL [R1+0x144], R20 ;  /* 0x0001441401007387 */ /* 0x000fe20000100800 */
[----:B------:R-:W-:Y:S01]  /*14880*/  VIADD R12, R3, 0x18b ;  /* 0x0000018b030c7836 */ /* 0x000fe20000000000 */
[----:B------:R-:W-:Y:S01]  /*14890*/  IABS R4, R0 ;  /* 0x0000000000047213 */ /* 0x000fe20000000000 */
[--C-:B------:R-:W-:Y:S01]  /*148a0*/  @!P1 IMAD.IADD R9, R9, 0x1, -R7.reuse ;  /* 0x0000000109099824 */ /* 0x100fe200078e0a07 */
[----:B------:R0:W-:Y:S01]  /*148b0*/  STL [R1+0x148], R2 ;  /* 0x0001480201007387 */ /* 0x0001e20000100800 */
[--C-:B------:R-:W-:Y:S01]  /*148c0*/  @!P2 IMAD.IADD R19, R19, 0x1, -R7.reuse ;  /* 0x000000011313a824 */ /* 0x100fe200078e0a07 */
[----:B------:R-:W-:Y:S01]  /*148d0*/  ISETP.GE.AND P1, PT, R0, RZ, PT ;  /* 0x000000ff0000720c */ /* 0x000fe20003f26270 */
[--C-:B------:R-:W-:Y:S01]  /*148e0*/  @!P3 IMAD.IADD R14, R14, 0x1, -R7.reuse ;  /* 0x000000010e0eb824 */ /* 0x100fe200078e0a07 */
[----:B------:R1:W-:Y:S01]  /*148f0*/  STL [R1+0x5e4], R11 ;  /* 0x0005e40b01007387 */ /* 0x0003e20000100800 */
[----:B------:R-:W-:Y:S01]  /*14900*/  @!P5 IMAD.IADD R10, R10, 0x1, -R7 ;  /* 0x000000010a0ad824 */ /* 0x000fe200078e0a07 */
[----:B------:R-:W-:Y:S01]  /*14910*/  ISETP.GT.U32.AND P5, PT, R7, R9, PT ;  /* 0x000000090700720c */ /* 0x000fe20003fa4070 */
[----:B------:R-:W-:Y:S01]  /*14920*/  IMAD.HI.U32 R0, R8, R4, RZ ;  /* 0x0000000408007227 */ /* 0x000fe200078e00ff */
[----:B------:R-:W-:-:S03]  /*14930*/  ISETP.GE.AND P2, PT, R16, RZ, PT ;  /* 0x000000ff1000720c */ /* 0x000fc60003f46270 */
[----:B0-----:R-:W-:Y:S02]  /*14940*/  VIADD R2, R3, 0x187 ;  /* 0x0000018703027836 */ /* 0x001fe40000000000 */
[----:B------:R-:W-:Y:S02]  /*14950*/  IMAD.MOV R0, RZ, RZ, -R0 ;  /* 0x000000ffff007224 */ /* 0x000fe400078e0a00 */
[----:B-1----:R-:W-:Y:S01]  /*14960*/  IMAD.MOV.U32 R11, RZ, RZ, R19 ;  /* 0x000000ffff0b7224 */ /* 0x002fe200078e0013 */
[----:B------:R-:W-:Y:S01]  /*14970*/  IABS R6, R2 ;  /* 0x0000000200067213 */ /* 0x000fe20000000000 */
[----:B------:R-:W-:Y:S01]  /*14980*/  IMAD R4, R7, R0, R4 ;  /* 0x0000000007047224 */ /* 0x000fe200078e0204 */
[----:B------:R-:W-:Y:S01]  /*14990*/  ISETP.GE.AND P3, PT, R2, RZ, PT ;  /* 0x000000ff0200720c */ /* 0x000fe20003f66270 */
[----:B------:R-:W-:Y:S02]  /*149a0*/  @!P5 IMAD.IADD R9, R9, 0x1, -R7 ;  /* 0x000000010909d824 */ /* 0x000fe400078e0a07 */
[----:B------:R-:W-:-:S04]  /*149b0*/  IMAD.HI.U32 R2, R8, R6, RZ ;  /* 0x0000000608027227 */ /* 0x000fc800078e00ff */
[----:B------:R-:W-:Y:S02]  /*149c0*/  IMAD.MOV R2, RZ, RZ, -R2 ;  /* 0x000000ffff027224 */ /* 0x000fe400078e0a02 */
[----:B------:R-:W-:Y:S01]  /*149d0*/  @!P4 IMAD.MOV R11, RZ, RZ, -R11 ;  /* 0x000000ffff0bc224 */ /* 0x000fe200078e0a0b */
[C---:B------:R-:W-:Y:S01]  /*149e0*/  ISETP.GT.U32.AND P4, PT, R7.reuse, R10, PT ;  /* 0x0000000a0700720c */ /* 0x040fe20003f84070 */
[----:B------:R-:W-:Y:S02]  /*149f0*/  IMAD R6, R7, R2, R6 ;  /* 0x0000000207067224 */ /* 0x000fe400078e0206 */
[----:B------:R-:W-:Y:S01]  /*14a00*/  IMAD.MOV.U32 R15, RZ, RZ, R9 ;  /* 0x000000ffff0f7224 */ /* 0x000fe200078e0009 */
[----:B------:R0:W-:Y:S01]  /*14a10*/  STL [R1+0x484], R11 ;  /* 0x0004840b01007387 */ /* 0x0001e20000100800 */
[----:B------:R-:W-:Y:S01]  /*14a20*/  VIADD R0, R3, 0x18a ;  /* 0x0000018a03007836 */ /* 0x000fe20000000000 */
[C---:B------:R-:W-:Y:S01]  /*14a30*/  ISETP.GT.U32.AND P5, PT, R7.reuse, R6, PT ;  /* 0x000000060700720c */ /* 0x040fe20003fa4070 */
[----:B------:R-:W-:Y:S01]  /*14a40*/  @!P6 IMAD.MOV R15, RZ, RZ, -R15 ;  /* 0x000000ffff0fe224 */ /* 0x000fe200078e0a0f */
[----:B------:R-:W-:Y:S01]  /*14a50*/  ISETP.GT.U32.AND P6, PT, R7, R4, PT ;  /* 0x000000040700720c */ /* 0x000fe20003fc4070 */
[----:B------:R-:W-:-:S02]  /*14a60*/  VIADD R2, R3, 0x18c ;  /* 0x0000018c03027836 */ /* 0x000fc40000000000 */
[----:B------:R-:W-:Y:S02]  /*14a70*/  VIADD R19, R3, 0x18d ;  /* 0x0000018d03137836 */ /* 0x000fe40000000000 */
[----:B------:R-:W-:Y:S01]  /*14a80*/  @!P4 IMAD.IADD R10, R10, 0x1, -R7 ;  /* 0x000000010a0ac824 */ /* 0x000fe200078e0a07 */
[----:B------:R-:W-:Y:S01]  /*14a90*/  ISETP.GE.AND P4, PT, R0, RZ, PT ;  /* 0x000000ff0000720c */ /* 0x000fe20003f86270 */
[----:B0-----:R-:W-:Y:S01]  /*14aa0*/  IMAD.MOV.U32 R11, RZ, RZ, R14 ;  /* 0x000000ffff0b7224 */ /* 0x001fe200078e000e */
[----:B------:R-:W-:Y:S01]  /*14ab0*/  IABS R0, R0 ;  /* 0x0000000000007213 */ /* 0x000fe20000000000 */
[----:B------:R-:W-:Y:S01]  /*14ac0*/  IMAD.MOV.U32 R14, RZ, RZ, R10 ;  /* 0x000000ffff0e7224 */ /* 0x000fe200078e000a */
[----:B------:R-:W-:Y:S01]  /*14ad0*/  IABS R10, R2 ;  /* 0x00000002000a7213 */ /* 0x000fe20000000000 */
[----:B------:R-:W-:Y:S01]  /*14ae0*/  @!P0 IMAD.MOV R11, RZ, RZ, -R11 ;  /* 0x000000ffff0b8224 */ /* 0x000fe200078e0a0b */
[----:B------:R-:W-:Y:S01]  /*14af0*/  ISETP.GE.AND P0, PT, R13, RZ, PT ;  /* 0x000000ff0d00720c */ /* 0x000fe20003f06270 */
[--C-:B------:R-:W-:Y:S01]  /*14b00*/  @!P5 IMAD.IADD R6, R6, 0x1, -R7.reuse ;  /* 0x000000010606d824 */ /* 0x100fe200078e0a07 */
[----:B------:R-:W-:Y:S01]  /*14b10*/  IABS R13, R13 ;  /* 0x0000000d000d7213 */ /* 0x000fe20000000000 */
[----:B------:R-:W-:Y:S01]  /*14b20*/  @!P2 IMAD.MOV R14, RZ, RZ, -R14 ;  /* 0x000000ffff0ea224 */ /* 0x000fe200078e0a0e */
[----:B------:R0:W-:Y:S01]  /*14b30*/  STL [R1+0x5e8], R11 ;  /* 0x0005e80b01007387 */ /* 0x0001e20000100800 */
[----:B------:R-:W-:Y:S01]  /*14b40*/  ISETP.GE.AND P2, PT, R12, RZ, PT ;  /* 0x000000ff0c00720c */ /* 0x000fe20003f46270 */
[----:B------:R-:W-:Y:S01]  /*14b50*/  @!P6 IMAD.IADD R4, R4, 0x1, -R7 ;  /* 0x000000010404e824 */ /* 0x000fe200078e0a07 */
[C---:B------:R-:W-:Y:S01]  /*14b60*/  ISETP.GT.U32.AND P5, PT, R7.reuse, R6, PT ;  /* 0x000000060700720c */ /* 0x040fe20003fa4070 */
[----:B------:R-:W-:Y:S01]  /*14b70*/  STL [R1+0x480], R15 ;  /* 0x0004800f01007387 */ /* 0x000fe20000100800 */
[----:B------:R-:W-:Y:S01]  /*14b80*/  IABS R12, R12 ;  /* 0x0000000c000c7213 */ /* 0x000fe20000000000 */
[----:B------:R-:W-:Y:S01]  /*14b90*/  IMAD.MOV.U32 R9, RZ, RZ, R0 ;  /* 0x000000ffff097224 */ /* 0x000fe200078e0000 */
[----:B------:R-:W-:Y:S01]  /*14ba0*/  ISETP.GT.U32.AND P6, PT, R7, R4, PT ;  /* 0x000000040700720c */ /* 0x000fe20003fc4070 */
[----:B------:R1:W-:Y:S01]  /*14bb0*/  STL [R1+0x5e0], R14 ;  /* 0x0005e00e01007387 */ /* 0x0003e20000100800 */
[----:B0-----:R-:W-:-:S04]  /*14bc0*/  IMAD.HI.U32 R11, R8, R13, RZ ;  /* 0x0000000d080b7227 */ /* 0x001fc800078e00ff */
[----:B------:R-:W-:-:S03]  /*14bd0*/  IMAD.MOV R11, RZ, RZ, -R11 ;  /* 0x000000ffff0b7224 */ /* 0x000fc600078e0a0b */
[----:B------:R-:W-:Y:S02]  /*14be0*/  @!P5 IMAD.IADD R6, R6, 0x1, -R7 ;  /* 0x000000010606d824 */ /* 0x000fe400078e0a07 */
[----:B------:R-:W-:Y:S02]  /*14bf0*/  IMAD R13, R7, R11, R13 ;  /* 0x0000000b070d7224 */ /* 0x000fe400078e020d */
[----:B-1----:R-:W-:-:S03]  /*14c00*/  IMAD.HI.U32 R14, R8, R12, RZ ;  /* 0x0000000c080e7227 */ /* 0x002fc600078e00ff */
[----:B------:R-:W-:Y:S01]  /*14c10*/  ISETP.GT.U32.AND P5, PT, R7, R13, PT ;  /* 0x0000000d0700720c */ /* 0x000fe20003fa4070 */
        /* <DEDUP_REMOVED lines=8> */
[----:B------:R-:W-:-:S02]  /*14ca0*/  IMAD.MOV.U32 R15, RZ, RZ, R6 ;  /* 0x000000ffff0f7224 */ /* 0x000fc400078e0006 */
[C---:B------:R-:W-:Y:S02]  /*14cb0*/  IMAD R10, R7.reuse, R11, R10 ;  /* 0x0000000b070a7224 */ /* 0x040fe400078e020a */
[----:B------:R-:W-:Y:S01]  /*14cc0*/  @!P6 IMAD.IADD R4, R4, 0x1, -R7 ;  /* 0x000000010404e824 */ /* 0x000fe200078e0a07 */
[C---:B------:R-:W-:Y:S01]  /*14cd0*/  ISETP.GT.U32.AND P6, PT, R7.reuse, R12, PT ;  /* 0x0000000c0700720c */ /* 0x040fe20003fc4070 */
[----:B------:R-:W-:Y:S01]  /*14ce0*/  @!P3 IMAD.MOV R15, RZ, RZ, -R15 ;  /* 0x000000ffff0fb224 */ /* 0x000fe200078e0a0f */
[----:B------:R-:W-:Y:S01]  /*14cf0*/  ISETP.GT.U32.AND P3, PT, R7, R9, PT ;  /* 0x000000090700720c */ /* 0x000fe20003f64070 */
[----:B------:R-:W-:Y:S01]  /*14d00*/  @!P5 IMAD.IADD R13, R13, 0x1, -R7 ;  /* 0x000000010d0dd824 */ /* 0x000fe200078e0a07 */
[----:B------:R-:W-:Y:S01]  /*14d10*/  ISETP.GT.U32.AND P5, PT, R7, R10, PT ;  /* 0x0000000a0700720c */ /* 0x000fe20003fa4070 */
[----:B------:R-:W-:Y:S01]  /*14d20*/  IMAD.MOV.U32 R14, RZ, RZ, R4 ;  /* 0x000000ffff0e7224 */ /* 0x000fe200078e0004 */
[----:B------:R0:W-:Y:S01]  /*14d30*/  STL [R1+0x47c], R15 ;  /* 0x00047c0f01007387 */ /* 0x0001e20000100800 */
[----:B------:R-:W-:-:S04]  /*14d40*/  IMAD.HI.U32 R6, R8, R0, RZ ;  /* 0x0000000008067227 */ /* 0x000fc800078e00ff */
[----:B------:R-:W-:Y:S02]  /*14d50*/  IMAD.MOV R6, RZ, RZ, -R6 ;  /* 0x000000ffff067224 */ /* 0x000fe400078e0a06 */
[--C-:B------:R-:W-:Y:S02]  /*14d60*/  @!P6 IMAD.IADD R12, R12, 0x1, -R7.reuse ;  /* 0x000000010c0ce824 */ /* 0x100fe400078e0a07 */
[--C-:B------:R-:W-:Y:S01]  /*14d70*/  @!P3 IMAD.IADD R9, R9, 0x1, -R7.reuse ;  /* 0x000000010909b824 */ /* 0x100fe200078e0a07 */
[----:B------:R-:W-:Y:S01]  /*14d80*/  ISETP.GT.U32.AND P3, PT, R7, R13, PT ;  /* 0x0000000d0700720c */ /* 0x000fe20003f64070 */
[----:B0-----:R-:W-:Y:S02]  /*14d90*/  VIADD R15, R3, 0x18e ;  /* 0x0000018e030f7836 */ /* 0x001fe40000000000 */
[----:B------:R-:W-:Y:S01]  /*14da0*/  @!P5 IMAD.IADD R10, R10, 0x1, -R7 ;  /* 0x000000010a0ad824 */ /* 0x000fe200078e0a07 */
[C---:B------:R-:W-:Y:S01]  /*14db0*/  ISETP.GT.U32.AND P5, PT, R7.reuse, R12, PT ;  /* 0x0000000c0700720c */ /* 0x040fe20003fa4070 */
[----:B------:R-:W-:Y:S01]  /*14dc0*/  @!P1 IMAD.MOV R14, RZ, RZ, -R14 ;  /* 0x000000ffff0e9224 */ /* 0x000fe200078e0a0e */
[----:B------:R-:W-:Y:S01]  /*14dd0*/  IABS R18, R15 ;  /* 0x0000000f00127213 */ /* 0x000fe20000000000 */
[C---:B------:R-:W-:Y:S01]  /*14de0*/  IMAD R0, R7.reuse, R6, R0 ;  /* 0x0000000607007224 */ /* 0x040fe200078e0200 */
[----:B------:R-:W-:Y:S01]  /*14df0*/  ISETP.GT.U32.AND P1, PT, R7, R10, PT ;  /* 0x0000000a0700720c */ /* 0x000fe20003f24070 */
[----:B------:R-:W-:Y:S01]  /*14e00*/  VIADD R6, R3, 0x190 ;  /* 0x0000019003067836 */ /* 0x000fe20000000000 */
[----:B------:R-:W-:Y:S01]  /*14e10*/  ISETP.GT.U32.AND P6, PT, R7, R9, PT ;  /* 0x000000090700720c */ /* 0x000fe20003fc4070 */
[----:B------:R-:W-:Y:S01]  /*14e20*/  IMAD.HI.U32 R4, R8, R18, RZ ;  /* 0x0000001208047227 */ /* 0x000fe200078e00ff */
[----:B------:R0:W-:Y:S02]  /*14e30*/  STL [R1+0x14c], R14 ;  /* 0x00014c0e01007387 */ /* 0x0001e40000100800 */
[----:B------:R-:W-:Y:S01]  /*14e40*/  IABS R17, R6 ;  /* 0x0000000600117213 */ /* 0x000fe20000000000 */
[----:B------:R-:W-:-:S02]  /*14e50*/  IMAD.MOV R4, RZ, RZ, -R4 ;  /* 0x000000ffff047224 */ /* 0x000fc400078e0a04 */
[--C-:B------:R-:W-:Y:S01]  /*14e60*/  @!P3 IMAD.IADD R13, R13, 0x1, -R7.reuse ;  /* 0x000000010d0db824 */ /* 0x100fe200078e0a07 */
[C---:B------:R-:W-:Y:S01]  /*14e70*/  ISETP.GT.U32.AND P3, PT, R7.reuse, R0, PT ;  /* 0x000000000700720c */ /* 0x040fe20003f64070 */
[----:B------:R-:W-:Y:S02]  /*14e80*/  IMAD R18, R7, R4, R18 ;  /* 0x0000000407127224 */ /* 0x000fe400078e0212 */
[--C-:B------:R-:W-:Y:S02]  /*14e90*/  @!P5 IMAD.IADD R12, R12, 0x1, -R7.reuse ;  /* 0x000000010c0cd824 */ /* 0x100fe400078e0a07 */
[----:B------:R-:W-:Y:S01]  /*14ea0*/  VIADD R4, R3, 0x191 ;  /* 0x0000019103047836 */ /* 0x000fe20000000000 */
[----:B------:R-:W-:Y:S01]  /*14eb0*/  ISETP.GT.U32.AND P5, PT, R7, R18, PT ;  /* 0x000000120700720c */ /* 0x000fe20003fa4070 */
[--C-:B------:R-:W-:Y:S01]  /*14ec0*/  @!P1 IMAD.IADD R10, R10, 0x1, -R7.reuse ;  /* 0x000000010a0a9824 */ /* 0x100fe200078e0a07 */
[----:B------:R-:W-:Y:S01]  /*14ed0*/  ISETP.GE.AND P1, PT, R19, RZ, PT ;  /* 0x000000ff1300720c */ /* 0x000fe20003f26270 */
[----:B------:R-:W-:Y:S01]  /*14ee0*/  @!P6 IMAD.IADD R9, R9, 0x1, -R7 ;  /* 0x000000010909e824 */ /* 0x000fe200078e0a07 */
[----:B------:R-:W-:Y:S01]  /*14ef0*/  IABS R19, R4 ;  /* 0x0000000400137213 */ /* 0x000fe20000000000 */
[----:B------:R-:W-:Y:S01]  /*14f00*/  VIADD R11, R3, 0x18f ;  /* 0x0000018f030b7836 */ /* 0x000fe20000000000 */
[----:B------:R-:W-:Y:S01]  /*14f10*/  ISETP.GE.AND P6, PT, R2, RZ, PT ;  /* 0x000000ff0200720c */ /* 0x000fe20003fc6270 */
[----:B------:R-:W-:-:S03]  /*14f20*/  IMAD.HI.U32 R2, R8, R17, RZ ;  /* 0x0000001108027227 */ /* 0x000fc600078e00ff */
[----:B------:R-:W-:Y:S01]  /*14f30*/  IABS R16, R11 ;  /* 0x0000000b00107213 */ /* 0x000fe20000000000 */
[--C-:B------:R-:W-:Y:S01]  /*14f40*/  @!P3 IMAD.IADD R0, R0, 0x1, -R7.reuse ;  /* 0x000000010000b824 */ /* 0x100fe200078e0a07 */
[----:B------:R-:W-:Y:S01]  /*14f50*/  ISETP.GE.AND P3, PT, R15, RZ, PT ;  /* 0x000000ff0f00720c */ /* 0x000fe20003f66270 */
[----:B------:R-:W-:Y:S02]  /*14f60*/  @!P5 IMAD.IADD R18, R18, 0x1, -R7 ;  /* 0x000000011212d824 */ /* 0x000fe400078e0a07 */
[----:B------:R-:W-:Y:S02]  /*14f70*/  IMAD.MOV.U32 R15, RZ, RZ, R19 ;  /* 0x000000ffff0f7224 */ /* 0x000fe400078e0013 */
[----:B------:R-:W-:Y:S01]  /*14f80*/  IMAD.MOV R2, RZ, RZ, -R2 ;  /* 0x000000ffff027224 */ /* 0x000fe200078e0a02 */
[----:B------:R-:W-:Y:S01]  /*14f90*/  ISETP.GT.U32.AND P5, PT, R7, R18, PT ;  /* 0x000000120700720c */ /* 0x000fe20003fa4070 */
[----:B------:R-:W-:Y:S02]  /*14fa0*/  IMAD.MOV.U32 R21, RZ, RZ, R13 ;  /* 0x000000ffff157224 */ /* 0x000fe400078e000d */
[----:B------:R-:W-:-:S04]  /*14fb0*/  IMAD.HI.U32 R13, R8, R15, RZ ;  /* 0x0000000f080d7227 */ /* 0x000fc800078e00ff */
[----:B------:R-:W-:Y:S02]  /*14fc0*/  IMAD.MOV.U32 R20, RZ, RZ, R9 ;  /* 0x000000ffff147224 */ /* 0x000fe400078e0009 */
[C---:B------:R-:W-:Y:S02]  /*14fd0*/  IMAD R17, R7.reuse, R2, R17 ;  /* 0x0000000207117224 */ /* 0x040fe400078e0211 */
[----:B------:R-:W-:Y:S01]  /*14fe0*/  @!P0 IMAD.MOV R21, RZ, RZ, -R21 ;  /* 0x000000ffff158224 */ /* 0x000fe200078e0a15 */
[C---:B------:R-:W-:Y:S01]  /*14ff0*/  ISETP.GT.U32.AND P0, PT, R7.reuse, R0, PT ;  /* 0x000000000700720c */ /* 0x040fe20003f04070 */
[----:B------:R-:W-:Y:S02]  /*15000*/  IMAD.MOV.U32 R9, RZ, RZ, R10 ;  /* 0x000000ffff097224 */ /* 0x000fe400078e000a */
[----:B------:R-:W-:Y:S01]  /*15010*/  IMAD.MOV R13, RZ, RZ, -R13 ;  /* 0x000000ffff0d7224 */ /* 0x000fe200078e0a0d */
[----:B------:R-:W-:Y:S01]  /*15020*/  STL [R1+0x168], R21 ;  /* 0x0001681501007387 */ /* 0x000fe20000100800 */
[----:B------:R-:W-:Y:S01]  /*15030*/  @!P6 IMAD.MOV R9, RZ, RZ, -R9 ;  /* 0x000000ffff09e224 */ /* 0x000fe200078e0a09 */
[----:B------:R-:W-:Y:S01]  /*15040*/  ISETP.GT.U32.AND P6, PT, R7, R17, PT ;  /* 0x000000110700720c */ /* 0x000fe20003fc4070 */
[----:B0-----:R-:W-:-:S04]  /*15050*/  IMAD.HI.U32 R14, R8, R16, RZ ;  /* 0x00000010080e7227 */ /* 0x001fc800078e00ff */
[C---:B------:R-:W-:Y:S02]  /*15060*/  IMAD R15, R7.reuse, R13, R15 ;  /* 0x0000000d070f7224 */ /* 0x040fe400078e020f */
[----:B------:R-:W-:Y:S02]  /*15070*/  IMAD.MOV R14, RZ, RZ, -R14 ;  /* 0x000000ffff0e7224 */ /* 0x000fe400078e0a0e */
[--C-:B------:R-:W-:Y:S01]  /*15080*/  @!P5 IMAD.IADD R18, R18, 0x1, -R7.reuse ;  /* 0x000000011212d824 */ /* 0x100fe200078e0a07 */
[C---:B------:R-:W-:Y:S01]  /*15090*/  ISETP.GT.U32.AND P5, PT, R7.reuse, R15, PT ;  /* 0x0000000f0700720c */ /* 0x040fe20003fa4070 */
[----:B------:R-:W-:Y:S02]  /*150a0*/  @!P4 IMAD.MOV R20, RZ, RZ, -R20 ;  /* 0x000000ffff14c224 */ /* 0x000fe400078e0a14 */
[C---:B------:R-:W-:Y:S02]  /*150b0*/  IMAD R16, R7.reuse, R14, R16 ;  /* 0x0000000e07107224 */ /* 0x040fe400078e0210 */
[----:B------:R-:W-:Y:S01]  /*150c0*/  @!P2 IMAD.MOV R12, RZ, RZ, -R12 ;  /* 0x000000ffff0ca224 */ /* 0x000fe200078e0a0c */
[----:B------:R-:W-:Y:S01]  /*150d0*/  STL [R1+0x44c], R20 ;  /* 0x00044c1401007387 */ /* 0x000fe20000100800 */
[--C-:B------:R-:W-:Y:S01]  /*150e0*/  @!P0 IMAD.IADD R0, R0, 0x1, -R7.reuse ;  /* 0x0000000100008824 */ /* 0x100fe200078e0a07 */
[----:B------:R-:W-:Y:S01]  /*150f0*/  ISETP.GT.U32.AND P4, PT, R7, R16, PT ;  /* 0x000000100700720c */ /* 0x000fe20003f84070 */
[--C-:B------:R-:W-:Y:S01]  /*15100*/  @!P6 IMAD.IADD R17, R17, 0x1, -R7.reuse ;  /* 0x000000011111e824 */ /* 0x100fe200078e0a07 */
[----:B------:R0:W-:Y:S01]  /*15110*/  STL [R1+0x454], R12 ;  /* 0x0004540c01007387 */ /* 0x0001e20000100800 */
[----:B------:R-:W-:Y:S01]  /*15120*/  IMAD.MOV.U32 R10, RZ, RZ, R0 ;  /* 0x000000ffff0a7224 */ /* 0x000fe200078e0000 */
[----:B------:R-:W-:Y:S01]  /*15130*/  ISETP.GE.AND P2, PT, R11, RZ, PT ;  /* 0x000000ff0b00720c */ /* 0x000fe20003f46270 */
[----:B------:R-:W-:Y:S01]  /*15140*/  @!P5 IMAD.IADD R15, R15, 0x1, -R7 ;  /* 0x000000010f0fd824 */ /* 0x000fe200078e0a07 */
[----:B------:R-:W-:Y:S01]  /*15150*/  ISETP.GE.AND P0, PT, R6, RZ, PT ;  /* 0x000000ff0600720c */ /* 0x000fe20003f06270 */
[----:B------:R-:W-:Y:S01]  /*15160*/  @!P1 IMAD.MOV R10, RZ, RZ, -R10 ;  /* 0x000000ffff0a9224 */ /* 0x000fe200078e0a0a */
[----:B------:R-:W-:Y:S01]  /*15170*/  ISETP.GT.U32.AND P1, PT, R7, R17, PT ;  /* 0x000000110700720c */ /* 0x000fe20003f24070 */
[----:B------:R-:W-:Y:S01]  /*15180*/  VIADD R2, R3, 0x192 ;  /* 0x0000019203027836 */ /* 0x000fe20000000000 */
[----:B------:R-:W-:Y:S01]  /*15190*/  ISETP.GT.U32.AND P5, PT, R7, R15, PT ;  /* 0x0000000f0700720c */ /* 0x000fe20003fa4070 */
[----:B------:R-:W-:Y:S01]  /*151a0*/  STL [R1+0x460], R9 ;  /* 0x0004600901007387 */ /* 0x000fe20000100800 */
[----:B0-----:R-:W-:-:S02]  /*151b0*/  VIADD R12, R3, 0x193 ;  /* 0x00000193030c7836 */ /* 0x001fc40000000000 */
[----:B------:R-:W-:Y:S01]  /*151c0*/  @!P4 IMAD.IADD R16, R16, 0x1, -R7 ;  /* 0x000000011010c824 */ /* 0x000fe200078e0a07 */
[----:B------:R-:W-:Y:S01]  /*151d0*/  IABS R13, R2 ;  /* 0x00000002000d7213 */ /* 0x000fe20000000000 */
[----:B------:R0:W-:Y:S01]  /*151e0*/  STL [R1+0x458], R10 ;  /* 0x0004580a01007387 */ /* 0x0001e20000100800 */
[----:B------:R-:W-:Y:S01]  /*151f0*/  IABS R11, R12 ;  /* 0x0000000c000b7213 */ /* 0x000fe20000000000 */
[----:B------:R-:W-:Y:S01]  /*15200*/  IMAD.MOV.U32 R21, RZ, RZ, R18 ;  /* 0x000000ffff157224 */ /* 0x000fe200078e0012 */
[----:B------:R-:W-:Y:S01]  /*15210*/  ISETP.GT.U32.AND P6, PT, R7, R16, PT ;  /* 0x000000100700720c */ /* 0x000fe20003fc4070 */
[----:B------:R-:W-:Y:S01]  /*15220*/  IMAD.HI.U32 R0, R8, R13, RZ ;  /* 0x0000000d08007227 */ /* 0x000fe200078e00ff */
[----:B------:R-:W-:-:S03]  /*15230*/  ISETP.GE.AND P4, PT, R4, RZ, PT ;  /* 0x000000ff0400720c */ /* 0x000fc60003f86270 */
[----:B------:R-:W-:-:S04]  /*15240*/  IMAD.HI.U32 R6, R8, R11, RZ ;  /* 0x0000000b08067227 */ /* 0x000fc800078e00ff */
[----:B------:R-:W-:Y:S02]  /*15250*/  IMAD.MOV R14, RZ, RZ, -R6 ;  /* 0x000000ffff0e7224 */ /* 0x000fe400078e0a06 */
[----:B------:R-:W-:Y:S01]  /*15260*/  @!P1 IMAD.IADD R17, R17, 0x1, -R7 ;  /* 0x0000000111119824 */ /* 0x000fe200078e0a07 */
[----:B------:R-:W-:Y:S01]  /*15270*/  ISETP.GE.AND P1, PT, R2, RZ, PT ;  /* 0x000000ff0200720c */ /* 0x000fe20003f26270 */
[----:B------:R-:W-:Y:S02]  /*15280*/  IMAD R2, R7, R14, R11 ;  /* 0x0000000e07027224 */ /* 0x000fe400078e020b */
[----:B------:R-:W-:Y:S02]  /*15290*/  IMAD.MOV R0, RZ, RZ, -R0 ;  /* 0x000000ffff007224 */ /* 0x000fe400078e0a00 */
[----:B0-----:R-:W-:Y:S02]  /*152a0*/  VIADD R10, R3, 0x195 ;  /* 0x00000195030a7836 */ /* 0x001fe40000000000 */
[----:B------:R-:W-:Y:S01]  /*152b0*/  @!P5 IMAD.IADD R15, R15, 0x1, -R7 ;  /* 0x000000010f0fd824 */ /* 0x000fe200078e0a07 */
[C---:B------:R-:W-:Y:S01]  /*152c0*/  ISETP.GT.U32.AND P5, PT, R7.reuse, R2, PT ;  /* 0x000000020700720c */ /* 0x040fe20003fa4070 */
[----:B------:R-:W-:Y:S01]  /*152d0*/  IMAD R0, R7, R0, R13 ;  /* 0x0000000007007224 */ /* 0x000fe200078e020d */
[----:B------:R-:W-:Y:S01]  /*152e0*/  IABS R13, R10 ;  /* 0x0000000a000d7213 */ /* 0x000fe20000000000 */
[----:B------:R-:W-:-:S02]  /*152f0*/  VIADD R9, R3, 0x194 ;  /* 0x0000019403097836 */ /* 0x000fc40000000000 */
[----:B------:R-:W-:Y:S01]  /*15300*/  @!P6 IMAD.IADD R16, R16, 0x1, -R7 ;  /* 0x000000011010e824 */ /* 0x000fe200078e0a07 */
[----:B------:R-:W-:Y:S01]  /*15310*/  ISETP.GT.U32.AND P6, PT, R7, R0, PT ;  /* 0x000000000700720c */ /* 0x000fe20003fc4070 */
[----:B------:R-:W-:Y:S01]  /*15320*/  IMAD.MOV.U32 R6, RZ, RZ, R13 ;  /* 0x000000ffff067224 */ /* 0x000fe200078e000d */
[----:B------:R-:W-:Y:S01]  /*15330*/  IABS R4, R9 ;  /* 0x0000000900047213 */ /* 0x000fe20000000000 */
[----:B------:R-:W-:Y:S02]  /*15340*/  VIADD R11, R3, 0x196 ;  /* 0x00000196030b7836 */ /* 0x000fe40000000000 */
[----:B------:R-:W-:-:S03]  /*15350*/  IMAD.HI.U32 R14, R8, R6, RZ ;  /* 0x00000006080e7227 */ /* 0x000fc600078e00ff */
[----:B------:R-:W-:Y:S01]  /*15360*/  IABS R13, R11 ;  /* 0x0000000b000d7213 */ /* 0x000fe20000000000 */
[----:B------:R-:W-:Y:S02]  /*15370*/  @!P5 IMAD.IADD R2, R2, 0x1, -R7 ;  /* 0x000000010202d824 */ /* 0x000fe400078e0a07 */
[----:B------:R-:W-:-:S04]  /*15380*/  IMAD.HI.U32 R19, R8, R4, RZ ;  /* 0x0000000408137227 */ /* 0x000fc800078e00ff */
[----:B------:R-:W-:Y:S02]  /*15390*/  IMAD.MOV R14, RZ, RZ, -R14 ;  /* 0x000000ffff0e7224 */ /* 0x000fe400078e0a0e */
[----:B------:R-:W-:Y:S01]  /*153a0*/  @!P3 IMAD.MOV R21, RZ, RZ, -R21 ;  /* 0x000000ffff15b224 */ /* 0x000fe200078e0a15 */
[----:B------:R-:W-:Y:S01]  /*153b0*/  ISETP.GT.U32.AND P3, PT, R7, R2, PT ;  /* 0x000000020700720c */ /* 0x000fe20003f64070 */
[----:B------:R-:W-:-:S03]  /*153c0*/  IMAD.HI.U32 R18, R8, R13, RZ ;  /* 0x0000000d08127227 */ /* 0x000fc600078e00ff */
[----:B------:R-:W-:Y:S01]  /*153d0*/  STL [R1+0x438], R21 ;  /* 0x0004381501007387 */ /* 0x000fe20000100800 */
[----:B------:R-:W-:Y:S02]  /*153e0*/  IMAD.MOV R19, RZ, RZ, -R19 ;  /* 0x000000ffff137224 */ /* 0x000fe400078e0a13 */
[----:B------:R-:W-:Y:S01]  /*153f0*/  @!P6 IMAD.IADD R0, R0, 0x1, -R7 ;  /* 0x000000010000e824 */ /* 0x000fe200078e0a07 */
[----:B------:R-:W-:Y:S01]  /*15400*/  ISETP.GE.AND P6, PT, R12, RZ, PT ;  /* 0x000000ff0c00720c */ /* 0x000fe20003fc6270 */
[C---:B------:R-:W-:Y:S02]  /*15410*/  IMAD R6, R7.reuse, R14, R6 ;  /* 0x0000000e07067224 */ /* 0x040fe400078e0206 */
[----:B------:R-:W-:Y:S01]  /*15420*/  IMAD.MOV.U32 R20, RZ, RZ, R16 ;  /* 0x000000ffff147224 */ /* 0x000fe200078e0010 */
[C---:B------:R-:W-:Y:S01]  /*15430*/  ISETP.GT.U32.AND P5, PT, R7.reuse, R0, PT ;  /* 0x000000000700720c */ /* 0x040fe20003fa4070 */
[----:B------:R-:W-:Y:S02]  /*15440*/  IMAD.MOV R16, RZ, RZ, -R18 ;  /* 0x000000ffff107224 */ /* 0x000fe400078e0a12 */
[----:B------:R-:W-:-:S02]  /*15450*/  IMAD R4, R7, R19, R4 ;  /* 0x0000001307047224 */ /* 0x000fc400078e0204 */
[----:B------:R-:W-:Y:S01]  /*15460*/  @!P4 IMAD.MOV R15, RZ, RZ, -R15 ;  /* 0x000000ffff0fc224 */ /* 0x000fe200078e0a0f */
[C---:B------:R-:W-:Y:S01]  /*15470*/  ISETP.GT.U32.AND P4, PT, R7.reuse, R6, PT ;  /* 0x000000060700720c */ /* 0x040fe20003f84070 */
[C---:B------:R-:W-:Y:S02]  /*15480*/  IMAD R13, R7.reuse, R16, R13 ;  /* 0x00000010070d7224 */ /* 0x040fe400078e020d */
[----:B------:R-:W-:Y:S01]  /*15490*/  @!P2 IMAD.MOV R20, RZ, RZ, -R20 ;  /* 0x000000ffff14a224 */ /* 0x000fe200078e0a14 */
[C---:B------:R-:W-:Y:S01]  /*154a0*/  ISETP.GT.U32.AND P2, PT, R7.reuse, R4, PT ;  /* 0x000000040700720c */ /* 0x040fe20003f44070 */
[----:B------:R-:W-:Y:S01]  /*154b0*/  @!P3 IMAD.IADD R2, R2, 0x1, -R7 ;  /* 0x000000010202b824 */ /* 0x000fe200078e0a07 */
[----:B------:R-:W-:Y:S01]  /*154c0*/  ISETP.GT.U32.AND P3, PT, R7, R13, PT ;  /* 0x0000000d0700720c */ /* 0x000fe20003f64070 */
[----:B------:R-:W-:Y:S01]  /*154d0*/  VIADD R12, R3, 0x197 ;  /* 0x00000197030c7836 */ /* 0x000fe20000000000 */
[----:B------:R-:W-:Y:S01]  /*154e0*/  STL [R1+0x444], R20 ;  /* 0x0004441401007387 */ /* 0x000fe20000100800 */
[----:B------:R-:W-:Y:S01]  /*154f0*/  @!P0 IMAD.MOV R17, RZ, RZ, -R17 ;  /* 0x000000ffff118224 */ /* 0x000fe200078e0a11 */
[----:B------:R-:W-:Y:S01]  /*15500*/  ISETP.GE.AND P0, PT, R9, RZ, PT ;  /* 0x000000ff0900720c */ /* 0x000fe20003f06270 */
[--C-:B------:R-:W-:Y:S01]  /*15510*/  @!P5 IMAD.IADD R0, R0, 0x1, -R7.reuse ;  /* 0x000000010000d824 */ /* 0x100fe200078e0a07 */
[----:B------:R-:W-:Y:S01]  /*15520*/  IABS R14, R12 ;  /* 0x0000000c000e7213 */ /* 0x000fe20000000000 */
[--C-:B------:R-:W-:Y:S01]  /*15530*/  @!P4 IMAD.IADD R6, R6, 0x1, -R7.reuse ;  /* 0x000000010606c824 */ /* 0x100fe200078e0a07 */
[----:B------:R-:W-:Y:S01]  /*15540*/  STL [R1+0x150], R17 ;  /* 0x0001501101007387 */ /* 0x000fe20000100800 */
[----:B------:R-:W-:Y:S01]  /*15550*/  VIADD R9, R3, 0x198 ;  /* 0x0000019803097836 */ /* 0x000fe20000000000 */
[----:B------:R-:W-:Y:S01]  /*15560*/  ISETP.GE.AND P5, PT, R10, RZ, PT ;  /* 0x000000ff0a00720c */ /* 0x000fe20003fa6270 */
[--C-:B------:R-:W-:Y:S01]  /*15570*/  @!P2 IMAD.IADD R4, R4, 0x1, -R7.reuse ;  /* 0x000000010404a824 */ /* 0x100fe200078e0a07 */
[----:B------:R0:W-:Y:S01]  /*15580*/  STL [R1+0x154], R15 ;  /* 0x0001540f01007387 */ /* 0x0001e20000100800 */
[----:B------:R-:W-:Y:S01]  /*15590*/  IMAD.MOV.U32 R16, RZ, RZ, R0 ;  /* 0x000000ffff107224 */ /* 0x000fe200078e0000 */
[----:B------:R-:W-:Y:S01]  /*155a0*/  ISETP.GT.U32.AND P4, PT, R7, R6, PT ;  /* 0x000000060700720c */ /* 0x000fe20003f84070 */
[----:B------:R-:W-:Y:S01]  /*155b0*/  @!P3 IMAD.IADD R13, R13, 0x1, -R7 ;  /* 0x000000010d0db824 */ /* 0x000fe200078e0a07 */
[----:B------:R-:W-:Y:S01]  /*155c0*/  ISETP.GE.AND P2, PT, R11, RZ, PT ;  /* 0x000000ff0b00720c */ /* 0x000fe20003f46270 */
[----:B------:R-:W-:Y:S01]  /*155d0*/  @!P1 IMAD.MOV R16, RZ, RZ, -R16 ;  /* 0x000000ffff109224 */ /* 0x000fe200078e0a10 */
[----:B------:R-:W-:Y:S01]  /*155e0*/  IABS R11, R9 ;  /* 0x00000009000b7213 */ /* 0x000fe20000000000 */
[----:B------:R-:W-:Y:S01]  /*155f0*/  VIADD R10, R3, 0x199 ;  /* 0x00000199030a7836 */ /* 0x000fe20000000000 */
[C---:B------:R-:W-:Y:S01]  /*15600*/  ISETP.GT.U32.AND P1, PT, R7.reuse, R4, PT ;  /* 0x000000040700720c */ /* 0x040fe20003f24070 */
[----:B0-----:R-:W-:Y:S01]  /*15610*/  IMAD.HI.U32 R15, R8, R14, RZ ;  /* 0x0000000e080f7227 */ /* 0x001fe200078e00ff */
[----:B------:R-:W-:Y:S01]  /*15620*/  ISETP.GT.U32.AND P3, PT, R7, R13, PT ;  /* 0x0000000d0700720c */ /* 0x000fe20003f64070 */
[----:B------:R0:W-:Y:S02]  /*15630*/  STL [R1+0x430], R16 ;  /* 0x0004301001007387 */ /* 0x0001e40000100800 */
[----:B------:R-:W-:-:S02]  /*15640*/  IMAD.MOV R15, RZ, RZ, -R15 ;  /* 0x000000ffff0f7224 */ /* 0x000fc400078e0a0f */
[----:B------:R-:W-:Y:S01]  /*15650*/  @!P4 IMAD.IADD R6, R6, 0x1, -R7 ;  /* 0x000000010606c824 */ /* 0x000fe200078e0a07 */
[----:B------:R-:W-:Y:S01]  /*15660*/  ISETP.GE.AND P4, PT, R9, RZ, PT ;  /* 0x000000ff0900720c */ /* 0x000fe20003f86270 */
[----:B------:R-:W-:Y:S02]  /*15670*/  IMAD R0, R7, R15, R14 ;  /* 0x0000000f07007224 */ /* 0x000fe400078e020e */
[----:B------:R-:W-:-:S04]  /*15680*/  IMAD.HI.U32 R14, R8, R11, RZ ;  /* 0x0000000b080e7227 */ /* 0x000fc800078e00ff */
[----:B------:R-:W-:Y:S02]  /*15690*/  IMAD.MOV R14, RZ, RZ, -R14 ;  /* 0x000000ffff0e7224 */ /* 0x000fe400078e0a0e */
[----:B------:R-:W-:Y:S01]  /*156a0*/  @!P1 IMAD.IADD R4, R4, 0x1, -R7 ;  /* 0x0000000104049824 */ /* 0x000fe200078e0a07 */
[C---:B------:R-:W-:Y:S01]  /*156b0*/  ISETP.GT.U32.AND P1, PT, R7.reuse, R0, PT ;  /* 0x000000000700720c */ /* 0x040fe20003f24070 */
[----:B------:R-:W-:Y:S02]  /*156c0*/  IMAD R9, R7, R14, R11 ;  /* 0x0000000e07097224 */ /* 0x000fe400078e020b */
[----:B0-----:R-:W-:Y:S01]  /*156d0*/  IMAD.MOV.U32 R16, RZ, RZ, R2 ;  /* 0x000000ffff107224 */ /* 0x001fe200078e0002 */
[----:B------:R-:W-:Y:S01]  /*156e0*/  IABS R2, R10 ;  /* 0x0000000a00027213 */ /* 0x000fe20000000000 */
[----:B------:R-:W-:Y:S01]  /*156f0*/  @!P3 IMAD.IADD R13, R13, 0x1, -R7 ;  /* 0x000000010d0db824 */ /* 0x000fe200078e0a07 */
[----:B------:R-:W-:Y:S01]  /*15700*/  ISETP.GT.U32.AND P3, PT, R7, R9, PT ;  /* 0x000000090700720c */ /* 0x000fe20003f64070 */
[----:B------:R-:W-:Y:S01]  /*15710*/  @!P6 IMAD.MOV R16, RZ, RZ, -R16 ;  /* 0x000000ffff10e224 */ /* 0x000fe200078e0a10 */
[----:B------:R-:W-:Y:S01]  /*15720*/  ISETP.GE.AND P6, PT, R12, RZ, PT ;  /* 0x000000ff0c00720c */ /* 0x000fe20003fc6270 */
[----:B------:R-:W-:-:S02]  /*15730*/  VIADD R11, R3, 0x19a ;  /* 0x0000019a030b7836 */ /* 0x000fc40000000000 */
[----:B------:R-:W-:Y:S01]  /*15740*/  IMAD.MOV.U32 R17, RZ, RZ, R4 ;  /* 0x000000ffff117224 */ /* 0x000fe200078e0004 */
[----:B------:R0:W-:Y:S01]  /*15750*/  STL [R1+0x42c], R16 ;  /* 0x00042c1001007387 */ /* 0x0001e20000100800 */
[----:B------:R-:W-:Y:S01]  /*15760*/  @!P1 IMAD.IADD R0, R0, 0x1, -R7 ;  /* 0x0000000100009824 */ /* 0x000fe200078e0a07 */
[----:B------:R-:W-:Y:S01]  /*15770*/  IABS R15, R11 ;  /* 0x0000000b000f7213 */ /* 0x000fe20000000000 */
[----:B------:R-:W-:Y:S01]  /*15780*/  VIADD R12, R3, 0x19b ;  /* 0x0000019b030c7836 */ /* 0x000fe20000000000 */
[----:B------:R-:W-:Y:S01]  /*15790*/  ISETP.GE.AND P1, PT, R10, RZ, PT ;  /* 0x000000ff0a00720c */ /* 0x000fe20003f26270 */
[----:B------:R-:W-:Y:S01]  /*157a0*/  @!P0 IMAD.MOV R17, RZ, RZ, -R17 ;  /* 0x000000ffff118224 */ /* 0x000fe200078e0a11 */
[----:B------:R-:W-:Y:S01]  /*157b0*/  ISETP.GT.U32.AND P0, PT, R7, R0, PT ;  /* 0x000000000700720c */ /* 0x000fe20003f04070 */
[----:B------:R-:W-:Y:S01]  /*157c0*/  @!P3 IMAD.IADD R9, R9, 0x1, -R7 ;  /* 0x000000010909b824 */ /* 0x000fe200078e0a07 */
[----:B------:R-:W-:Y:S01]  /*157d0*/  IABS R14, R12 ;  /* 0x0000000c000e7213 */ /* 0x000fe20000000000 */
[----:B------:R-:W-:Y:S01]  /*157e0*/  IMAD.MOV.U32 R4, RZ, RZ, R15 ;  /* 0x000000ffff047224 */ /* 0x000fe200078e000f */
[----:B------:R1:W-:Y:S01]  /*157f0*/  STL [R1+0xf18], R17 ;  /* 0x000f181101007387 */ /* 0x0003e20000100800 */
[----:B0-----:R-:W-:Y:S01]  /*15800*/  IMAD.HI.U32 R16, R8, R2, RZ ;  /* 0x0000000208107227 */ /* 0x001fe200078e00ff */
[----:B------:R-:W-:-:S03]  /*15810*/  ISETP.GT.U32.AND P3, PT, R7, R9, PT ;  /* 0x000000090700720c */ /* 0x000fc60003f64070 */
[----:B------:R-:W-:Y:S02]  /*15820*/  IMAD.MOV R16, RZ, RZ, -R16 ;  /* 0x000000ffff107224 */ /* 0x000fe400078e0a10 */
[----:B------:R-:W-:Y:S02]  /*15830*/  IMAD.MOV.U32 R15, RZ, RZ, R6 ;  /* 0x000000ffff0f7224 */ /* 0x000fe400078e0006 */
[----:B------:R-:W-:Y:S02]  /*15840*/  IMAD R2, R7, R16, R2 ;  /* 0x0000001007027224 */ /* 0x000fe400078e0202 */
[----:B------:R-:W-:-:S04]  /*15850*/  IMAD.HI.U32 R10, R8, R4, RZ ;  /* 0x00000004080a7227 */ /* 0x000fc800078e00ff */
[----:B------:R-:W-:Y:S01]  /*15860*/  @!P5 IMAD.MOV R15, RZ, RZ, -R15 ;  /* 0x000000ffff0fd224 */ /* 0x000fe200078e0a0f */
[----:B------:R-:W-:Y:S01]  /*15870*/  ISETP.GT.U32.AND P5, PT, R7, R2, PT ;  /* 0x000000020700720c */ /* 0x000fe20003fa4070 */
[----:B------:R-:W-:-:S03]  /*15880*/  IMAD.HI.U32 R6, R8, R14, RZ ;  /* 0x0000000e08067227 */ /* 0x000fc600078e00ff */
[----:B------:R0:W-:Y:S01]  /*15890*/  STL [R1+0xf20], R15 ;  /* 0x000f200f01007387 */ /* 0x0001e20000100800 */
[----:B------:R-:W-:Y:S02]  /*158a0*/  IMAD.MOV R10, RZ, RZ, -R10 ;  /* 0x000000ffff0a7224 */ /* 0x000fe400078e0a0a */
[--C-:B------:R-:W-:Y:S01]  /*158b0*/  @!P0 IMAD.IADD R0, R0, 0x1, -R7.reuse ;  /* 0x0000000100008824 */ /* 0x100fe200078e0a07 */
[----:B------:R-:W-:Y:S01]  /*158c0*/  ISETP.GE.AND P0, PT, R12, RZ, PT ;  /* 0x000000ff0c00720c */ /* 0x000fe20003f06270 */
[--C-:B------:R-:W-:Y:S02]  /*158d0*/  @!P3 IMAD.IADD R9, R9, 0x1, -R7.reuse ;  /* 0x000000010909b824 */ /* 0x100fe400078e0a07 */
[----:B-1----:R-:W-:Y:S02]  /*158e0*/  IMAD.MOV.U32 R17, RZ, RZ, R0 ;  /* 0x000000ffff117224 */ /* 0x002fe400078e0000 */
[----:B------:R-:W-:Y:S02]  /*158f0*/  @!P5 IMAD.IADD R2, R2, 0x1, -R7 ;  /* 0x000000010202d824 */ /* 0x000fe400078e0a07 */
[----:B0-----:R-:W-:-:S02]  /*15900*/  IMAD.MOV R15, RZ, RZ, -R6 ;  /* 0x000000ffff0f7224 */ /* 0x001fc400078e0a06 */
[C---:B------:R-:W-:Y:S01]  /*15910*/  IMAD R6, R7.reuse, R10, R4 ;  /* 0x0000000a07067224 */ /* 0x040fe200078e0204 */
[C---:B------:R-:W-:Y:S01]  /*15920*/  ISETP.GT.U32.AND P5, PT, R7.reuse, R2, PT ;  /* 0x000000020700720c */ /* 0x040fe20003fa4070 */
[C---:B------:R-:W-:Y:S02]  /*15930*/  IMAD R15, R7.reuse, R15, R14 ;  /* 0x0000000f070f7224 */ /* 0x040fe400078e020e */
[----:B------:R-:W-:Y:S01]  /*15940*/  @!P6 IMAD.MOV R17, RZ, RZ, -R17 ;  /* 0x000000ffff11e224 */ /* 0x000fe200078e0a11 */
[----:B------:R-:W-:Y:S01]  /*15950*/  ISETP.GT.U32.AND P3, PT, R7, R6, PT ;  /* 0x000000060700720c */ /* 0x000fe20003f64070 */
[----:B------:R-:W-:Y:S01]  /*15960*/  VIADD R12, R3, 0x19c ;  /* 0x0000019c030c7836 */ /* 0x000fe20000000000 */
[----:B------:R-:W-:Y:S01]  /*15970*/  ISETP.GT.U32.AND P6, PT, R7, R15, PT ;  /* 0x0000000f0700720c */ /* 0x000fe20003fc4070 */
[----:B------:R-:W-:Y:S01]  /*15980*/  @!P2 IMAD.MOV R13, RZ, RZ, -R13 ;  /* 0x000000ffff0da224 */ /* 0x000fe200078e0a0d */
[----:B------:R-:W-:Y:S01]  /*15990*/  ISETP.GE.AND P2, PT, R11, RZ, PT ;  /* 0x000000ff0b00720c */ /* 0x000fe20003f46270 */
[C---:B------:R-:W-:Y:S01]  /*159a0*/  VIADD R4, R3.reuse, 0x19e ;  /* 0x0000019e03047836 */ /* 0x040fe20000000000 */
[----:B------:R-:W-:Y:S01]  /*159b0*/  IABS R11, R12 ;  /* 0x0000000c000b7213 */ /* 0x000fe20000000000 */
[----:B------:R-:W-:Y:S01]  /*159c0*/  VIADD R10, R3, 0x19d ;  /* 0x0000019d030a7836 */ /* 0x000fe20000000000 */
[----:B------:R0:W-:Y:S01]  /*159d0*/  STL [R1+0xf28], R13 ;  /* 0x000f280d01007387 */ /* 0x0001e20000100800 */
[----:B------:R-:W-:Y:S01]  /*159e0*/  IMAD.MOV.U32 R16, RZ, RZ, R9 ;  /* 0x000000ffff107224 */ /* 0x000fe200078e0009 */
[----:B------:R-:W-:Y:S01]  /*159f0*/  IABS R0, R4 ;  /* 0x0000000400007213 */ /* 0x000fe20000000000 */
[--C-:B------:R-:W-:Y:S01]  /*15a00*/  @!P5 IMAD.IADD R2, R2, 0x1, -R7.reuse ;  /* 0x000000010202d824 */ /* 0x100fe200078e0a07 */
[----:B------:R-:W-:Y:S01]  /*15a10*/  STL [R1+0xf30], R17 ;  /* 0x000f301101007387 */ /* 0x000fe20000100800 */
[--C-:B------:R-:W-:Y:S01]  /*15a20*/  @!P3 IMAD.IADD R6, R6, 0x1, -R7.reuse ;  /* 0x000000010606b824 */ /* 0x100fe200078e0a07 */
[----:B------:R-:W-:Y:S01]  /*15a30*/  ISETP.GE.AND P5, PT, R10, RZ, PT ;  /* 0x000000ff0a00720c */ /* 0x000fe20003fa6270 */
[----:B------:R-:W-:-:S02]  /*15a40*/  @!P6 IMAD.IADD R15, R15, 0x1, -R7 ;  /* 0x000000010f0fe824 */ /* 0x000fc400078e0a07 */
[----:B------:R-:W-:Y:S01]  /*15a50*/  IMAD.HI.U32 R9, R8, R11, RZ ;  /* 0x0000000b08097227 */ /* 0x000fe200078e00ff */
[C---:B------:R-:W-:Y:S02]  /*15a60*/  ISETP.GT.U32.AND P3, PT, R7.reuse, R6, PT ;  /* 0x000000060700720c */ /* 0x040fe40003f64070 */
[----:B0-----:R-:W-:Y:S01]  /*15a70*/  IABS R13, R10 ;  /* 0x0000000a000d7213 */ /* 0x001fe20000000000 */
[----:B------:R-:W-:Y:S01]  /*15a80*/  @!P4 IMAD.MOV R16, RZ, RZ, -R16 ;  /* 0x000000ffff10c224 */ /* 0x000fe200078e0a10 */
[----:B------:R-:W-:Y:S01]  /*15a90*/  ISETP.GE.AND P4, PT, R12, RZ, PT ;  /* 0x000000ff0c00720c */ /* 0x000fe20003f86270 */
[----:B------:R-:W-:Y:S01]  /*15aa0*/  IMAD.MOV.U32 R12, RZ, RZ, R0 ;  /* 0x000000ffff0c7224 */ /* 0x000fe200078e0000 */
[----:B------:R-:W-:Y:S01]  /*15ab0*/  ISETP.GT.U32.AND P6, PT, R7, R15, PT ;  /* 0x0000000f0700720c */ /* 0x000fe20003fc4070 */
[----:B------:R-:W-:Y:S01]  /*15ac0*/  IMAD.MOV.U32 R14, RZ, RZ, R2 ;  /* 0x000000ffff0e7224 */ /* 0x000fe200078e0002 */
[----:B------:R-:W-:Y:S01]  /*15ad0*/  STL [R1+0x160], R16 ;  /* 0x0001601001007387 */ /* 0x000fe20000100800 */
[----:B------:R-:W-:-:S02]  /*15ae0*/  IMAD.MOV R0, RZ, RZ, -R9 ;  /* 0x000000ffff007224 */ /* 0x000fc400078e0a09 */
[----:B------:R-:W-:-:S04]  /*15af0*/  IMAD.HI.U32 R9, R8, R13, RZ ;  /* 0x0000000d08097227 */ /* 0x000fc800078e00ff */
[----:B------:R-:W-:Y:S01]  /*15b00*/  @!P1 IMAD.MOV R14, RZ, RZ, -R14 ;  /* 0x000000ffff0e9224 */ /* 0x000fe200078e0a0e */
[----:B------:R-:W-:Y:S01]  /*15b10*/  ISETP.GE.AND P1, PT, R4, RZ, PT ;  /* 0x000000ff0400720c */ /* 0x000fe20003f26270 */
[----:B------:R-:W-:Y:S02]  /*15b20*/  IMAD.MOV R9, RZ, RZ, -R9 ;  /* 0x000000ffff097224 */ /* 0x000fe400078e0a09 */
[----:B------:R-:W-:Y:S01]  /*15b30*/  @!P3 IMAD.IADD R6, R6, 0x1, -R7 ;  /* 0x000000010606b824 */ /* 0x000fe200078e0a07 */
[----:B------:R0:W-:Y:S01]  /*15b40*/  STL [R1+0x164], R14 ;  /* 0x0001640e01007387 */ /* 0x0001e20000100800 */
[----:B------:R-:W-:-:S04]  /*15b50*/  IMAD.HI.U32 R10, R8, R12, RZ ;  /* 0x0000000c080a7227 */ /* 0x000fc800078e00ff */
[C---:B------:R-:W-:Y:S02]  /*15b60*/  IMAD R0, R7.reuse, R0, R11 ;  /* 0x0000000007007224 */ /* 0x040fe400078e020b */
[C---:B------:R-:W-:Y:S02]  /*15b70*/  IMAD R2, R7.reuse, R9, R13 ;  /* 0x0000000907027224 */ /* 0x040fe400078e020d */
[----:B------:R-:W-:Y:S01]  /*15b80*/  IMAD.MOV R10, RZ, RZ, -R10 ;  /* 0x000000ffff0a7224 */ /* 0x000fe200078e0a0a */
[----:B------:R-:W-:Y:S01]  /*15b90*/  ISETP.GT.U32.AND P3, PT, R7, R0, PT ;  /* 0x000000000700720c */ /* 0x000fe20003f64070 */
[----:B0-----:R-:W-:Y:S02]  /*15ba0*/  IMAD.MOV.U32 R14, RZ, RZ, R6 ;  /* 0x000000ffff0e7224 */ /* 0x001fe400078e0006 */
[----:B------:R-:W-:Y:S02]  /*15bb0*/  @!P6 IMAD.IADD R15, R15, 0x1, -R7 ;  /* 0x000000010f0fe824 */ /* 0x000fe400078e0a07 */
[----:B------:R-:W-:Y:S01]  /*15bc0*/  @!P2 IMAD.MOV R14, RZ, RZ, -R14 ;  /* 0x000000ffff0ea224 */ /* 0x000fe200078e0a0e */
[C---:B------:R-:W-:Y:S01]  /*15bd0*/  ISETP.GT.U32.AND P2, PT, R7.reuse, R2, PT ;  /* 0x000000020700720c */ /* 0x040fe20003f44070 */
[----:B------:R-:W-:-:S02]  /*15be0*/  IMAD R4, R7, R10, R12 ;  /* 0x0000000a07047224 */ /* 0x000fc400078e020c */
[----:B------:R-:W-:Y:S01]  /*15bf0*/  IMAD.MOV.U32 R17, RZ, RZ, R15 ;  /* 0x000000ffff117224 */ /* 0x000fe200078e000f */
[----:B------:R0:W-:Y:S01]  /*15c00*/  STL [R1+0xe1c], R14 ;  /* 0x000e1c0e01007387 */ /* 0x0001e20000100800 */
[----:B------:R-:W-:Y:S02]  /*15c10*/  VIADD R11, R3, 0x19f ;  /* 0x0000019f030b7836 */ /* 0x000fe40000000000 */
[----:B------:R-:W-:Y:S01]  /*15c20*/  @!P0 IMAD.MOV R17, RZ, RZ, -R17 ;  /* 0x000000ffff118224 */ /* 0x000fe200078e0a11 */
[----:B------:R-:W-:Y:S01]  /*15c30*/  ISETP.GT.U32.AND P0, PT, R7, R4, PT ;  /* 0x000000040700720c */ /* 0x000fe20003f04070 */
[--C-:B------:R-:W-:Y:S01]  /*15c40*/  @!P3 IMAD.IADD R0, R0, 0x1, -R7.reuse ;  /* 0x000000010000b824 */ /* 0x100fe200078e0a07 */
[----:B------:R-:W-:Y:S01]  /*15c50*/  ISETP.GE.AND P6, PT, R11, RZ, PT ;  /* 0x000000ff0b00720c */ /* 0x000fe20003fc6270 */
[----:B------:R-:W-:Y:S01]  /*15c60*/  VIADD R6, R3, 0x1a0 ;  /* 0x000001a003067836 */ /* 0x000fe20000000000 */
[----:B------:R-:W-:Y:S01]  /*15c70*/  IABS R11, R11 ;  /* 0x0000000b000b7213 */ /* 0x000fe20000000000 */
[--C-:B------:R-:W-:Y:S01]  /*15c80*/  @!P2 IMAD.IADD R2, R2, 0x1, -R7.reuse ;  /* 0x000000010202a824 */ /* 0x100fe200078e0a07 */
[----:B------:R-:W-:Y:S01]  /*15c90*/  ISETP.GT.U32.AND P3, PT, R7, R0, PT ;  /* 0x000000000700720c */ /* 0x000fe20003f64070 */
[----:B------:R-:W-:Y:S01]  /*15ca0*/  VIADD R10, R3, 0x1a2 ;  /* 0x000001a2030a7836 */ /* 0x000fe20000000000 */
[----:B------:R-:W-:Y:S01]  /*15cb0*/  IABS R12, R6 ;  /* 0x00000006000c7213 */ /* 0x000fe20000000000 */
[----:B------:R-:W-:Y:S01]  /*15cc0*/  IMAD.HI.U32 R15, R8, R11, RZ ;  /* 0x0000000b080f7227 */ /* 0x000fe200078e00ff */
[----:B------:R-:W-:Y:S01]  /*15cd0*/  ISETP.GT.U32.AND P2, PT, R7, R2, PT ;  /* 0x000000020700720c */ /* 0x000fe20003f44070 */
[----:B------:R1:W-:Y:S01]  /*15ce0*/  STL [R1+0xe18], R17 ;  /* 0x000e181101007387 */ /* 0x0003e20000100800 */
[----:B0-----:R-:W-:Y:S01]  /*15cf0*/  IABS R14, R10 ;  /* 0x0000000a000e7213 */ /* 0x001fe20000000000 */
[----:B------:R-:W-:-:S02]  /*15d00*/  @!P0 IMAD.IADD R4, R4, 0x1, -R7 ;  /* 0x0000000104048824 */ /* 0x000fc400078e0a07 */
[----:B------:R-:W-:Y:S02]  /*15d10*/  IMAD.MOV R15, RZ, RZ, -R15 ;  /* 0x000000ffff0f7224 */ /* 0x000fe400078e0a0f */
[----:B------:R-:W-:Y:S01]  /*15d20*/  VIADD R9, R3, 0x1a1 ;  /* 0x000001a103097836 */ /* 0x000fe20000000000 */
[C---:B------:R-:W-:Y:S01]  /*15d30*/  ISETP.GT.U32.AND P0, PT, R7.reuse, R4, PT ;  /* 0x000000040700720c */ /* 0x040fe20003f04070 */
[----:B------:R-:W-:Y:S02]  /*15d40*/  IMAD R11, R7, R15, R11 ;  /* 0x0000000f070b7224 */ /* 0x000fe400078e020b */
[----:B------:R-:W-:Y:S01]  /*15d50*/  IMAD.HI.U32 R16, R8, R12, RZ ;  /* 0x0000000c08107227 */ /* 0x000fe200078e00ff */
[----:B------:R-:W-:-:S03]  /*15d60*/  IABS R13, R9 ;  /* 0x00000009000d7213 */ /* 0x000fc60000000000 */
[--C-:B------:R-:W-:Y:S01]  /*15d70*/  @!P3 IMAD.IADD R0, R0, 0x1, -R7.reuse ;  /* 0x000000010000b824 */ /* 0x100fe200078e0a07 */
[----:B------:R-:W-:Y:S01]  /*15d80*/  ISETP.GE.AND P3, PT, R6, RZ, PT ;  /* 0x000000ff0600720c */ /* 0x000fe20003f66270 */
[----:B------:R-:W-:Y:S01]  /*15d90*/  @!P2 IMAD.IADD R2, R2, 0x1, -R7 ;  /* 0x000000010202a824 */ /* 0x000fe200078e0a07 */
[----:B------:R-:W-:Y:S01]  /*15da0*/  ISETP.GT.U32.AND P2, PT, R7, R11, PT ;  /* 0x0000000b0700720c */ /* 0x000fe20003f44070 */
[----:B------:R-:W-:Y:S02]  /*15db0*/  IMAD.MOV R16, RZ, RZ, -R16 ;  /* 0x000000ffff107224 */ /* 0x000fe400078e0a10 */
[----:B------:R-:W-:-:S04]  /*15dc0*/  IMAD.HI.U32 R6, R8, R14, RZ ;  /* 0x0000000e08067227 */ /* 0x000fc800078e00ff */
[----:B-1----:R-:W-:-:S04]  /*15dd0*/  IMAD.HI.U32 R17, R8, R13, RZ ;  /* 0x0000000d08117227 */ /* 0x002fc800078e00ff */
[C---:B------:R-:W-:Y:S02]  /*15de0*/  IMAD R12, R7.reuse, R16, R12 ;  /* 0x00000010070c7224 */ /* 0x040fe400078e020c */
[----:B------:R-:W-:Y:S02]  /*15df0*/  IMAD.MOV.U32 R19, RZ, RZ, R0 ;  /* 0x000000ffff137224 */ /* 0x000fe400078e0000 */
[----:B------:R-:W-:Y:S02]  /*15e00*/  IMAD.MOV R6, RZ, RZ, -R6 ;  /* 0x000000ffff067224 */ /* 0x000fe400078e0a06 */
[----:B------:R-:W-:Y:S02]  /*15e10*/  @!P0 IMAD.IADD R4, R4, 0x1, -R7 ;  /* 0x0000000104048824 */ /* 0x000fe400078e0a07 */
[----:B------:R-:W-:Y:S02]  /*15e20*/  IMAD.MOV R17, RZ, RZ, -R17 ;  /* 0x000000ffff117224 */ /* 0x000fe400078e0a11 */
[----:B------:R-:W-:Y:S01]  /*15e30*/  @!P4 IMAD.MOV R19, RZ, RZ, -R19 ;  /* 0x000000ffff13c224 */ /* 0x000fe200078e0a13 */
[C---:B------:R-:W-:Y:S01]  /*15e40*/  ISETP.GT.U32.AND P4, PT, R7.reuse, R12, PT ;  /* 0x0000000c0700720c */ /* 0x040fe20003f84070 */
[----:B------:R-:W-:-:S02]  /*15e50*/  IMAD R14, R7, R6, R14 ;  /* 0x00000006070e7224 */ /* 0x000fc400078e020e */
[----:B------:R-:W-:Y:S01]  /*15e60*/  IMAD.MOV.U32 R15, RZ, RZ, R4 ;  /* 0x000000ffff0f7224 */ /* 0x000fe200078e0004 */
[----:B------:R-:W-:Y:S01]  /*15e70*/  STL [R1+0x10ec], R19 ;  /* 0x0010ec1301007387 */ /* 0x000fe20000100800 */
[----:B------:R-:W-:Y:S02]  /*15e80*/  IMAD R13, R7, R17, R13 ;  /* 0x00000011070d7224 */ /* 0x000fe400078e020d */
[----:B------:R-:W-:Y:S02]  /*15e90*/  @!P2 IMAD.IADD R11, R11, 0x1, -R7 ;  /* 0x000000010b0ba824 */ /* 0x000fe400078e0a07 */
[----:B------:R-:W-:Y:S01]  /*15ea0*/  @!P1 IMAD.MOV R15, RZ, RZ, -R15 ;  /* 0x000000ffff0f9224 */ /* 0x000fe200078e0a0f */
[----:B------:R-:W-:Y:S01]  /*15eb0*/  ISETP.GT.U32.AND P1, PT, R7, R14, PT ;  /* 0x0000000e0700720c */ /* 0x000fe20003f24070 */
[----:B------:R-:W-:Y:S01]  /*15ec0*/  VIADD R0, R3, 0x1a3 ;  /* 0x000001a303007836 */ /* 0x000fe20000000000 */
[C---:B------:R-:W-:Y:S01]  /*15ed0*/  ISETP.GT.U32.AND P0, PT, R7.reuse, R13, PT ;  /* 0x0000000d0700720c */ /* 0x040fe20003f04070 */
[----:B------:R-:W-:Y:S01]  /*15ee0*/  IMAD.MOV.U32 R18, RZ, RZ, R2 ;  /* 0x000000ffff127224 */ /* 0x000fe200078e0002 */
[----:B------:R-:W-:Y:S01]  /*15ef0*/  ISETP.GT.U32.AND P2, PT, R7, R11, PT ;  /* 0x0000000b0700720c */ /* 0x000fe20003f44070 */
[----:B------:R-:W-:Y:S01]  /*15f00*/  VIADD R6, R3, 0x1a4 ;  /* 0x000001a403067836 */ /* 0x000fe20000000000 */
[----:B------:R-:W-:Y:S01]  /*15f10*/  IABS R2, R0 ;  /* 0x0000000000027213 */ /* 0x000fe20000000000 */
[----:B------:R-:W-:-:S02]  /*15f20*/  @!P4 IMAD.IADD R12, R12, 0x1, -R7 ;  /* 0x000000010c0cc824 */ /* 0x000fc400078e0a07 */
[----:B------:R-:W-:Y:S01]  /*15f30*/  @!P5 IMAD.MOV R18, RZ, RZ, -R18 ;  /* 0x000000ffff12d224 */ /* 0x000fe200078e0a12 */
[----:B------:R-:W-:Y:S01]  /*15f40*/  IABS R4, R6 ;  /* 0x0000000600047213 */ /* 0x000fe20000000000 */
[----:B------:R-:W-:Y:S01]  /*15f50*/  IMAD.HI.U32 R16, R8, R2, RZ ;  /* 0x0000000208107227 */ /* 0x000fe200078e00ff */
[----:B------:R-:W-:Y:S02]  /*15f60*/  ISETP.GT.U32.AND P4, PT, R7, R12, PT ;  /* 0x0000000c0700720c */ /* 0x000fe40003f84070 */
[----:B------:R0:W-:Y:S01]  /*15f70*/  STL [R1+0x10f0], R18 ;  /* 0x0010f01201007387 */ /* 0x0001e20000100800 */
[--C-:B------:R-:W-:Y:S01]  /*15f80*/  @!P1 IMAD.IADD R14, R14, 0x1, -R7.reuse ;  /* 0x000000010e0e9824 */ /* 0x100fe200078e0a07 */
[----:B------:R-:W-:Y:S01]  /*15f90*/  ISETP.GE.AND P5, PT, R9, RZ, PT ;  /* 0x000000ff0900720c */ /* 0x000fe20003fa6270 */
[--C-:B------:R-:W-:Y:S01]  /*15fa0*/  @!P0 IMAD.IADD R13, R13, 0x1, -R7.reuse ;  /* 0x000000010d0d8824 */ /* 0x100fe200078e0a07 */
[----:B------:R1:W-:Y:S01]  /*15fb0*/  STL [R1+0x10e4], R15 ;  /* 0x0010e40f01007387 */ /* 0x0003e20000100800 */
[----:B------:R-:W-:Y:S01]  /*15fc0*/  @!P2 IMAD.IADD R11, R11, 0x1, -R7 ;  /* 0x000000010b0ba824 */ /* 0x000fe200078e0a07 */
[----:B------:R-:W-:Y:S01]  /*15fd0*/  ISETP.GE.AND P2, PT, R10, RZ, PT ;  /* 0x000000ff0a00720c */ /* 0x000fe20003f46270 */
[----:B------:R-:W-:Y:S01]  /*15fe0*/  IMAD.MOV R16, RZ, RZ, -R16 ;  /* 0x000000ffff107224 */ /* 0x000fe200078e0a10 */
[C---:B------:R-:W-:Y:S01]  /*15ff0*/  ISETP.GT.U32.AND P1, PT, R7.reuse, R14, PT ;  /* 0x0000000e0700720c */ /* 0x040fe20003f24070 */
[----:B------:R-:W-:Y:S01]  /*16000*/  IMAD.HI.U32 R10, R8, R4, RZ ;  /* 0x00000004080a7227 */ /* 0x000fe200078e00ff */
[----:B------:R-:W-:-:S03]  /*16010*/  ISETP.GT.U32.AND P0, PT, R7, R13, PT ;  /* 0x0000000d0700720c */ /* 0x000fc60003f04070 */
[----:B0-----:R-:W-:Y:S02]  /*16020*/  IMAD.MOV.U32 R18, RZ, RZ, R11 ;  /* 0x000000ffff127224 */ /* 0x001fe400078e000b */
[----:B------:R-:W-:Y:S02]  /*16030*/  IMAD R2, R7, R16, R2 ;  /* 0x0000001007027224 */ /* 0x000fe400078e0202 */
[----:B------:R-:W-:Y:S02]  /*16040*/  IMAD.MOV R10, RZ, RZ, -R10 ;  /* 0x000000ffff0a7224 */ /* 0x000fe400078e0a0a */
[----:B------:R-:W-:Y:S01]  /*16050*/  @!P6 IMAD.MOV R18, RZ, RZ, -R18 ;  /* 0x000000ffff12e224 */ /* 0x000fe200078e0a12 */
[----:B------:R-:W-:Y:S01]  /*16060*/  ISETP.GE.AND P6, PT, R0, RZ, PT ;  /* 0x000000ff0000720c */ /* 0x000fe20003fc6270 */
[----:B------:R-:W-:Y:S02]  /*16070*/  VIADD R9, R3, 0x1a5 ;  /* 0x000001a503097836 */ /* 0x000fe40000000000 */
[--C-:B------:R-:W-:Y:S01]  /*16080*/  @!P4 IMAD.IADD R12, R12, 0x1, -R7.reuse ;  /* 0x000000010c0cc824 */ /* 0x100fe200078e0a07 */
[C---:B------:R-:W-:Y:S01]  /*16090*/  ISETP.GT.U32.AND P4, PT, R7.reuse, R2, PT ;  /* 0x000000020700720c */ /* 0x040fe20003f84070 */
[----:B------:R-:W-:Y:S01]  /*160a0*/  IMAD R0, R7, R10, R4 ;  /* 0x0000000a07007224 */ /* 0x000fe200078e0204 */
[----:B-1----:R-:W-:Y:S01]  /*160b0*/  IABS R15, R9 ;  /* 0x00000009000f7213 */ /* 0x002fe20000000000 */
[--C-:B------:R-:W-:Y:S01]  /*160c0*/  @!P1 IMAD.IADD R14, R14, 0x1, -R7.reuse ;  /* 0x000000010e0e9824 */ /* 0x100fe200078e0a07 */
[----:B------:R-:W-:Y:S01]  /*160d0*/  STL [R1+0x10e0], R18 ;  /* 0x0010e01201007387 */ /* 0x000fe20000100800 */
[----:B------:R-:W-:Y:S01]  /*160e0*/  @!P0 IMAD.IADD R13, R13, 0x1, -R7 ;  /* 0x000000010d0d8824 */ /* 0x000fe200078e0a07 */
[----:B------:R-:W-:Y:S01]  /*160f0*/  ISETP.GT.U32.AND P1, PT, R7, R0, PT ;  /* 0x000000000700720c */ /* 0x000fe20003f24070 */
[----:B------:R-:W-:Y:S01]  /*16100*/  IMAD.MOV.U32 R17, RZ, RZ, R12 ;  /* 0x000000ffff117224 */ /* 0x000fe200078e000c */
[----:B------:R-:W-:Y:S01]  /*16110*/  ISETP.GE.AND P0, PT, R9, RZ, PT ;  /* 0x000000ff0900720c */ /* 0x000fe20003f06270 */
[----:B------:R-:W-:-:S02]  /*16120*/  VIADD R4, R3, 0x1a6 ;  /* 0x000001a603047836 */ /* 0x000fc40000000000 */
[----:B------:R-:W-:Y:S02]  /*16130*/  IMAD.MOV.U32 R16, RZ, RZ, R13 ;  /* 0x000000ffff107224 */ /* 0x000fe400078e000d */
[----:B------:R-:W-:-:S04]  /*16140*/  IMAD.HI.U32 R11, R8, R15, RZ ;  /* 0x0000000f080b7227 */ /* 0x000fc800078e00ff */
[----:B------:R-:W-:Y:S01]  /*16150*/  @!P3 IMAD.MOV R17, RZ, RZ, -R17 ;  /* 0x000000ffff11b224 */ /* 0x000fe200078e0a11 */
[----:B------:R-:W-:Y:S01]  /*16160*/  ISETP.GE.AND P3, PT, R6, RZ, PT ;  /* 0x000000ff0600720c */ /* 0x000fe20003f66270 */
[----:B------:R-:W-:Y:S01]  /*16170*/  @!P5 IMAD.MOV R16, RZ, RZ, -R16 ;  /* 0x000000ffff10d224 */ /* 0x000fe200078e0a10 */
[----:B------:R-:W-:Y:S01]  /*16180*/  ISETP.GE.AND P5, PT, R4, RZ, PT ;  /* 0x000000ff0400720c */ /* 0x000fe20003fa6270 */
[----:B------:R-:W-:Y:S01]  /*16190*/  IMAD.MOV R11, RZ, RZ, -R11 ;  /* 0x000000ffff0b7224 */ /* 0x000fe200078e0a0b */
[----:B------:R-:W-:Y:S01]  /*161a0*/  IABS R4, R4 ;  /* 0x0000000400047213 */ /* 0x000fe20000000000 */
[--C-:B------:R-:W-:Y:S01]  /*161b0*/  @!P4 IMAD.IADD R2, R2, 0x1, -R7.reuse ;  /* 0x000000010202c824 */ /* 0x100fe200078e0a07 */
[----:B------:R0:W-:Y:S01]  /*161c0*/  STL [R1+0x158], R17 ;  /* 0x0001581101007387 */ /* 0x0001e20000100800 */
[----:B------:R-:W-:Y:S02]  /*161d0*/  VIADD R6, R3, 0x1a7 ;  /* 0x000001a703067836 */ /* 0x000fe40000000000 */
[----:B------:R-:W-:Y:S01]  /*161e0*/  IMAD.MOV.U32 R12, RZ, RZ, R14 ;  /* 0x000000ffff0c7224 */ /* 0x000fe200078e000e */
[----:B------:R-:W-:Y:S01]  /*161f0*/  ISETP.GT.U32.AND P4, PT, R7, R2, PT ;  /* 0x000000020700720c */ /* 0x000fe20003f84070 */
[----:B------:R-:W-:Y:S01]  /*16200*/  @!P1 IMAD.IADD R0, R0, 0x1, -R7 ;  /* 0x0000000100009824 */ /* 0x000fe200078e0a07 */
[----:B------:R-:W-:Y:S01]  /*16210*/  STL [R1+0x15c], R16 ;  /* 0x00015c1001007387 */ /* 0x000fe20000100800 */
[----:B------:R-:W-:Y:S01]  /*16220*/  @!P2 IMAD.MOV R12, RZ, RZ, -R12 ;  /* 0x000000ffff0ca224 */ /* 0x000fe200078e0a0c */
[----:B------:R-:W-:Y:S01]  /*16230*/  ISETP.GE.AND P2, PT, R6, RZ, PT ;  /* 0x000000ff0600720c */ /* 0x000fe20003f46270 */
[----:B------:R-:W-:Y:S01]  /*16240*/  VIADD R9, R3, 0x1a9 ;  /* 0x000001a903097836 */ /* 0x000fe20000000000 */
[C---:B------:R-:W-:Y:S01]  /*16250*/  ISETP.GT.U32.AND P1, PT, R7.reuse, R0, PT ;  /* 0x000000000700720c */ /* 0x040fe20003f24070 */
[----:B0-----:R-:W-:Y:S01]  /*16260*/  IMAD R17, R7, R11, R15 ;  /* 0x0000000b07117224 */ /* 0x001fe200078e020f */
[----:B------:R-:W-:Y:S01]  /*16270*/  IABS R15, R6 ;  /* 0x00000006000f7213 */ /* 0x000fe20000000000 */
[----:B------:R-:W-:Y:S01]  /*16280*/  IMAD.MOV.U32 R6, RZ, RZ, R4 ;  /* 0x000000ffff067224 */ /* 0x000fe200078e0004 */
[----:B------:R0:W-:Y:S01]  /*16290*/  STL [R1+0x10d0], R12 ;  /* 0x0010d00c01007387 */ /* 0x0001e20000100800 */
[----:B------:R-:W-:Y:S01]  /*162a0*/  VIADD R4, R3, 0x1a8 ;  /* 0x000001a803047836 */ /* 0x000fe20000000000 */
[----:B------:R-:W-:Y:S01]  /*162b0*/  IABS R13, R9 ;  /* 0x00000009000d7213 */ /* 0x000fe20000000000 */
[----:B------:R-:W-:-:S03]  /*162c0*/  IMAD.HI.U32 R11, R8, R15, RZ ;  /* 0x0000000f080b7227 */ /* 0x000fc600078e00ff */
[----:B------:R-:W-:Y:S01]  /*162d0*/  IABS R10, R4 ;  /* 0x00000004000a7213 */ /* 0x000fe20000000000 */
[----:B------:R-:W-:Y:S01]  /*162e0*/  @!P4 IMAD.IADD R2, R2, 0x1, -R7 ;  /* 0x000000010202c824 */ /* 0x000fe200078e0a07 */
[----:B------:R-:W-:Y:S01]  /*162f0*/  ISETP.GT.U32.AND P4, PT, R7, R17, PT ;  /* 0x000000110700720c */ /* 0x000fe20003f84070 */
[----:B------:R-:W-:Y:S02]  /*16300*/  IMAD.MOV R11, RZ, RZ, -R11 ;  /* 0x000000ffff0b7224 */ /* 0x000fe400078e0a0b */
[----:B0-----:R-:W-:-:S04]  /*16310*/  IMAD.HI.U32 R12, R8, R6, RZ ;  /* 0x00000006080c7227 */ /* 0x001fc800078e00ff */
[----:B------:R-:W-:Y:S02]  /*16320*/  IMAD.MOV R12, RZ, RZ, -R12 ;  /* 0x000000ffff0c7224 */ /* 0x000fe400078e0a0c */
[C---:B------:R-:W-:Y:S02]  /*16330*/  IMAD R15, R7.reuse, R11, R15 ;  /* 0x0000000b070f7224 */ /* 0x040fe400078e020f */
[C---:B------:R-:W-:Y:S02]  /*16340*/  IMAD R6, R7.reuse, R12, R6 ;  /* 0x0000000c07067224 */ /* 0x040fe400078e0206 */
[----:B------:R-:W-:Y:S02]  /*16350*/  @!P1 IMAD.IADD R0, R0, 0x1, -R7 ;  /* 0x0000000100009824 */ /* 0x000fe400078e0a07 */
        /* <DEDUP_REMOVED lines=8> */
[--C-:B------:R-:W-:Y:S02]  /*163e0*/  @!P1 IMAD.IADD R6, R6, 0x1, -R7.reuse ;  /* 0x0000000106069824 */ /* 0x100fe400078e0a07 */
[----:B------:R-:W-:Y:S02]  /*163f0*/  IMAD.MOV.U32 R14, RZ, RZ, R0 ;  /* 0x000000ffff0e7224 */ /* 0x000fe400078e0000 */
[----:B------:R-:W-:Y:S01]  /*16400*/  IMAD.MOV R12, RZ, RZ, -R12 ;  /* 0x000000ffff0c7224 */ /* 0x000fe200078e0a0c */
[----:B------:R-:W-:Y:S01]  /*16410*/  ISETP.GT.U32.AND P1, PT, R7, R6, PT ;  /* 0x000000060700720c */ /* 0x000fe20003f24070 */
[----:B------:R-:W-:Y:S02]  /*16420*/  @!P6 IMAD.IADD R15, R15, 0x1, -R7 ;  /* 0x000000010f0fe824 */ /* 0x000fe400078e0a07 */
[----:B0-----:R-:W-:-:S02]  /*16430*/  VIADD R16, R3, 0x1aa ;  /* 0x000001aa03107836 */ /* 0x001fc40000000000 */
[----:B------:R-:W-:Y:S01]  /*16440*/  @!P3 IMAD.MOV R14, RZ, RZ, -R14 ;  /* 0x000000ffff0eb224 */ /* 0x000fe200078e0a0e */
[C---:B------:R-:W-:Y:S01]  /*16450*/  ISETP.GT.U32.AND P6, PT, R7.reuse, R15, PT ;  /* 0x0000000f0700720c */ /* 0x040fe20003fc4070 */
[----:B------:R-:W-:Y:S01]  /*16460*/  IMAD R0, R7, R11, R10 ;  /* 0x0000000b07007224 */ /* 0x000fe200078e020a */
[----:B------:R-:W-:Y:S01]  /*16470*/  IABS R10, R16 ;  /* 0x00000010000a7213 */ /* 0x000fe20000000000 */
[----:B------:R-:W-:Y:S01]  /*16480*/  VIADD R2, R3, 0x1ab ;  /* 0x000001ab03027836 */ /* 0x000fe20000000000 */
[----:B------:R0:W-:Y:S01]  /*16490*/  STL [R1+0x10e8], R14 ;  /* 0x0010e80e01007387 */ /* 0x0001e20000100800 */
[----:B------:R-:W-:Y:S01]  /*164a0*/  @!P4 IMAD.IADD R17, R17, 0x1, -R7 ;  /* 0x000000011111c824 */ /* 0x000fe200078e0a07 */
[----:B------:R-:W-:Y:S01]  /*164b0*/  ISETP.GE.AND P3, PT, R4, RZ, PT ;  /* 0x000000ff0400720c */ /* 0x000fe20003f66270 */
[C---:B------:R-:W-:Y:S01]  /*164c0*/  IMAD R13, R7.reuse, R12, R13 ;  /* 0x0000000c070d7224 */ /* 0x040fe200078e020d */
[----:B------:R-:W-:Y:S01]  /*164d0*/  IABS R22, R2 ;  /* 0x0000000200167213 */ /* 0x000fe20000000000 */
[--C-:B------:R-:W-:Y:S01]  /*164e0*/  @!P1 IMAD.IADD R6, R6, 0x1, -R7.reuse ;  /* 0x0000000106069824 */ /* 0x100fe200078e0a07 */
[----:B------:R-:W-:Y:S01]  /*164f0*/  ISETP.GT.U32.AND P1, PT, R7, R0, PT ;  /* 0x000000000700720c */ /* 0x000fe20003f24070 */
[----:B------:R-:W-:Y:S01]  /*16500*/  VIADD R19, R3, 0x1ac ;  /* 0x000001ac03137836 */ /* 0x000fe20000000000 */
[----:B------:R-:W-:Y:S01]  /*16510*/  ISETP.GT.U32.AND P4, PT, R7, R17, PT ;  /* 0x000000110700720c */ /* 0x000fe20003f84070 */
[----:B------:R-:W-:Y:S01]  /*16520*/  @!P6 IMAD.IADD R15, R15, 0x1, -R7 ;  /* 0x000000010f0fe824 */ /* 0x000fe200078e0a07 */
[----:B------:R-:W-:Y:S01]  /*16530*/  ISETP.GT.U32.AND P6, PT, R7, R13, PT ;  /* 0x0000000d0700720c */ /* 0x000fe20003fc4070 */
[----:B0-----:R-:W-:Y:S01]  /*16540*/  IMAD.HI.U32 R14, R8, R10, RZ ;  /* 0x0000000a080e7227 */ /* 0x001fe200078e00ff */
[----:B------:R-:W-:-:S03]  /*16550*/  IABS R20, R19 ;  /* 0x0000001300147213 */ /* 0x000fc60000000000 */
[----:B------:R-:W-:Y:S02]  /*16560*/  IMAD.MOV R14, RZ, RZ, -R14 ;  /* 0x000000ffff0e7224 */ /* 0x000fe400078e0a0e */
[----:B------:R-:W-:-:S04]  /*16570*/  IMAD.HI.U32 R21, R8, R22, RZ ;  /* 0x0000001608157227 */ /* 0x000fc800078e00ff */
[C---:B------:R-:W-:Y:S02]  /*16580*/  IMAD R10, R7.reuse, R14, R10 ;  /* 0x0000000e070a7224 */ /* 0x040fe400078e020a */
[----:B------:R-:W-:Y:S02]  /*16590*/  IMAD.MOV R21, RZ, RZ, -R21 ;  /* 0x000000ffff157224 */ /* 0x000fe400078e0a15 */
[--C-:B------:R-:W-:Y:S01]  /*165a0*/  @!P1 IMAD.IADD R0, R0, 0x1, -R7.reuse ;  /* 0x0000000100009824 */ /* 0x100fe200078e0a07 */
[C---:B------:R-:W-:Y:S01]  /*165b0*/  ISETP.GT.U32.AND P1, PT, R7.reuse, R10, PT ;  /* 0x0000000a0700720c */ /* 0x040fe20003f24070 */
[----:B------:R-:W-:Y:S02]  /*165c0*/  IMAD R21, R7, R21, R22 ;  /* 0x0000001507157224 */ /* 0x000fe400078e0216 */
[----:B------:R-:W-:Y:S01]  /*165d0*/  @!P4 IMAD.IADD R17, R17, 0x1, -R7 ;  /* 0x000000011111c824 */ /* 0x000fe200078e0a07 */
[----:B------:R-:W-:Y:S01]  /*165e0*/  ISETP.GE.AND P4, PT, R9, RZ, PT ;  /* 0x000000ff0900720c */ /* 0x000fe20003f86270 */
[----:B------:R-:W-:-:S04]  /*165f0*/  IMAD.HI.U32 R23, R8, R20, RZ ;  /* 0x0000001408177227 */ /* 0x000fc800078e00ff */
[----:B------:R-:W-:Y:S01]  /*16600*/  @!P6 IMAD.IADD R13, R13, 0x1, -R7 ;  /* 0x000000010d0de824 */ /* 0x000fe200078e0a07 */
[----:B------:R-:W-:Y:S01]  /*16610*/  ISETP.GT.U32.AND P6, PT, R7, R21, PT ;  /* 0x000000150700720c */ /* 0x000fe20003fc4070 */
[C---:B------:R-:W-:Y:S02]  /*16620*/  VIADD R4, R3.reuse, 0x1ad ;  /* 0x000001ad03047836 */ /* 0x040fe40000000000 */
[----:B------:R-:W-:Y:S02]  /*16630*/  VIADD R12, R3, 0x1ae ;  /* 0x000001ae030c7836 */ /* 0x000fe40000000000 */
[----:B------:R-:W-:Y:S01]  /*16640*/  IMAD.MOV R23, RZ, RZ, -R23 ;  /* 0x000000ffff177224 */ /* 0x000fe200078e0a17 */
[----:B------:R-:W-:Y:S01]  /*16650*/  IABS R9, R4 ;  /* 0x0000000400097213 */ /* 0x000fe20000000000 */
[----:B------:R-:W-:Y:S01]  /*16660*/  IMAD.MOV.U32 R25, RZ, RZ, R17 ;  /* 0x000000ffff197224 */ /* 0x000fe200078e0011 */
[----:B------:R-:W-:Y:S01]  /*16670*/  IABS R11, R12 ;  /* 0x0000000c000b7213 */ /* 0x000fe20000000000 */
[----:B------:R-:W-:-:S02]  /*16680*/  IMAD R20, R7, R23, R20 ;  /* 0x0000001707147224 */ /* 0x000fc400078e0214 */
[----:B------:R-:W-:Y:S01]  /*16690*/  @!P0 IMAD.MOV R25, RZ, RZ, -R25 ;  /* 0x000000ffff198224 */ /* 0x000fe200078e0a19 */
[C---:B------:R-:W-:Y:S01]  /*166a0*/  ISETP.GT.U32.AND P0, PT, R7.reuse, R0, PT ;  /* 0x000000000700720c */ /* 0x040fe20003f04070 */
[----:B------:R-:W-:Y:S01]  /*166b0*/  @!P1 IMAD.IADD R10, R10, 0x1, -R7 ;  /* 0x000000010a0a9824 */ /* 0x000fe200078e0a07 */
[C---:B------:R-:W-:Y:S01]  /*166c0*/  ISETP.GT.U32.AND P1, PT, R7.reuse, R13, PT ;  /* 0x0000000d0700720c */ /* 0x040fe20003f24070 */
[----:B------:R-:W-:Y:S01]  /*166d0*/  @!P2 IMAD.MOV R15, RZ, RZ, -R15 ;  /* 0x000000ffff0fa224 */ /* 0x000fe200078e0a0f */
[----:B------:R-:W-:Y:S01]  /*166e0*/  ISETP.GT.U32.AND P2, PT, R7, R20, PT ;  /* 0x000000140700720c */ /* 0x000fe20003f44070 */
[C---:B------:R-:W-:Y:S01]  /*166f0*/  IMAD.HI.U32 R18, R8.reuse, R9, RZ ;  /* 0x0000000908127227 */ /* 0x040fe200078e00ff */
[----:B------:R-:W-:Y:S03]  /*16700*/  STL [R1+0x109c], R25 ;  /* 0x00109c1901007387 */ /* 0x000fe60000100800 */
[----:B------:R-:W-:-:S04]  /*16710*/  IMAD.HI.U32 R14, R8, R11, RZ ;  /* 0x0000000b080e7227 */ /* 0x000fc800078e00ff */
[----:B------:R-:W-:Y:S01]  /*16720*/  @!P6 IMAD.IADD R21, R21, 0x1, -R7 ;  /* 0x000000011515e824 */ /* 0x000fe200078e0a07 */
[C---:B------:R-:W-:Y:S01]  /*16730*/  ISETP.GT.U32.AND P6, PT, R7.reuse, R10, PT ;  /* 0x0000000a0700720c */ /* 0x040fe20003fc4070 */
[----:B------:R-:W-:Y:S02]  /*16740*/  IMAD.MOV R18, RZ, RZ, -R18 ;  /* 0x000000ffff127224 */ /* 0x000fe400078e0a12 */
[----:B------:R-:W-:Y:S02]  /*16750*/  IMAD.MOV R14, RZ, RZ, -R14 ;  /* 0x000000ffff0e7224 */ /* 0x000fe400078e0a0e */
[----:B------:R-:W-:Y:S02]  /*16760*/  IMAD.MOV.U32 R22, RZ, RZ, R6 ;  /* 0x000000ffff167224 */ /* 0x000fe400078e0006 */
[C---:B------:R-:W-:Y:S02]  /*16770*/  IMAD R9, R7.reuse, R18, R9 ;  /* 0x0000001207097224 */ /* 0x040fe400078e0209 */
[----:B------:R-:W-:-:S02]  /*16780*/  IMAD R11, R7, R14, R11 ;  /* 0x0000000e070b7224 */ /* 0x000fc400078e020b */
[C---:B------:R-:W-:Y:S02]  /*16790*/  VIADD R18, R3.reuse, 0x1af ;  /* 0x000001af03127836 */ /* 0x040fe40000000000 */
[----:B------:R-:W-:Y:S02]  /*167a0*/  VIADD R14, R3, 0x1b0 ;  /* 0x000001b0030e7836 */ /* 0x000fe40000000000 */
[--C-:B------:R-:W-:Y:S01]  /*167b0*/  @!P0 IMAD.IADD R0, R0, 0x1, -R7.reuse ;  /* 0x0000000100008824 */ /* 0x100fe200078e0a07 */
[----:B------:R-:W-:Y:S01]  /*167c0*/  IABS R17, R18 ;  /* 0x0000001200117213 */ /* 0x000fe20000000000 */
[----:B------:R-:W-:Y:S01]  /*167d0*/  @!P5 IMAD.MOV R22, RZ, RZ, -R22 ;  /* 0x000000ffff16d224 */ /* 0x000fe200078e0a16 */
[C---:B------:R-:W-:Y:S01]  /*167e0*/  ISETP.GT.U32.AND P5, PT, R7.reuse, R21, PT ;  /* 0x000000150700720c */ /* 0x040fe20003fa4070 */
[--C-:B------:R-:W-:Y:S01]  /*167f0*/  @!P2 IMAD.IADD R20, R20, 0x1, -R7.reuse ;  /* 0x000000011414a824 */ /* 0x100fe200078e0a07 */
[----:B------:R-:W-:Y:S01]  /*16800*/  IABS R6, R14 ;  /* 0x0000000e00067213 */ /* 0x000fe20000000000 */
[----:B------:R-:W-:Y:S01]  /*16810*/  IMAD.MOV.U32 R23, RZ, RZ, R0 ;  /* 0x000000ffff177224 */ /* 0x000fe200078e0000 */
[----:B------:R-:W-:Y:S01]  /*16820*/  ISETP.GT.U32.AND P0, PT, R7, R9, PT ;  /* 0x000000090700720c */ /* 0x000fe20003f04070 */
[----:B------:R-:W-:Y:S01]  /*16830*/  STL [R1+0x10a4], R22 ;  /* 0x0010a41601007387 */ /* 0x000fe20000100800 */
[--C-:B------:R-:W-:Y:S01]  /*16840*/  @!P1 IMAD.IADD R13, R13, 0x1, -R7.reuse ;  /* 0x000000010d0d9824 */ /* 0x100fe200078e0a07 */
[----:B------:R-:W-:Y:S01]  /*16850*/  ISETP.GE.AND P1, PT, R16, RZ, PT ;  /* 0x000000ff1000720c */ /* 0x000fe20003f26270 */
[----:B------:R-:W-:Y:S01]  /*16860*/  @!P6 IMAD.IADD R10, R10, 0x1, -R7 ;  /* 0x000000010a0ae824 */ /* 0x000fe200078e0a07 */
[----:B------:R0:W-:Y:S01]  /*16870*/  STL [R1+0x10a8], R15 ;  /* 0x0010a80f01007387 */ /* 0x0001e20000100800 */
[----:B------:R-:W-:Y:S01]  /*16880*/  @!P3 IMAD.MOV R23, RZ, RZ, -R23 ;  /* 0x000000ffff17b224 */ /* 0x000fe200078e0a17 */
[C---:B------:R-:W-:Y:S01]  /*16890*/  ISETP.GT.U32.AND P6, PT, R7.reuse, R11, PT ;  /* 0x0000000b0700720c */ /* 0x040fe20003fc4070 */
[----:B------:R-:W-:Y:S01]  /*168a0*/  IMAD.HI.U32 R16, R8, R17, RZ ;  /* 0x0000001108107227 */ /* 0x000fe200078e00ff */
[----:B------:R-:W-:-:S02]  /*168b0*/  ISETP.GT.U32.AND P3, PT, R7, R20, PT ;  /* 0x000000140700720c */ /* 0x000fc40003f64070 */
[----:B------:R-:W-:Y:S01]  /*168c0*/  ISETP.GE.AND P2, PT, R19, RZ, PT ;  /* 0x000000ff1300720c */ /* 0x000fe20003f46270 */
[----:B------:R-:W-:Y:S01]  /*168d0*/  IMAD.MOV R16, RZ, RZ, -R16 ;  /* 0x000000ffff107224 */ /* 0x000fe200078e0a10 */
[----:B------:R-:W-:Y:S01]  /*168e0*/  STL [R1+0x140], R23 ;  /* 0x0001401701007387 */ /* 0x000fe20000100800 */
[----:B------:R-:W-:Y:S01]  /*168f0*/  @!P5 IMAD.IADD R21, R21, 0x1, -R7 ;  /* 0x000000011515d824 */ /* 0x000fe200078e0a07 */
[----:B------:R-:W-:Y:S01]  /*16900*/  ISETP.GE.AND P5, PT, R2, RZ, PT ;  /* 0x000000ff0200720c */ /* 0x000fe20003fa6270 */
[----:B0-----:R-:W-:-:S04]  /*16910*/  IMAD.HI.U32 R15, R8, R6, RZ ;  /* 0x00000006080f7227 */ /* 0x001fc800078e00ff */
[----:B------:R-:W-:Y:S02]  /*16920*/  IMAD.MOV R15, RZ, RZ, -R15 ;  /* 0x000000ffff0f7224 */ /* 0x000fe400078e0a0f */
[----:B------:R-:W-:Y:S01]  /*16930*/  @!P0 IMAD.IADD R9, R9, 0x1, -R7 ;  /* 0x0000000109098824 */ /* 0x000fe200078e0a07 */
[----:B------:R-:W-:Y:S01]  /*16940*/  ISETP.GE.AND P0, PT, R4, RZ, PT ;  /* 0x000000ff0400720c */ /* 0x000fe20003f06270 */
[C---:B------:R-:W-:Y:S02]  /*16950*/  IMAD R17, R7.reuse, R16, R17 ;  /* 0x0000001007117224 */ /* 0x040fe400078e0211 */
[----:B------:R-:W-:Y:S02]  /*16960*/  IMAD R6, R7, R15, R6 ;  /* 0x0000000f07067224 */ /* 0x000fe400078e0206 */
[----:B------:R-:W-:Y:S02]  /*16970*/  IMAD.MOV.U32 R22, RZ, RZ, R13 ;  /* 0x000000ffff167224 */ /* 0x000fe400078e000d */
[----:B------:R-:W-:-:S02]  /*16980*/  VIADD R0, R3, 0x1b1 ;  /* 0x000001b103007836 */ /* 0x000fc40000000000 */
[--C-:B------:R-:W-:Y:S02]  /*16990*/  @!P6 IMAD.IADD R11, R11, 0x1, -R7.reuse ;  /* 0x000000010b0be824 */ /* 0x100fe400078e0a07 */
[----:B------:R-:W-:Y:S01]  /*169a0*/  @!P4 IMAD.MOV R22, RZ, RZ, -R22 ;  /* 0x000000ffff16c224 */ /* 0x000fe200078e0a16 */
[C---:B------:R-:W-:Y:S01]  /*169b0*/  ISETP.GT.U32.AND P4, PT, R7.reuse, R9, PT ;  /* 0x000000090700720c */ /* 0x040fe20003f84070 */
[----:B------:R-:W-:Y:S01]  /*169c0*/  @!P1 IMAD.MOV R10, RZ, RZ, -R10 ;  /* 0x000000ffff0a9224 */ /* 0x000fe200078e0a0a */
[C---:B------:R-:W-:Y:S01]  /*169d0*/  ISETP.GT.U32.AND P1, PT, R7.reuse, R17, PT ;  /* 0x000000110700720c */ /* 0x040fe20003f24070 */
[----:B------:R-:W-:Y:S01]  /*169e0*/  @!P3 IMAD.IADD R20, R20, 0x1, -R7 ;  /* 0x000000011414b824 */ /* 0x000fe200078e0a07 */
[C---:B------:R-:W-:Y:S01]  /*169f0*/  ISETP.GT.U32.AND P3, PT, R7.reuse, R6, PT ;  /* 0x000000060700720c */ /* 0x040fe20003f64070 */
[----:B------:R-:W-:Y:S01]  /*16a00*/  IMAD.MOV.U32 R4, RZ, RZ, R21 ;  /* 0x000000ffff047224 */ /* 0x000fe200078e0015 */
[----:B------:R-:W-:Y:S01]  /*16a10*/  ISETP.GT.U32.AND P6, PT, R7, R11, PT ;  /* 0x0000000b0700720c */ /* 0x000fe20003fc4070 */
[----:B------:R-:W-:Y:S01]  /*16a20*/  STL [R1+0x138], R22 ;  /* 0x0001381601007387 */ /* 0x000fe20000100800 */
[----:B------:R-:W-:Y:S01]  /*16a30*/  IABS R16, R0 ;  /* 0x0000000000107213 */ /* 0x000fe20000000000 */
[----:B------:R-:W-:Y:S01]  /*16a40*/  @!P5 IMAD.MOV R4, RZ, RZ, -R4 ;  /* 0x000000ffff04d224 */ /* 0x000fe200078e0a04 */
[----:B------:R-:W-:Y:S01]  /*16a50*/  ISETP.GE.AND P5, PT, R12, RZ, PT ;  /* 0x000000ff0c00720c */ /* 0x000fe20003fa6270 */
[----:B------:R0:W-:Y:S01]  /*16a60*/  STL [R1+0x1084], R10 ;  /* 0x0010840a01007387 */ /* 0x0001e20000100800 */
[----:B------:R-:W-:-:S02]  /*16a70*/  VIADD R2, R3, 0x1b2 ;  /* 0x000001b203027836 */ /* 0x000fc40000000000 */
[--C-:B------:R-:W-:Y:S01]  /*16a80*/  @!P4 IMAD.IADD R9, R9, 0x1, -R7.reuse ;  /* 0x000000010909c824 */ /* 0x100fe200078e0a07 */
[----:B------:R1:W-:Y:S01]  /*16a90*/  STL [R1+0x1090], R4 ;  /* 0x0010900401007387 */ /* 0x0003e20000100800 */
[--C-:B------:R-:W-:Y:S01]  /*16aa0*/  @!P1 IMAD.IADD R17, R17, 0x1, -R7.reuse ;  /* 0x0000000111119824 */ /* 0x100fe200078e0a07 */
[----:B------:R-:W-:Y:S01]  /*16ab0*/  ISETP.GE.AND P1, PT, R0, RZ, PT ;  /* 0x000000ff0000720c */ /* 0x000fe20003f26270 */
[----:B------:R-:W-:Y:S01]  /*16ac0*/  IMAD.MOV.U32 R15, RZ, RZ, R20 ;  /* 0x000000ffff0f7224 */ /* 0x000fe200078e0014 */
[----:B------:R-:W-:Y:S01]  /*16ad0*/  ISETP.GE.AND P4, PT, R18, RZ, PT ;  /* 0x000000ff1200720c */ /* 0x000fe20003f86270 */
[----:B------:R-:W-:Y:S01]  /*16ae0*/  @!P3 IMAD.IADD R6, R6, 0x1, -R7 ;  /* 0x000000010606b824 */ /* 0x000fe200078e0a07 */
[----:B------:R-:W-:Y:S01]  /*16af0*/  ISETP.GT.U32.AND P3, PT, R7, R17, PT ;  /* 0x000000110700720c */ /* 0x000fe20003f64070 */
[----:B0-----:R-:W-:Y:S01]  /*16b00*/  IMAD.HI.U32 R10, R8, R16, RZ ;  /* 0x00000010080a7227 */ /* 0x001fe200078e00ff */
[----:B-1----:R-:W-:-:S03]  /*16b10*/  IABS R4, R2 ;  /* 0x0000000200047213 */ /* 0x002fc60000000000 */
[----:B------:R-:W-:Y:S02]  /*16b20*/  IMAD.MOV R10, RZ, RZ, -R10 ;  /* 0x000000ffff0a7224 */ /* 0x000fe400078e0a0a */
[----:B------:R-:W-:Y:S01]  /*16b30*/  @!P6 IMAD.IADD R11, R11, 0x1, -R7 ;  /* 0x000000010b0be824 */ /* 0x000fe200078e0a07 */
[----:B------:R-:W-:Y:S01]  /*16b40*/  ISETP.GE.AND P6, PT, R14, RZ, PT ;  /* 0x000000ff0e00720c */ /* 0x000fe20003fc6270 */
[----:B------:R-:W-:Y:S02]  /*16b50*/  IMAD.MOV.U32 R13, RZ, RZ, R9 ;  /* 0x000000ffff0d7224 */ /* 0x000fe400078e0009 */
[----:B------:R-:W-:Y:S01]  /*16b60*/  @!P2 IMAD.MOV R15, RZ, RZ, -R15 ;  /* 0x000000ffff0fa224 */ /* 0x000fe200078e0a0f */
[C---:B------:R-:W-:Y:S01]  /*16b70*/  ISETP.GT.U32.AND P2, PT, R7.reuse, R6, PT ;  /* 0x000000060700720c */ /* 0x040fe20003f44070 */
[C---:B------:R-:W-:Y:S02]  /*16b80*/  IMAD R16, R7.reuse, R10, R16 ;  /* 0x0000000a07107224 */ /* 0x040fe400078e0210 */
[----:B------:R-:W-:Y:S01]  /*16b90*/  IMAD.HI.U32 R0, R8, R4, RZ ;  /* 0x0000000408007227 */ /* 0x000fe200078e00ff */
[----:B------:R-:W-:Y:S03]  /*16ba0*/  STL [R1+0x10cc], R15 ;  /* 0x0010cc0f01007387 */ /* 0x000fe60000100800 */
[----:B------:R-:W-:Y:S01]  /*16bb0*/  @!P0 IMAD.MOV R13, RZ, RZ, -R13 ;  /* 0x000000ffff0d8224 */ /* 0x000fe200078e0a0d */
[----:B------:R-:W-:Y:S01]  /*16bc0*/  ISETP.GE.AND P0, PT, R2, RZ, PT ;  /* 0x000000ff0200720c */ /* 0x000fe20003f06270 */
[----:B------:R-:W-:Y:S01]  /*16bd0*/  @!P5 IMAD.MOV R11, RZ, RZ, -R11 ;  /* 0x000000ffff0bd224 */ /* 0x000fe200078e0a0b */
[----:B------:R-:W-:Y:S01]  /*16be0*/  ISETP.GT.U32.AND P5, PT, R7, R16, PT ;  /* 0x000000100700720c */ /* 0x000fe20003fa4070 */
[----:B------:R-:W-:Y:S01]  /*16bf0*/  IMAD.MOV R0, RZ, RZ, -R0 ;  /* 0x000000ffff007224 */ /* 0x000fe200078e0a00 */
[----:B------:R0:W-:Y:S01]  /*16c00*/  STL [R1+0x10dc], R13 ;  /* 0x0010dc0d01007387 */ /* 0x0001e20000100800 */
[----:B------:R-:W-:-:S02]  /*16c10*/  VIADD R10, R3, 0x1b3 ;  /* 0x000001b3030a7836 */ /* 0x000fc40000000000 */
[--C-:B------:R-:W-:Y:S01]  /*16c20*/  @!P3 IMAD.IADD R17, R17, 0x1, -R7.reuse ;  /* 0x000000011111b824 */ /* 0x100fe200078e0a07 */
[----:B------:R1:W-:Y:S01]  /*16c30*/  STL [R1+0x10d4], R11 ;  /* 0x0010d40b01007387 */ /* 0x0003e20000100800 */
[--C-:B------:R-:W-:Y:S01]  /*16c40*/  @!P2 IMAD.IADD R6, R6, 0x1, -R7.reuse ;  /* 0x000000010606a824 */ /* 0x100fe200078e0a07 */
[----:B------:R-:W-:Y:S01]  /*16c50*/  ISETP.GE.AND P3, PT, R10, RZ, PT ;  /* 0x000000ff0a00720c */ /* 0x000fe20003f66270 */
[----:B------:R-:W-:Y:S01]  /*16c60*/  VIADD R9, R3, 0x1b4 ;  /* 0x000001b403097836 */ /* 0x000fe20000000000 */
[----:B------:R-:W-:Y:S01]  /*16c70*/  IABS R10, R10 ;  /* 0x0000000a000a7213 */ /* 0x000fe20000000000 */
[----:B------:R-:W-:Y:S02]  /*16c80*/  @!P6 IMAD.MOV R6, RZ, RZ, -R6 ;  /* 0x000000ffff06e224 */ /* 0x000fe400078e0a06 */
[----:B0-----:R-:W-:Y:S01]  /*16c90*/  IMAD R13, R7, R0, R4 ;  /* 0x00000000070d7224 */ /* 0x001fe200078e0204 */
[----:B------:R-:W-:Y:S01]  /*16ca0*/  IABS R0, R9 ;  /* 0x0000000900007213 */ /* 0x000fe20000000000 */
[----:B------:R-:W-:Y:S01]  /*16cb0*/  @!P5 IMAD.IADD R16, R16, 0x1, -R7 ;  /* 0x000000011010d824 */ /* 0x000fe200078e0a07 */
[----:B------:R-:W-:Y:S01]  /*16cc0*/  ISETP.GE.AND P5, PT, R9, RZ, PT ;  /* 0x000000ff0900720c */ /* 0x000fe20003fa6270 */
[----:B-1----:R-:W-:Y:S01]  /*16cd0*/  IMAD.MOV.U32 R11, RZ, RZ, R17 ;  /* 0x000000ffff0b7224 */ /* 0x002fe200078e0011 */
[----:B------:R-:W-:Y:S01]  /*16ce0*/  ISETP.GT.U32.AND P2, PT, R7, R13, PT ;  /* 0x0000000d0700720c */ /* 0x000fe20003f44070 */
[----:B------:R-:W-:-:S04]  /*16cf0*/  IMAD.HI.U32 R12, R8, R10, RZ ;  /* 0x0000000a080c7227 */ /* 0x000fc800078e00ff */
[----:B------:R-:W-:Y:S01]  /*16d00*/  @!P4 IMAD.MOV R11, RZ, RZ, -R11 ;  /* 0x000000ffff0bc224 */ /* 0x000fe200078e0a0b */
[----:B------:R-:W-:Y:S01]  /*16d10*/  ISETP.GT.U32.AND P4, PT, R7, R16, PT ;  /* 0x000000100700720c */ /* 0x000fe20003f84070 */
[C---:B------:R-:W-:Y:S02]  /*16d20*/  VIADD R4, R3.reuse, 0x1b5 ;  /* 0x000001b503047836 */ /* 0x040fe40000000000 */
[----:B------:R-:W-:Y:S01]  /*16d30*/  IMAD.MOV R12, RZ, RZ, -R12 ;  /* 0x000000ffff0c7224 */ /* 0x000fe200078e0a0c */
[----:B------:R0:W-:Y:S01]  /*16d40*/  STL [R1+0x10d8], R11 ;  /* 0x0010d80b01007387 */ /* 0x0001e20000100800 */
[----:B------:R-:W-:Y:S01]  /*16d50*/  VIADD R14, R3, 0x1b7 ;  /* 0x000001b7030e7836 */ /* 0x000fe20000000000 */
[----:B------:R-:W-:Y:S01]  /*16d60*/  IABS R2, R4 ;  /* 0x0000000400027213 */ /* 0x000fe20000000000 */
[----:B------:R-:W-:Y:S01]  /*16d70*/  @!P2 IMAD.IADD R13, R13, 0x1, -R7 ;  /* 0x000000010d0da824 */ /* 0x000fe200078e0a07 */
[----:B------:R-:W-:Y:S01]  /*16d80*/  ISETP.GE.AND P6, PT, R4, RZ, PT ;  /* 0x000000ff0400720c */ /* 0x000fe20003fc6270 */
[C---:B------:R-:W-:Y:S01]  /*16d90*/  IMAD R10, R7.reuse, R12, R10 ;  /* 0x0000000c070a7224 */ /* 0x040fe200078e020a */
[----:B------:R-:W-:Y:S01]  /*16da0*/  IABS R17, R14 ;  /* 0x0000000e00117213 */ /* 0x000fe20000000000 */
[C---:B------:R-:W-:Y:S01]  /*16db0*/  IMAD.HI.U32 R9, R8.reuse, R2, RZ ;  /* 0x0000000208097227 */ /* 0x040fe200078e00ff */
[----:B------:R-:W-:Y:S01]  /*16dc0*/  ISETP.GT.U32.AND P2, PT, R7, R13, PT ;  /* 0x0000000d0700720c */ /* 0x000fe20003f44070 */
[----:B------:R1:W-:Y:S02]  /*16dd0*/  STL [R1+0x124], R6 ;  /* 0x0001240601007387 */ /* 0x0003e40000100800 */
[----:B0-----:R-:W-:-:S04]  /*16de0*/  IMAD.HI.U32 R11, R8, R0, RZ ;  /* 0x00000000080b7227 */ /* 0x001fc800078e00ff */
[----:B------:R-:W-:Y:S01]  /*16df0*/  @!P4 IMAD.IADD R16, R16, 0x1, -R7 ;  /* 0x000000011010c824 */ /* 0x000fe200078e0a07 */
[C---:B------:R-:W-:Y:S01]  /*16e00*/  ISETP.GT.U32.AND P4, PT, R7.reuse, R10, PT ;  /* 0x0000000a0700720c */ /* 0x040fe20003f84070 */
[----:B------:R-:W-:Y:S02]  /*16e10*/  IMAD.MOV R11, RZ, RZ, -R11 ;  /* 0x000000ffff0b7224 */ /* 0x000fe400078e0a0b */
[----:B------:R-:W-:Y:S02]  /*16e20*/  IMAD.MOV R9, RZ, RZ, -R9 ;  /* 0x000000ffff097224 */ /* 0x000fe400078e0a09 */
[C---:B------:R-:W-:Y:S02]  /*16e30*/  IMAD R0, R7.reuse, R11, R0 ;  /* 0x0000000b07007224 */ /* 0x040fe400078e0200 */
[----:B------:R-:W-:Y:S02]  /*16e40*/  IMAD R2, R7, R9, R2 ;  /* 0x0000000907027224 */ /* 0x000fe400078e0202 */
[----:B------:R-:W-:-:S02]  /*16e50*/  IMAD.MOV.U32 R18, RZ, RZ, R16 ;  /* 0x000000ffff127224 */ /* 0x000fc400078e0010 */
[----:B------:R-:W-:Y:S02]  /*16e60*/  VIADD R4, R3, 0x1b6 ;  /* 0x000001b603047836 */ /* 0x000fe40000000000 */
[--C-:B------:R-:W-:Y:S01]  /*16e70*/  @!P2 IMAD.IADD R13, R13, 0x1, -R7.reuse ;  /* 0x000000010d0da824 */ /* 0x100fe200078e0a07 */
[C---:B------:R-:W-:Y:S01]  /*16e80*/  ISETP.GT.U32.AND P2, PT, R7.reuse, R0, PT ;  /* 0x000000000700720c */ /* 0x040fe20003f44070 */
[----:B------:R-:W-:Y:S01]  /*16e90*/  @!P1 IMAD.MOV R18, RZ, RZ, -R18 ;  /* 0x000000ffff129224 */ /* 0x000fe200078e0a12 */
[C---:B------:R-:W-:Y:S01]  /*16ea0*/  ISETP.GT.U32.AND P1, PT, R7.reuse, R2, PT ;  /* 0x000000020700720c */ /* 0x040fe20003f24070 */
[----:B------:R-:W-:Y:S01]  /*16eb0*/  @!P4 IMAD.IADD R10, R10, 0x1, -R7 ;  /* 0x000000010a0ac824 */ /* 0x000fe200078e0a07 */
[----:B------:R-:W-:Y:S01]  /*16ec0*/  IABS R12, R4 ;  /* 0x00000004000c7213 */ /* 0x000fe20000000000 */
[----:B------:R-:W-:Y:S01]  /*16ed0*/  IMAD.MOV.U32 R16, RZ, RZ, R17 ;  /* 0x000000ffff107224 */ /* 0x000fe200078e0011 */
[----:B------:R-:W-:Y:S01]  /*16ee0*/  STL [R1+0x128], R18 ;  /* 0x0001281201007387 */ /* 0x000fe20000100800 */
[----:B------:R-:W-:Y:S01]  /*16ef0*/  @!P0 IMAD.MOV R13, RZ, RZ, -R13 ;  /* 0x000000ffff0d8224 */ /* 0x000fe200078e0a0d */
[----:B------:R-:W-:Y:S01]  /*16f00*/  ISETP.GT.U32.AND P4, PT, R7, R10, PT ;  /* 0x0000000a0700720c */ /* 0x000fe20003f84070 */
[----:B------:R-:W-:Y:S01]  /*16f10*/  IMAD.HI.U32 R17, R8, R12, RZ ;  /* 0x0000000c08117227 */ /* 0x000fe200078e00ff */
[----:B------:R-:W-:-:S02]  /*16f20*/  ISETP.GE.AND P0, PT, R4, RZ, PT ;  /* 0x000000ff0400720c */ /* 0x000fc40003f06270 */
[----:B------:R0:W-:Y:S01]  /*16f30*/  STL [R1+0x10bc], R13 ;  /* 0x0010bc0d01007387 */ /* 0x0001e20000100800 */
[----:B------:R-:W-:Y:S02]  /*16f40*/  @!P2 IMAD.IADD R0, R0, 0x1, -R7 ;  /* 0x000000010000a824 */ /* 0x000fe400078e0a07 */
[----:B------:R-:W-:Y:S02]  /*16f50*/  IMAD.MOV R17, RZ, RZ, -R17 ;  /* 0x000000ffff117224 */ /* 0x000fe400078e0a11 */
[----:B-1----:R-:W-:Y:S01]  /*16f60*/  VIADD R6, R3, 0x1b8 ;  /* 0x000001b803067836 */ /* 0x002fe20000000000 */
[C---:B------:R-:W-:Y:S01]  /*16f70*/  ISETP.GT.U32.AND P2, PT, R7.reuse, R0, PT ;  /* 0x000000000700720c */ /* 0x040fe20003f44070 */
[--C-:B------:R-:W-:Y:S02]  /*16f80*/  @!P1 IMAD.IADD R2, R2, 0x1, -R7.reuse ;  /* 0x0000000102029824 */ /* 0x100fe400078e0a07 */
[----:B------:R-:W-:Y:S01]  /*16f90*/  IMAD R4, R7, R17, R12 ;  /* 0x0000001107047224 */ /* 0x000fe200078e020c */
[----:B------:R-:W-:Y:S01]  /*16fa0*/  IABS R15, R6 ;  /* 0x00000006000f7213 */ /* 0x000fe20000000000 */
[----:B------:R-:W-:Y:S01]  /*16fb0*/  VIADD R9, R3, 0x1b9 ;  /* 0x000001b903097836 */ /* 0x000fe20000000000 */
[C---:B------:R-:W-:Y:S01]  /*16fc0*/  ISETP.GT.U32.AND P1, PT, R7.reuse, R2, PT ;  /* 0x000000020700720c */ /* 0x040fe20003f24070 */
[----:B------:R-:W-:Y:S01]  /*16fd0*/  @!P4 IMAD.IADD R10, R10, 0x1, -R7 ;  /* 0x000000010a0ac824 */ /* 0x000fe200078e0a07 */
[----:B------:R-:W-:Y:S01]  /*16fe0*/  ISETP.GT.U32.AND P4, PT, R7, R4, PT ;  /* 0x000000040700720c */ /* 0x000fe20003f84070 */
[----:B------:R-:W-:Y:S01]  /*16ff0*/  IMAD.HI.U32 R17, R8, R16, RZ ;  /* 0x0000001008117227 */ /* 0x000fe200078e00ff */
[----:B------:R-:W-:-:S03]  /*17000*/  IABS R11, R9 ;  /* 0x00000009000b7213 */ /* 0x000fc60000000000 */
[----:B0-----:R-:W-:-:S04]  /*17010*/  IMAD.HI.U32 R13, R8, R15, RZ ;  /* 0x0000000f080d7227 */ /* 0x001fc800078e00ff */
[----:B------:R-:W-:-:S04]  /*17020*/  IMAD.HI.U32 R12, R8, R11, RZ ;  /* 0x0000000b080c7227 */ /* 0x000fc800078e00ff */
[----:B------:R-:W-:Y:S02]  /*17030*/  IMAD.MOV R17, RZ, RZ, -R17 ;  /* 0x000000ffff117224 */ /* 0x000fe400078e0a11 */
[----:B------:R-:W-:Y:S02]  /*17040*/  IMAD.MOV R13, RZ, RZ, -R13 ;  /* 0x000000ffff0d7224 */ /* 0x000fe400078e0a0d */
[----:B------:R-:W-:Y:S01]  /*17050*/  @!P2 IMAD.IADD R0, R0, 0x1, -R7 ;  /* 0x000000010000a824 */ /* 0x000fe200078e0a07 */
[----:B------:R-:W-:Y:S01]  /*17060*/  ISETP.GE.AND P2, PT, R14, RZ, PT ;  /* 0x000000ff0e00720c */ /* 0x000fe20003f46270 */
[C---:B------:R-:W-:Y:S02]  /*17070*/  IMAD R14, R7.reuse, R17, R16 ;  /* 0x00000011070e7224 */ /* 0x040fe400078e0210 */
[----:B------:R-:W-:Y:S02]  /*17080*/  IMAD.MOV R12, RZ, RZ, -R12 ;  /* 0x000000ffff0c7224 */ /* 0x000fe400078e0a0c */
[----:B------:R-:W-:-:S02]  /*17090*/  IMAD R15, R7, R13, R15 ;  /* 0x0000000d070f7224 */ /* 0x000fc400078e020f */
[--C-:B------:R-:W-:Y:S02]  /*170a0*/  @!P1 IMAD.IADD R2, R2, 0x1, -R7.reuse ;  /* 0x0000000102029824 */ /* 0x100fe400078e0a07 */
[----:B------:R-:W-:Y:S01]  /*170b0*/  IMAD.MOV.U32 R18, RZ, RZ, R10 ;  /* 0x000000ffff127224 */ /* 0x000fe200078e000a */
[C---:B------:R-:W-:Y:S01]  /*170c0*/  ISETP.GT.U32.AND P1, PT, R7.reuse, R15, PT ;  /* 0x0000000f0700720c */ /* 0x040fe20003f24070 */
[----:B------:R-:W-:Y:S01]  /*170d0*/  @!P4 IMAD.IADD R4, R4, 0x1, -R7 ;  /* 0x000000010404c824 */ /* 0x000fe200078e0a07 */
[C---:B------:R-:W-:Y:S01]  /*170e0*/  ISETP.GT.U32.AND P4, PT, R7.reuse, R14, PT ;  /* 0x0000000e0700720c */ /* 0x040fe20003f84070 */
[----:B------:R-:W-:Y:S02]  /*170f0*/  IMAD R11, R7, R12, R11 ;  /* 0x0000000c070b7224 */ /* 0x000fe400078e020b */
[----:B------:R-:W-:Y:S02]  /*17100*/  IMAD.MOV.U32 R12, RZ, RZ, R2 ;  /* 0x000000ffff0c7224 */ /* 0x000fe400078e0002 */
[----:B------:R-:W-:-:S02]  /*17110*/  VIADD R13, R3, 0x1ba ;  /* 0x000001ba030d7836 */ /* 0x000fc40000000000 */
[----:B------:R-:W-:Y:S01]  /*17120*/  @!P3 IMAD.MOV R18, RZ, RZ, -R18 ;  /* 0x000000ffff12b224 */ /* 0x000fe200078e0a12 */
[C---:B------:R-:W-:Y:S01]  /*17130*/  ISETP.GT.U32.AND P3, PT, R7.reuse, R4, PT ;  /* 0x000000040700720c */ /* 0x040fe20003f64070 */
[----:B------:R-:W-:Y:S01]  /*17140*/  @!P5 IMAD.MOV R0, RZ, RZ, -R0 ;  /* 0x000000ffff00d224 */ /* 0x000fe200078e0a00 */
[----:B------:R-:W-:Y:S01]  /*17150*/  ISETP.GE.AND P5, PT, R6, RZ, PT ;  /* 0x000000ff0600720c */ /* 0x000fe20003fa6270 */
[----:B------:R-:W-:Y:S01]  /*17160*/  @!P6 IMAD.MOV R12, RZ, RZ, -R12 ;  /* 0x000000ffff0ce224 */ /* 0x000fe200078e0a0c */
[----:B------:R-:W-:Y:S01]  /*17170*/  ISETP.GT.U32.AND P6, PT, R7, R11, PT ;  /* 0x0000000b0700720c */ /* 0x000fe20003fc4070 */
[----:B------:R-:W-:Y:S01]  /*17180*/  VIADD R6, R3, 0x1bb ;  /* 0x000001bb03067836 */ /* 0x000fe20000000000 */
[----:B------:R-:W-:Y:S01]  /*17190*/  IABS R10, R13 ;  /* 0x0000000d000a7213 */ /* 0x000fe20000000000 */
[----:B------:R-:W-:Y:S01]  /*171a0*/  STL [R1+0x1094], R18 ;  /* 0x0010941201007387 */ /* 0x000fe20000100800 */
[--C-:B------:R-:W-:Y:S01]  /*171b0*/  @!P4 IMAD.IADD R14, R14, 0x1, -R7.reuse ;  /* 0x000000010e0ec824 */ /* 0x100fe200078e0a07 */
[----:B------:R-:W-:Y:S01]  /*171c0*/  ISETP.GE.AND P4, PT, R13, RZ, PT ;  /* 0x000000ff0d00720c */ /* 0x000fe20003f86270 */
[--C-:B------:R-:W-:Y:S01]  /*171d0*/  @!P1 IMAD.IADD R15, R15, 0x1, -R7.reuse ;  /* 0x000000010f0f9824 */ /* 0x100fe200078e0a07 */
[----:B------:R0:W-:Y:S01]  /*171e0*/  STL [R1+0x1098], R0 ;  /* 0x0010980001007387 */ /* 0x0001e20000100800 */
[----:B------:R-:W-:Y:S01]  /*171f0*/  IABS R2, R6 ;  /* 0x0000000600027213 */ /* 0x000fe20000000000 */
[--C-:B------:R-:W-:Y:S01]  /*17200*/  @!P3 IMAD.IADD R4, R4, 0x1, -R7.reuse ;  /* 0x000000010404b824 */ /* 0x100fe200078e0a07 */
[----:B------:R-:W-:Y:S01]  /*17210*/  ISETP.GT.U32.AND P1, PT, R7, R14, PT ;  /* 0x0000000e0700720c */ /* 0x000fe20003f24070 */
[----:B------:R1:W-:Y:S01]  /*17220*/  STL [R1+0x10c0], R12 ;  /* 0x0010c00c01007387 */ /* 0x0003e20000100800 */
[----:B------:R-:W-:Y:S01]  /*17230*/  ISETP.GE.AND P3, PT, R9, RZ, PT ;  /* 0x000000ff0900720c */ /* 0x000fe20003f66270 */
[----:B------:R-:W-:Y:S01]  /*17240*/  @!P6 IMAD.IADD R11, R11, 0x1, -R7 ;  /* 0x000000010b0be824 */ /* 0x000fe200078e0a07 */
[----:B------:R-:W-:Y:S01]  /*17250*/  ISETP.GT.U32.AND P6, PT, R7, R15, PT ;  /* 0x0000000f0700720c */ /* 0x000fe20003fc4070 */
[----:B------:R-:W-:-:S02]  /*17260*/  VIADD R9, R3, 0x1bd ;  /* 0x000001bd03097836 */ /* 0x000fc40000000000 */
[----:B0-----:R-:W-:-:S04]  /*17270*/  IMAD.HI.U32 R0, R8, R10, RZ ;  /* 0x0000000a08007227 */ /* 0x001fc800078e00ff */
[----:B------:R-:W-:Y:S02]  /*17280*/  IMAD.MOV R13, RZ, RZ, -R0 ;  /* 0x000000ffff0d7224 */ /* 0x000fe400078e0a00 */
[----:B------:R-:W-:Y:S02]  /*17290*/  IMAD.MOV.U32 R0, RZ, RZ, R2 ;  /* 0x000000ffff007224 */ /* 0x000fe400078e0002 */
[----:B-1----:R-:W-:Y:S02]  /*172a0*/  IMAD.MOV.U32 R12, RZ, RZ, R4 ;  /* 0x000000ffff0c7224 */ /* 0x002fe400078e0004 */
[----:B------:R-:W-:-:S04]  /*172b0*/  IMAD.HI.U32 R4, R8, R0, RZ ;  /* 0x0000000008047227 */ /* 0x000fc800078e00ff */
[----:B------:R-:W-:Y:S02]  /*172c0*/  IMAD.MOV R4, RZ, RZ, -R4 ;  /* 0x000000ffff047224 */ /* 0x000fe400078e0a04 */
[C---:B------:R-:W-:Y:S02]  /*172d0*/  IMAD R13, R7.reuse, R13, R10 ;  /* 0x0000000d070d7224 */ /* 0x040fe400078e020a */
[C---:B------:R-:W-:Y:S01]  /*172e0*/  IMAD R0, R7.reuse, R4, R0 ;  /* 0x0000000407007224 */ /* 0x040fe200078e0200 */
[----:B------:R-:W-:Y:S01]  /*172f0*/  IABS R4, R9 ;  /* 0x0000000900047213 */ /* 0x000fe20000000000 */
[----:B------:R-:W-:Y:S01]  /*17300*/  @!P0 IMAD.MOV R12, RZ, RZ, -R12 ;  /* 0x000000ffff0c8224 */ /* 0x000fe200078e0a0c */
[----:B------:R-:W-:Y:S01]  /*17310*/  ISETP.GT.U32.AND P0, PT, R7, R11, PT ;  /* 0x0000000b0700720c */ /* 0x000fe20003f04070 */
[--C-:B------:R-:W-:Y:S01]  /*17320*/  @!P6 IMAD.IADD R15, R15, 0x1, -R7.reuse ;  /* 0x000000010f0fe824 */ /* 0x100fe200078e0a07 */
[C---:B------:R-:W-:Y:S01]  /*17330*/  ISETP.GT.U32.AND P6, PT, R7.reuse, R0, PT ;  /* 0x000000000700720c */ /* 0x040fe20003fc4070 */
[----:B------:R-:W-:Y:S01]  /*17340*/  @!P1 IMAD.IADD R14, R14, 0x1, -R7 ;  /* 0x000000010e0e9824 */ /* 0x000fe200078e0a07 */
[----:B------:R0:W-:Y:S01]  /*17350*/  STL [R1+0x10c8], R12 ;  /* 0x0010c80c01007387 */ /* 0x0001e20000100800 */
[----:B------:R-:W-:Y:S01]  /*17360*/  ISETP.GT.U32.AND P1, PT, R7, R13, PT ;  /* 0x0000000d0700720c */ /* 0x000fe20003f24070 */
[----:B------:R-:W-:-:S02]  /*17370*/  VIADD R10, R3, 0x1bc ;  /* 0x000001bc030a7836 */ /* 0x000fc40000000000 */
[----:B------:R-:W-:-:S03]  /*17380*/  IMAD.HI.U32 R17, R8, R4, RZ ;  /* 0x0000000408117227 */ /* 0x000fc600078e00ff */
[----:B------:R-:W-:Y:S01]  /*17390*/  IABS R2, R10 ;  /* 0x0000000a00027213 */ /* 0x000fe20000000000 */
[----:B------:R-:W-:Y:S02]  /*173a0*/  IMAD.MOV.U32 R18, RZ, RZ, R14 ;  /* 0x000000ffff127224 */ /* 0x000fe400078e000e */
[----:B0-----:R-:W-:Y:S02]  /*173b0*/  VIADD R12, R3, 0x1be ;  /* 0x000001be030c7836 */ /* 0x001fe40000000000 */
[--C-:B------:R-:W-:Y:S01]  /*173c0*/  @!P0 IMAD.IADD R11, R11, 0x1, -R7.reuse ;  /* 0x000000010b0b8824 */ /* 0x100fe200078e0a07 */
[----:B------:R-:W-:Y:S01]  /*173d0*/  ISETP.GE.AND P0, PT, R6, RZ, PT ;  /* 0x000000ff0600720c */ /* 0x000fe20003f06270 */
[--C-:B------:R-:W-:Y:S01]  /*173e0*/  @!P6 IMAD.IADD R0, R0, 0x1, -R7.reuse ;  /* 0x000000010000e824 */ /* 0x100fe200078e0a07 */
[----:B------:R-:W-:Y:S01]  /*173f0*/  IABS R16, R12 ;  /* 0x0000000c00107213 */ /* 0x000fe20000000000 */
[----:B------:R-:W-:Y:S01]  /*17400*/  @!P1 IMAD.IADD R13, R13, 0x1, -R7 ;  /* 0x000000010d0d9824 */ /* 0x000fe200078e0a07 */
[----:B------:R-:W-:Y:S01]  /*17410*/  ISETP.GE.AND P1, PT, R10, RZ, PT ;  /* 0x000000ff0a00720c */ /* 0x000fe20003f26270 */
[----:B------:R-:W-:Y:S01]  /*17420*/  IMAD.MOV R14, RZ, RZ, -R17 ;  /* 0x000000ffff0e7224 */ /* 0x000fe200078e0a11 */
[----:B------:R-:W-:Y:S01]  /*17430*/  ISETP.GT.U32.AND P6, PT, R7, R0, PT ;  /* 0x000000000700720c */ /* 0x000fe20003fc4070 */
[----:B------:R-:W-:-:S02]  /*17440*/  IMAD.MOV.U32 R6, RZ, RZ, R16 ;  /* 0x000000ffff067224 */ /* 0x000fc400078e0010 */
[----:B------:R-:W-:-:S04]  /*17450*/  IMAD.HI.U32 R16, R8, R2, RZ ;  /* 0x0000000208107227 */ /* 0x000fc800078e00ff */
[----:B------:R-:W-:-:S04]  /*17460*/  IMAD.HI.U32 R10, R8, R6, RZ ;  /* 0x00000006080a7227 */ /* 0x000fc800078e00ff */
[----:B------:R-:W-:Y:S02]  /*17470*/  IMAD.MOV R16, RZ, RZ, -R16 ;  /* 0x000000ffff107224 */ /* 0x000fe400078e0a10 */
[----:B------:R-:W-:Y:S02]  /*17480*/  IMAD.MOV R10, RZ, RZ, -R10 ;  /* 0x000000ffff0a7224 */ /* 0x000fe400078e0a0a */
[----:B------:R-:W-:Y:S01]  /*17490*/  @!P2 IMAD.MOV R18, RZ, RZ, -R18 ;  /* 0x000000ffff12a224 */ /* 0x000fe200078e0a12 */
[C---:B------:R-:W-:Y:S01]  /*174a0*/  ISETP.GT.U32.AND P2, PT, R7.reuse, R13, PT ;  /* 0x0000000d0700720c */ /* 0x040fe20003f44070 */
[C---:B------:R-:W-:Y:S02]  /*174b0*/  IMAD R2, R7.reuse, R16, R2 ;  /* 0x0000001007027224 */ /* 0x040fe400078e0202 */
[C---:B------:R-:W-:Y:S01]  /*174c0*/  IMAD R4, R7.reuse, R14, R4 ;  /* 0x0000000e07047224 */ /* 0x040fe200078e0204 */
[----:B------:R-:W-:Y:S01]  /*174d0*/  STL [R1+0x10b8], R18 ;  /* 0x0010b81201007387 */ /* 0x000fe20000100800 */
[----:B------:R-:W-:-:S02]  /*174e0*/  IMAD R6, R7, R10, R6 ;  /* 0x0000000a07067224 */ /* 0x000fc400078e0206 */
[----:B------:R-:W-:Y:S01]  /*174f0*/  @!P5 IMAD.MOV R15, RZ, RZ, -R15 ;  /* 0x000000ffff0fd224 */ /* 0x000fe200078e0a0f */
[C---:B------:R-:W-:Y:S01]  /*17500*/  ISETP.GT.U32.AND P5, PT, R7.reuse, R2, PT ;  /* 0x000000020700720c */ /* 0x040fe20003fa4070 */
[----:B------:R-:W-:Y:S01]  /*17510*/  @!P3 IMAD.MOV R11, RZ, RZ, -R11 ;  /* 0x000000ffff0bb224 */ /* 0x000fe200078e0a0b */
[C---:B------:R-:W-:Y:S01]  /*17520*/  ISETP.GT.U32.AND P3, PT, R7.reuse, R4, PT ;  /* 0x000000040700720c */ /* 0x040fe20003f64070 */
[--C-:B------:R-:W-:Y:S01]  /*17530*/  @!P6 IMAD.IADD R0, R0, 0x1, -R7.reuse ;  /* 0x000000010000e824 */ /* 0x100fe200078e0a07 */
[----:B------:R-:W-:Y:S01]  /*17540*/  ISETP.GT.U32.AND P6, PT, R7, R6, PT ;  /* 0x000000060700720c */ /* 0x000fe20003fc4070 */
[----:B------:R-:W-:Y:S01]  /*17550*/  VIADD R17, R3, 0x1bf ;  /* 0x000001bf03117836 */ /* 0x000fe20000000000 */
[----:B------:R-:W-:Y:S01]  /*17560*/  STL [R1+0x12c], R15 ;  /* 0x00012c0f01007387 */ /* 0x000fe20000100800 */
[----:B------:R-:W-:Y:S01]  /*17570*/  @!P2 IMAD.IADD R13, R13, 0x1, -R7 ;  /* 0x000000010d0da824 */ /* 0x000fe200078e0a07 */
[----:B------:R-:W-:Y:S01]  /*17580*/  ISETP.GE.AND P2, PT, R9, RZ, PT ;  /* 0x000000ff0900720c */ /* 0x000fe20003f46270 */
[----:B------:R-:W-:Y:S01]  /*17590*/  @!P0 IMAD.MOV R0, RZ, RZ, -R0 ;  /* 0x000000ffff008224 */ /* 0x000fe200078e0a00 */
[----:B------:R0:W-:Y:S01]  /*175a0*/  STL [R1+0x13c], R11 ;  /* 0x00013c0b01007387 */ /* 0x0001e20000100800 */
[----:B------:R-:W-:Y:S01]  /*175b0*/  IABS R9, R17 ;  /* 0x0000001100097213 */ /* 0x000fe20000000000 */
[----:B------:R-:W-:-:S02]  /*175c0*/  IMAD.MOV.U32 R16, RZ, RZ, R13 ;  /* 0x000000ffff107224 */ /* 0x000fc400078e000d */
[--C-:B------:R-:W-:Y:S01]  /*175d0*/  @!P5 IMAD.IADD R2, R2, 0x1, -R7.reuse ;  /* 0x000000010202d824 */ /* 0x100fe200078e0a07 */
[----:B------:R-:W-:Y:S01]  /*175e0*/  ISETP.GE.AND P5, PT, R12, RZ, PT ;  /* 0x000000ff0c00720c */ /* 0x000fe20003fa6270 */
[--C-:B------:R-:W-:Y:S02]  /*175f0*/  @!P3 IMAD.IADD R4, R4, 0x1, -R7.reuse ;  /* 0x000000010404b824 */ /* 0x100fe400078e0a07 */
[----:B------:R-:W-:Y:S01]  /*17600*/  @!P6 IMAD.IADD R6, R6, 0x1, -R7 ;  /* 0x000000010606e824 */ /* 0x000fe200078e0a07 */
[----:B------:R-:W-:Y:S01]  /*17610*/  ISETP.GT.U32.AND P3, PT, R7, R2, PT ;  /* 0x000000020700720c */ /* 0x000fe20003f64070 */
[----:B0-----:R-:W-:Y:S02]  /*17620*/  VIADD R11, R3, 0x1c0 ;  /* 0x000001c0030b7836 */ /* 0x001fe40000000000 */
[----:B------:R-:W-:Y:S01]  /*17630*/  IMAD.HI.U32 R14, R8, R9, RZ ;  /* 0x00000009080e7227 */ /* 0x000fe200078e00ff */
[C---:B------:R-:W-:Y:S02]  /*17640*/  ISETP.GT.U32.AND P6, PT, R7.reuse, R6, PT ;  /* 0x000000060700720c */ /* 0x040fe40003fc4070 */
[----:B------:R-:W-:Y:S01]  /*17650*/  IABS R10, R11 ;  /* 0x0000000b000a7213 */ /* 0x000fe20000000000 */
[----:B------:R-:W-:Y:S01]  /*17660*/  @!P4 IMAD.MOV R16, RZ, RZ, -R16 ;  /* 0x000000ffff10c224 */ /* 0x000fe200078e0a10 */
[----:B------:R-:W-:Y:S01]  /*17670*/  ISETP.GT.U32.AND P4, PT, R7, R4, PT ;  /* 0x000000040700720c */ /* 0x000fe20003f84070 */
[----:B------:R-:W-:-:S02]  /*17680*/  VIADD R12, R3, 0x1c1 ;  /* 0x000001c1030c7836 */ /* 0x000fc40000000000 */
[----:B------:R-:W-:Y:S01]  /*17690*/  IMAD.MOV R14, RZ, RZ, -R14 ;  /* 0x000000ffff0e7224 */ /* 0x000fe200078e0a0e */
[----:B------:R0:W-:Y:S01]  /*176a0*/  STL [R1+0x108c], R16 ;  /* 0x00108c1001007387 */ /* 0x0001e20000100800 */
[----:B------:R-:W-:-:S03]  /*176b0*/  IMAD.HI.U32 R15, R8, R10, RZ ;  /* 0x0000000a080f7227 */ /* 0x000fc600078e00ff */
[----:B------:R1:W-:Y:S01]  /*176c0*/  STL [R1+0x1064], R0 ;  /* 0x0010640001007387 */ /* 0x0003e20000100800 */
[C---:B------:R-:W-:Y:S01]  /*176d0*/  IMAD R9, R7.reuse, R14, R9 ;  /* 0x0000000e07097224 */ /* 0x040fe200078e0209 */
[----:B------:R-:W-:Y:S01]  /*176e0*/  IABS R14, R12 ;  /* 0x0000000c000e7213 */ /* 0x000fe20000000000 */
[----:B------:R-:W-:Y:S02]  /*176f0*/  IMAD.MOV R15, RZ, RZ, -R15 ;  /* 0x000000ffff0f7224 */ /* 0x000fe400078e0a0f */
[----:B------:R-:W-:Y:S01]  /*17700*/  @!P3 IMAD.IADD R2, R2, 0x1, -R7 ;  /* 0x000000010202b824 */ /* 0x000fe200078e0a07 */
[C---:B------:R-:W-:Y:S01]  /*17710*/  ISETP.GT.U32.AND P3, PT, R7.reuse, R9, PT ;  /* 0x000000090700720c */ /* 0x040fe20003f64070 */
[----:B------:R-:W-:Y:S02]  /*17720*/  IMAD R10, R7, R15, R10 ;  /* 0x0000000f070a7224 */ /* 0x000fe400078e020a */
[----:B------:R-:W-:-:S04]  /*17730*/  IMAD.HI.U32 R18, R8, R14, RZ ;  /* 0x0000000e08127227 */ /* 0x000fc800078e00ff */
[--C-:B------:R-:W-:Y:S01]  /*17740*/  @!P4 IMAD.IADD R4, R4, 0x1, -R7.reuse ;  /* 0x000000010404c824 */ /* 0x100fe200078e0a07 */
[----:B------:R-:W-:Y:S01]  /*17750*/  ISETP.GT.U32.AND P4, PT, R7, R10, PT ;  /* 0x0000000a0700720c */ /* 0x000fe20003f84070 */
[--C-:B------:R-:W-:Y:S01]  /*17760*/  @!P6 IMAD.IADD R6, R6, 0x1, -R7.reuse ;  /* 0x000000010606e824 */ /* 0x100fe200078e0a07 */
[----:B------:R-:W-:Y:S01]  /*17770*/  ISETP.GE.AND P6, PT, R17, RZ, PT ;  /* 0x000000ff1100720c */ /* 0x000fe20003fc6270 */
[----:B------:R-:W-:Y:S02]  /*17780*/  IMAD.MOV R17, RZ, RZ, -R18 ;  /* 0x000000ffff117224 */ /* 0x000fe400078e0a12 */
[----:B------:R-:W-:Y:S02]  /*17790*/  @!P1 IMAD.MOV R2, RZ, RZ, -R2 ;  /* 0x000000ffff029224 */ /* 0x000fe400078e0a02 */
[----:B------:R-:W-:Y:S02]  /*177a0*/  IMAD R14, R7, R17, R14 ;  /* 0x00000011070e7224 */ /* 0x000fe400078e020e */
[----:B------:R-:W-:Y:S01]  /*177b0*/  VIADD R13, R3, 0x1c2 ;  /* 0x000001c2030d7836 */ /* 0x000fe20000000000 */
[----:B------:R2:W-:Y:S01]  /*177c0*/  STL [R1+0x106c], R2 ;  /* 0x00106c0201007387 */ /* 0x0005e20000100800 */
[--C-:B------:R-:W-:Y:S01]  /*177d0*/  @!P3 IMAD.IADD R9, R9, 0x1, -R7.reuse ;  /* 0x000000010909b824 */ /* 0x100fe200078e0a07 */
[----:B------:R-:W-:Y:S01]  /*177e0*/  ISETP.GT.U32.AND P1, PT, R7, R14, PT ;  /* 0x0000000e0700720c */ /* 0x000fe20003f24070 */
[----:B------:R-:W-:Y:S01]  /*177f0*/  @!P4 IMAD.IADD R10, R10, 0x1, -R7 ;  /* 0x000000010a0ac824 */ /* 0x000fe200078e0a07 */
[----:B0-----:R-:W-:Y:S01]  /*17800*/  IABS R16, R13 ;  /* 0x0000000d00107213 */ /* 0x001fe20000000000 */
[----:B------:R-:W-:Y:S01]  /*17810*/  VIADD R15, R3, 0x1c3 ;  /* 0x000001c3030f7836 */ /* 0x000fe20000000000 */
[C---:B------:R-:W-:Y:S01]  /*17820*/  ISETP.GT.U32.AND P4, PT, R7.reuse, R9, PT ;  /* 0x000000090700720c */ /* 0x040fe20003f84070 */
[----:B-1----:R-:W-:Y:S01]  /*17830*/  IMAD.MOV.U32 R0, RZ, RZ, R6 ;  /* 0x000000ffff007224 */ /* 0x002fe200078e0006 */
[----:B------:R-:W-:Y:S01]  /*17840*/  ISETP.GT.U32.AND P0, PT, R7, R10, PT ;  /* 0x0000000a0700720c */ /* 0x000fe20003f04070 */
[----:B------:R-:W-:Y:S01]  /*17850*/  @!P2 IMAD.MOV R4, RZ, RZ, -R4 ;  /* 0x000000ffff04a224 */ /* 0x000fe200078e0a04 */
[----:B------:R-:W-:Y:S01]  /*17860*/  IABS R18, R15 ;  /* 0x0000000f00127213 */ /* 0x000fe20000000000 */
[----:B------:R-:W-:Y:S01]  /*17870*/  IMAD.HI.U32 R19, R8, R16, RZ ;  /* 0x0000001008137227 */ /* 0x000fe200078e00ff */
[----:B------:R-:W-:-:S02]  /*17880*/  ISETP.GE.AND P3, PT, R11, RZ, PT ;  /* 0x000000ff0b00720c */ /* 0x000fc40003f66270 */
[----:B------:R0:W-:Y:S01]  /*17890*/  STL [R1+0x107c], R4 ;  /* 0x00107c0401007387 */ /* 0x0001e20000100800 */
[----:B------:R-:W-:Y:S01]  /*178a0*/  @!P5 IMAD.MOV R0, RZ, RZ, -R0 ;  /* 0x000000ffff00d224 */ /* 0x000fe200078e0a00 */
[----:B------:R-:W-:Y:S01]  /*178b0*/  ISETP.GE.AND P2, PT, R12, RZ, PT ;  /* 0x000000ff0c00720c */ /* 0x000fe20003f46270 */
[----:B------:R-:W-:Y:S01]  /*178c0*/  @!P1 IMAD.IADD R14, R14, 0x1, -R7 ;  /* 0x000000010e0e9824 */ /* 0x000fe200078e0a07 */
[----:B------:R-:W-:Y:S01]  /*178d0*/  ISETP.GE.AND P5, PT, R13, RZ, PT ;  /* 0x000000ff0d00720c */ /* 0x000fe20003fa6270 */
[----:B------:R-:W-:Y:S01]  /*178e0*/  IMAD.MOV R19, RZ, RZ, -R19 ;  /* 0x000000ffff137224 */ /* 0x000fe200078e0a13 */
[----:B------:R1:W-:Y:S01]  /*178f0*/  STL [R1+0x10c4], R0 ;  /* 0x0010c40001007387 */ /* 0x0003e20000100800 */
[----:B--2---:R-:W-:Y:S01]  /*17900*/  IMAD.HI.U32 R2, R8, R18, RZ ;  /* 0x0000001208027227 */ /* 0x004fe200078e00ff */
[----:B------:R-:W-:-:S03]  /*17910*/  ISETP.GT.U32.AND P1, PT, R7, R14, PT ;  /* 0x0000000e0700720c */ /* 0x000fc60003f24070 */
[----:B------:R-:W-:Y:S02]  /*17920*/  IMAD R16, R7, R19, R16 ;  /* 0x0000001307107224 */ /* 0x000fe400078e0210 */
[--C-:B------:R-:W-:Y:S01]  /*17930*/  @!P4 IMAD.IADD R9, R9, 0x1, -R7.reuse ;  /* 0x000000010909c824 */ /* 0x100fe200078e0a07 */
[----:B------:R-:W-:Y:S01]  /*17940*/  ISETP.GE.AND P4, PT, R15, RZ, PT ;  /* 0x000000ff0f00720c */ /* 0x000fe20003f86270 */
[----:B0-----:R-:W-:Y:S02]  /*17950*/  IMAD.MOV R4, RZ, RZ, -R2 ;  /* 0x000000ffff047224 */ /* 0x001fe400078e0a02 */
[----:B-1----:R-:W-:Y:S02]  /*17960*/  VIADD R0, R3, 0x1c4 ;  /* 0x000001c403007836 */ /* 0x002fe40000000000 */
[----:B------:R-:W-:Y:S01]  /*17970*/  @!P0 IMAD.IADD R10, R10, 0x1, -R7 ;  /* 0x000000010a0a8824 */ /* 0x000fe200078e0a07 */
[----:B------:R-:W-:Y:S01]  /*17980*/  ISETP.GT.U32.AND P0, PT, R7, R16, PT ;  /* 0x000000100700720c */ /* 0x000fe20003f04070 */
[----:B------:R-:W-:Y:S01]  /*17990*/  IMAD.MOV.U32 R12, RZ, RZ, R9 ;  /* 0x000000ffff0c7224 */ /* 0x000fe200078e0009 */
[----:B------:R-:W-:Y:S01]  /*179a0*/  IABS R2, R0 ;  /* 0x0000000000027213 */ /* 0x000fe20000000000 */
[----:B------:R-:W-:-:S02]  /*179b0*/  IMAD.MOV.U32 R11, RZ, RZ, R10 ;  /* 0x000000ffff0b7224 */ /* 0x000fc400078e000a */
[----:B------:R-:W-:Y:S02]  /*179c0*/  @!P6 IMAD.MOV R12, RZ, RZ, -R12 ;  /* 0x000000ffff0ce224 */ /* 0x000fe400078e0a0c */
[----:B------:R-:W-:-:S03]  /*179d0*/  IMAD.HI.U32 R9, R8, R2, RZ ;  /* 0x0000000208097227 */ /* 0x000fc600078e00ff */
[----:B------:R0:W-:Y:S01]  /*179e0*/  STL [R1+0x10ac], R12 ;  /* 0x0010ac0c01007387 */ /* 0x0001e20000100800 */
[----:B------:R-:W-:Y:S01]  /*179f0*/  @!P3 IMAD.MOV R11, RZ, RZ, -R11 ;  /* 0x000000ffff0bb224 */ /* 0x000fe200078e0a0b */
[----:B------:R-:W-:Y:S01]  /*17a00*/  ISETP.GE.AND P3, PT, R0, RZ, PT ;  /* 0x000000ff0000720c */ /* 0x000fe20003f66270 */
[----:B------:R-:W-:Y:S02]  /*17a10*/  IMAD.MOV R0, RZ, RZ, -R9 ;  /* 0x000000ffff007224 */ /* 0x000fe400078e0a09 */
[--C-:B------:R-:W-:Y:S01]  /*17a20*/  @!P1 IMAD.IADD R14, R14, 0x1, -R7.reuse ;  /* 0x000000010e0e9824 */ /* 0x100fe200078e0a07 */
[----:B------:R1:W-:Y:S01]  /*17a30*/  STL [R1+0x130], R11 ;  /* 0x0001300b01007387 */ /* 0x0003e20000100800 */
[C---:B------:R-:W-:Y:S02]  /*17a40*/  IMAD R2, R7.reuse, R0, R2 ;  /* 0x0000000007027224 */ /* 0x040fe400078e0202 */
[--C-:B------:R-:W-:Y:S02]  /*17a50*/  @!P0 IMAD.IADD R16, R16, 0x1, -R7.reuse ;  /* 0x0000000110108824 */ /* 0x100fe400078e0a07 */
[----:B0-----:R-:W-:Y:S01]  /*17a60*/  IMAD.MOV.U32 R12, RZ, RZ, R14 ;  /* 0x000000ffff0c7224 */ /* 0x001fe200078e000e */
[----:B------:R-:W-:Y:S01]  /*17a70*/  SHF.R.U32.HI R14, RZ, 0x6, R24 ;  /* 0x00000006ff0e7819 */ /* 0x000fe20000011618 */
[C---:B------:R-:W-:Y:S01]  /*17a80*/  IMAD R18, R7.reuse, R4, R18 ;  /* 0x0000000407127224 */ /* 0x040fe200078e0212 */
[C---:B------:R-:W-:Y:S01]  /*17a90*/  ISETP.GT.U32.AND P0, PT, R7.reuse, R16, PT ;  /* 0x000000100700720c */ /* 0x040fe20003f04070 */
[----:B------:R-:W-:Y:S01]  /*17aa0*/  @!P2 IMAD.MOV R12, RZ, RZ, -R12 ;  /* 0x000000ffff0ca224 */ /* 0x000fe200078e0a0c */
[----:B------:R-:W-:Y:S01]  /*17ab0*/  ISETP.GT.U32.AND P2, PT, R7, R2, PT ;  /* 0x000000020700720c */ /* 0x000fe20003f44070 */
[----:B------:R-:W-:Y:S01]  /*17ac0*/  VIADD R4, R3, 0x1c6 ;  /* 0x000001c603047836 */ /* 0x000fe20000000000 */
[----:B------:R-:W-:Y:S01]  /*17ad0*/  ISETP.GT.U32.AND P6, PT, R7, R18, PT ;  /* 0x000000120700720c */ /* 0x000fe20003fc4070 */
[C---:B------:R-:W-:Y:S01]  /*17ae0*/  VIADD R6, R3.reuse, 0x1c5 ;  /* 0x000001c503067836 */ /* 0x040fe20000000000 */
[----:B------:R0:W-:Y:S01]  /*17af0*/  STL [R1+0x134], R12 ;  /* 0x0001340c01007387 */ /* 0x0001e20000100800 */
[----:B------:R-:W-:Y:S01]  /*17b00*/  VIADD R19, R3, 0x1d1 ;  /* 0x000001d103137836 */ /* 0x000fe20000000000 */
[----:B-1----:R-:W-:Y:S01]  /*17b10*/  IABS R11, R4 ;  /* 0x00000004000b7213 */ /* 0x002fe20000000000 */
[----:B------:R-:W-:Y:S01]  /*17b20*/  IMAD.U32 R25, RZ, RZ, UR8 ;  /* 0x00000008ff197e24 */ /* 0x000fe2000f8e00ff */
[----:B------:R-:W-:Y:S01]  /*17b30*/  IABS R10, R6 ;  /* 0x00000006000a7213 */ /* 0x000fe20000000000 */
[----:B------:R-:W-:Y:S01]  /*17b40*/  IMAD.U32 R24, RZ, RZ, UR8 ;  /* 0x00000008ff187e24 */ /* 0x000fe2000f8e00ff */
[----:B------:R-:W-:Y:S01]  /*17b50*/  ISETP.GE.AND P1, PT, R6, RZ, PT ;  /* 0x000000ff0600720c */ /* 0x000fe20003f26270 */
[--C-:B------:R-:W-:Y:S01]  /*17b60*/  @!P0 IMAD.IADD R16, R16, 0x1, -R7.reuse ;  /* 0x0000000110108824 */ /* 0x100fe200078e0a07 */
[----:B------:R-:W-:Y:S01]  /*17b70*/  ISETP.GE.AND P0, PT, R4, RZ, PT ;  /* 0x000000ff0400720c */ /* 0x000fe20003f06270 */
[----:B------:R-:W-:-:S02]  /*17b80*/  @!P2 IMAD.IADD R2, R2, 0x1, -R7 ;  /* 0x000000010202a824 */ /* 0x000fc400078e0a07 */
[----:B------:R-:W-:Y:S02]  /*17b90*/  VIADD R4, R3, 0x1c7 ;  /* 0x000001c703047836 */ /* 0x000fe40000000000 */
[----:B------:R-:W-:Y:S01]  /*17ba0*/  @!P6 IMAD.IADD R18, R18, 0x1, -R7 ;  /* 0x000000011212e824 */ /* 0x000fe200078e0a07 */
[C---:B------:R-:W-:Y:S01]  /*17bb0*/  ISETP.GT.U32.AND P2, PT, R7.reuse, R2, PT ;  /* 0x000000020700720c */ /* 0x040fe20003f44070 */
[----:B------:R-:W-:Y:S01]  /*17bc0*/  IMAD.MOV.U32 R9, RZ, RZ, R10 ;  /* 0x000000ffff097224 */ /* 0x000fe200078e000a */
[----:B------:R-:W-:Y:S01]  /*17bd0*/  IABS R13, R4 ;  /* 0x00000004000d7213 */ /* 0x000fe20000000000 */
[----:B------:R-:W-:Y:S01]  /*17be0*/  IMAD.HI.U32 R0, R8, R11, RZ ;  /* 0x0000000b08007227 */ /* 0x000fe200078e00ff */
[----:B------:R-:W-:-:S03]  /*17bf0*/  ISETP.GT.U32.AND P6, PT, R7, R18, PT ;  /* 0x000000120700720c */ /* 0x000fc60003fc4070 */
[----:B0-----:R-:W-:-:S04]  /*17c00*/  IMAD.HI.U32 R12, R8, R13, RZ ;  /* 0x0000000d080c7227 */ /* 0x001fc800078e00ff */
[----:B------:R-:W-:Y:S02]  /*17c10*/  IMAD.MOV R12, RZ, RZ, -R12 ;  /* 0x000000ffff0c7224 */ /* 0x000fe400078e0a0c */
[----:B------:R-:W-:Y:S02]  /*17c20*/  @!P2 IMAD.IADD R2, R2, 0x1, -R7 ;  /* 0x000000010202a824 */ /* 0x000fe400078e0a07 */
[----:B------:R-:W-:Y:S02]  /*17c30*/  IMAD R13, R7, R12, R13 ;  /* 0x0000000c070d7224 */ /* 0x000fe400078e020d */
[----:B------:R-:W-:Y:S02]  /*17c40*/  IMAD.MOV.U32 R15, RZ, RZ, R2 ;  /* 0x000000ffff0f7224 */ /* 0x000fe400078e0002 */
[----:B------:R-:W-:-:S04]  /*17c50*/  IMAD.HI.U32 R6, R8, R9, RZ ;  /* 0x0000000908067227 */ /* 0x000fc800078e00ff */
[----:B------:R-:W-:Y:S01]  /*17c60*/  @!P3 IMAD.MOV R15, RZ, RZ, -R15 ;  /* 0x000000ffff0fb224 */ /* 0x000fe200078e0a0f */
[C---:B------:R-:W-:Y:S01]  /*17c70*/  ISETP.GT.U32.AND P3, PT, R7.reuse, R13, PT ;  /* 0x0000000d0700720c */ /* 0x040fe20003f64070 */
[----:B------:R-:W-:Y:S02]  /*17c80*/  IMAD.MOV R0, RZ, RZ, -R0 ;  /* 0x000000ffff007224 */ /* 0x000fe400078e0a00 */
[----:B------:R-:W-:Y:S02]  /*17c90*/  @!P6 IMAD.IADD R18, R18, 0x1, -R7 ;  /* 0x000000011212e824 */ /* 0x000fe400078e0a07 */
[----:B------:R-:W-:Y:S02]  /*17ca0*/  IMAD.MOV R6, RZ, RZ, -R6 ;  /* 0x000000ffff067224 */ /* 0x000fe400078e0a06 */
[----:B------:R-:W-:Y:S02]  /*17cb0*/  IMAD R11, R7, R0, R11 ;  /* 0x00000000070b7224 */ /* 0x000fe400078e020b */
[----:B------:R-:W-:-:S02]  /*17cc0*/  IMAD.MOV.U32 R0, RZ, RZ, R18 ;  /* 0x000000ffff007224 */ /* 0x000fc400078e0012 */
[C---:B------:R-:W-:Y:S02]  /*17cd0*/  IMAD R9, R7.reuse, R6, R9 ;  /* 0x0000000607097224 */ /* 0x040fe400078e0209 */
[----:B------:R-:W-:Y:S02]  /*17ce0*/  IMAD.MOV.U32 R10, RZ, RZ, R16 ;  /* 0x000000ffff0a7224 */ /* 0x000fe400078e0010 */
[----:B------:R-:W-:Y:S01]  /*17cf0*/  @!P4 IMAD.MOV R0, RZ, RZ, -R0 ;  /* 0x000000ffff00c224 */ /* 0x000fe200078e0a00 */
[C---:B------:R-:W-:Y:S01]  /*17d00*/  ISETP.GT.U32.AND P4, PT, R7.reuse, R11, PT ;  /* 0x0000000b0700720c */ /* 0x040fe20003f84070 */
[----:B------:R-:W-:Y:S01]  /*17d10*/  @!P5 IMAD.MOV R10, RZ, RZ, -R10 ;  /* 0x000000ffff0ad224 */ /* 0x000fe200078e0a0a */
[----:B------:R-:W-:Y:S01]  /*17d20*/  ISETP.GT.U32.AND P6, PT, R7, R9, PT ;  /* 0x000000090700720c */ /* 0x000fe20003fc4070 */
[----:B------:R-:W-:Y:S01]  /*17d30*/  @!P3 IMAD.IADD R13, R13, 0x1, -R7 ;  /* 0x000000010d0db824 */ /* 0x000fe200078e0a07 */
[----:B------:R-:W-:Y:S01]  /*17d40*/  ISETP.GE.AND P5, PT, R4, RZ, PT ;  /* 0x000000ff0400720c */ /* 0x000fe20003fa6270 */
[----:B------:R-:W-:Y:S01]  /*17d50*/  VIADD R4, R3, 0x1c9 ;  /* 0x000001c903047836 */ /* 0x000fe20000000000 */
[----:B------:R0:W-:Y:S01]  /*17d60*/  STL [R1+0x1080], R10 ;  /* 0x0010800a01007387 */ /* 0x0001e20000100800 */
[----:B------:R-:W-:Y:S01]  /*17d70*/  IMAD.U32 R23, RZ, RZ, UR8 ;  /* 0x00000008ff177e24 */ /* 0x000fe2000f8e00ff */
[----:B------:R-:W-:Y:S01]  /*17d80*/  ISETP.GT.U32.AND P3, PT, R7, R13, PT ;  /* 0x0000000d0700720c */ /* 0x000fe20003f64070 */
[----:B------:R-:W-:Y:S01]  /*17d90*/  IMAD.U32 R20, RZ, RZ, UR8 ;  /* 0x00000008ff147e24 */ /* 0x000fe2000f8e00ff */
[----:B------:R1:W-:Y:S01]  /*17da0*/  STL [R1+0x1078], R0 ;  /* 0x0010780001007387 */ /* 0x0003e20000100800 */
[----:B------:R-:W-:-:S02]  /*17db0*/  IMAD.U32 R22, RZ, RZ, UR8 ;  /* 0x00000008ff167e24 */ /* 0x000fc4000f8e00ff */
[--C-:B------:R-:W-:Y:S01]  /*17dc0*/  @!P4 IMAD.IADD R11, R11, 0x1, -R7.reuse ;  /* 0x000000010b0bc824 */ /* 0x100fe200078e0a07 */
[----:B------:R2:W-:Y:S01]  /*17dd0*/  STL [R1+0x1074], R15 ;  /* 0x0010740f01007387 */ /* 0x0005e20000100800 */
[--C-:B------:R-:W-:Y:S02]  /*17de0*/  @!P6 IMAD.IADD R9, R9, 0x1, -R7.reuse ;  /* 0x000000010909e824 */ /* 0x100fe400078e0a07 */
[----:B0-----:R-:W-:Y:S01]  /*17df0*/  VIADD R10, R3, 0x1c8 ;  /* 0x000001c8030a7836 */ /* 0x001fe20000000000 */
[----:B------:R-:W-:Y:S01]  /*17e00*/  ISETP.GT.U32.AND P4, PT, R7, R11, PT ;  /* 0x0000000b0700720c */ /* 0x000fe20003f84070 */
[----:B------:R-:W-:Y:S01]  /*17e10*/  IMAD.U32 R21, RZ, RZ, UR8 ;  /* 0x00000008ff157e24 */ /* 0x000fe2000f8e00ff */
[----:B-1----:R-:W-:Y:S01]  /*17e20*/  IABS R0, R4 ;  /* 0x0000000400007213 */ /* 0x002fe20000000000 */
[----:B------:R-:W-:Y:S01]  /*17e30*/  @!P3 IMAD.IADD R13, R13, 0x1, -R7 ;  /* 0x000000010d0db824 */ /* 0x000fe200078e0a07 */
[----:B------:R-:W-:Y:S02]  /*17e40*/  IABS R6, R10 ;  /* 0x0000000a00067213 */ /* 0x000fe40000000000 */
[----:B------:R-:W-:Y:S01]  /*17e50*/  ISETP.GE.AND P2, PT, R10, RZ, PT ;  /* 0x000000ff0a00720c */ /* 0x000fe20003f46270 */
[----:B------:R-:W-:Y:S01]  /*17e60*/  IMAD.HI.U32 R10, R8, R0, RZ ;  /* 0x00000000080a7227 */ /* 0x000fe200078e00ff */
[----:B------:R-:W-:-:S03]  /*17e70*/  ISETP.GT.U32.AND P6, PT, R7, R9, PT ;  /* 0x000000090700720c */ /* 0x000fc60003fc4070 */
[----:B------:R-:W-:-:S04]  /*17e80*/  IMAD.HI.U32 R12, R8, R6, RZ ;  /* 0x00000006080c7227 */ /* 0x000fc800078e00ff */
[----:B------:R-:W-:Y:S01]  /*17e90*/  IMAD.MOV R2, RZ, RZ, -R10 ;  /* 0x000000ffff027224 */ /* 0x000fe200078e0a0a */
[----:B------:R-:W-:Y:S01]  /*17ea0*/  SGXT.U32 R10, R14, 0x1 ;  /* 0x000000010e0a781a */ /* 0x000fe20000000000 */
[----:B------:R-:W-:Y:S02]  /*17eb0*/  IMAD.MOV R12, RZ, RZ, -R12 ;  /* 0x000000ffff0c7224 */ /* 0x000fe400078e0a0c */
[C---:B------:R-:W-:Y:S02]  /*17ec0*/  IMAD R0, R7.reuse, R2, R0 ;  /* 0x0000000207007224 */ /* 0x040fe400078e0200 */
[----:B------:R-:W-:Y:S02]  /*17ed0*/  IMAD R90, R10, UR8, RZ ;  /* 0x000000080a5a7c24 */ /* 0x000fe4000f8e02ff */
[----:B------:R-:W-:Y:S02]  /*17ee0*/  IMAD.MOV.U32 R10, RZ, RZ, R13 ;  /* 0x000000ffff0a7224 */ /* 0x000fe400078e000d */
[----:B------:R-:W-:-:S02]  /*17ef0*/  IMAD R6, R7, R12, R6 ;  /* 0x0000000c07067224 */ /* 0x000fc400078e0206 */
[----:B------:R-:W-:Y:S02]  /*17f00*/  VIADD R12, R3, 0x1ca ;  /* 0x000001ca030c7836 */ /* 0x000fe40000000000 */
[----:B------:R-:W-:Y:S01]  /*17f10*/  @!P5 IMAD.MOV R10, RZ, RZ, -R10 ;  /* 0x000000ffff0ad224 */ /* 0x000fe200078e0a0a */
[----:B------:R-:W-:Y:S01]  /*17f20*/  ISETP.GT.U32.AND P5, PT, R7, R0, PT ;  /* 0x000000000700720c */ /* 0x000fe20003fa4070 */
[--C-:B------:R-:W-:Y:S01]  /*17f30*/  @!P4 IMAD.IADD R11, R11, 0x1, -R7.reuse ;  /* 0x000000010b0bc824 */ /* 0x100fe200078e0a07 */
[----:B------:R-:W-:Y:S01]  /*17f40*/  ISETP.GE.AND P4, PT, R12, RZ, PT ;  /* 0x000000ff0c00720c */ /* 0x000fe20003f86270 */
[----:B------:R-:W-:Y:S01]  /*17f50*/  @!P6 IMAD.IADD R9, R9, 0x1, -R7 ;  /* 0x000000010909e824 */ /* 0x000fe200078e0a07 */
[----:B------:R-:W-:Y:S01]  /*17f60*/  IABS R12, R12 ;  /* 0x0000000c000c7213 */ /* 0x000fe20000000000 */
[----:B------:R-:W-:Y:S01]  /*17f70*/  VIADD R2, R3, 0x1cc ;  /* 0x000001cc03027836 */ /* 0x000fe20000000000 */
[----:B------:R-:W-:Y:S01]  /*17f80*/  ISETP.GT.U32.AND P3, PT, R7, R6, PT ;  /* 0x000000060700720c */ /* 0x000fe20003f64070 */
[----:B------:R-:W-:Y:S01]  /*17f90*/  IMAD.MOV.U32 R16, RZ, RZ, R9 ;  /* 0x000000ffff107224 */ /* 0x000fe200078e0009 */
[----:B------:R-:W-:Y:S01]  /*17fa0*/  ISETP.GE.AND P6, PT, R4, RZ, PT ;  /* 0x000000ff0400720c */ /* 0x000fe20003fc6270 */
[----:B------:R-:W-:-:S02]  /*17fb0*/  IMAD.MOV.U32 R9, RZ, RZ, R12 ;  /* 0x000000ffff097224 */ /* 0x000fc400078e000c */
[----:B------:R-:W-:Y:S02]  /*17fc0*/  VIADD R4, R3, 0x1cb ;  /* 0x000001cb03047836 */ /* 0x000fe40000000000 */
[----:B--2---:R-:W-:Y:S02]  /*17fd0*/  IMAD.MOV.U32 R15, RZ, RZ, R11 ;  /* 0x000000ffff0f7224 */ /* 0x004fe400078e000b */
[----:B------:R-:W-:-:S04]  /*17fe0*/  IMAD.HI.U32 R11, R8, R9, RZ ;  /* 0x00000009080b7227 */ /* 0x000fc800078e00ff */
[----:B------:R-:W-:Y:S02]  /*17ff0*/  VIADD R14, R3, 0x1cd ;  /* 0x000001cd030e7836 */ /* 0x000fe40000000000 */
[----:B------:R-:W-:Y:S02]  /*18000*/  @!P5 IMAD.IADD R0, R0, 0x1, -R7 ;  /* 0x000000010000d824 */ /* 0x000fe400078e0a07 */
[----:B------:R-:W-:Y:S01]  /*18010*/  @!P1 IMAD.MOV R16, RZ, RZ, -R16 ;  /* 0x000000ffff109224 */ /* 0x000fe200078e0a10 */
[----:B------:R-:W-:Y:S01]  /*18020*/  ISETP.GE.AND P1, PT, R4, RZ, PT ;  /* 0x000000ff0400720c */ /* 0x000fe20003f26270 */
[----:B------:R-:W-:Y:S01]  /*18030*/  @!P0 IMAD.MOV R15, RZ, RZ, -R15 ;  /* 0x000000ffff0f8224 */ /* 0x000fe200078e0a0f */
[----:B------:R-:W-:Y:S01]  /*18040*/  IABS R4, R4 ;  /* 0x0000000400047213 */ /* 0x000fe20000000000 */
[----:B------:R-:W-:Y:S01]  /*18050*/  IMAD.MOV R11, RZ, RZ, -R11 ;  /* 0x000000ffff0b7224 */ /* 0x000fe200078e0a0b */
[----:B------:R-:W-:Y:S01]  /*18060*/  ISETP.GE.AND P0, PT, R2, RZ, PT ;  /* 0x000000ff0200720c */ /* 0x000fe20003f06270 */
[----:B------:R-:W-:Y:S01]  /*18070*/  @!P3 IMAD.IADD R6, R6, 0x1, -R7 ;  /* 0x000000010606b824 */ /* 0x000fe200078e0a07 */
[----:B------:R-:W-:Y:S01]  /*18080*/  IABS R2, R2 ;  /* 0x0000000200027213 */ /* 0x000fe20000000000 */
[----:B------:R-:W-:Y:S01]  /*18090*/  STL [R1+0x105c], R16 ;  /* 0x00105c1001007387 */ /* 0x000fe20000100800 */
[----:B------:R-:W-:Y:S01]  /*180a0*/  IABS R81, R14 ;  /* 0x0000000e00517213 */ /* 0x000fe20000000000 */
[C---:B------:R-:W-:Y:S01]  /*180b0*/  IMAD R9, R7.reuse, R11, R9 ;  /* 0x0000000b07097224 */ /* 0x040fe200078e0209 */
[C---:B------:R-:W-:Y:S01]  /*180c0*/  ISETP.GT.U32.AND P5, PT, R7.reuse, R0, PT ;  /* 0x000000000700720c */ /* 0x040fe20003fa4070 */
[----:B------:R-:W-:Y:S01]  /*180d0*/  STL [R1+0x10a0], R15 ;  /* 0x0010a00f01007387 */ /* 0x000fe20000100800 */
[----:B------:R-:W-:Y:S01]  /*180e0*/  IMAD.HI.U32 R11, R8, R4, RZ ;  /* 0x00000004080b7227 */ /* 0x000fe200078e00ff */
[----:B------:R-:W-:-:S02]  /*180f0*/  ISETP.GT.U32.AND P3, PT, R7, R6, PT ;  /* 0x000000060700720c */ /* 0x000fc40003f64070 */
[----:B------:R-:W-:Y:S01]  /*18100*/  STL [R1+0x1088], R10 ;  /* 0x0010880a01007387 */ /* 0x000fe20000100800 */
[----:B------:R-:W-:-:S03]  /*18110*/  IMAD.HI.U32 R12, R8, R2, RZ ;  /* 0x00000002080c7227 */ /* 0x000fc600078e00ff */
[----:B------:R0:W-:Y:S01]  /*18120*/  STL [R1+0x200], R14 ;  /* 0x0002000e01007387 */ /* 0x0001e20000100800 */
[----:B------:R-:W-:Y:S02]  /*18130*/  IMAD.MOV R13, RZ, RZ, -R11 ;  /* 0x000000ffff0d7224 */ /* 0x000fe400078e0a0b */
[----:B------:R-:W-:Y:S02]  /*18140*/  IMAD.MOV R11, RZ, RZ, -R12 ;  /* 0x000000ffff0b7224 */ /* 0x000fe400078e0a0c */
[----:B------:R-:W-:Y:S02]  /*18150*/  VIADD R12, R3, 0x1ce ;  /* 0x000001ce030c7836 */ /* 0x000fe40000000000 */
[--C-:B------:R-:W-:Y:S02]  /*18160*/  @!P5 IMAD.IADD R0, R0, 0x1, -R7.reuse ;  /* 0x000000010000d824 */ /* 0x100fe400078e0a07 */
[----:B------:R-:W-:Y:S01]  /*18170*/  @!P3 IMAD.IADD R6, R6, 0x1, -R7 ;  /* 0x000000010606b824 */ /* 0x000fe200078e0a07 */
[----:B------:R-:W-:Y:S01]  /*18180*/  IABS R79, R12 ;  /* 0x0000000c004f7213 */ /* 0x000fe20000000000 */
[----:B0-----:R-:W-:Y:S01]  /*18190*/  IMAD.HI.U32 R14, R8, R81, RZ ;  /* 0x00000051080e7227 */ /* 0x001fe200078e00ff */
[----:B------:R-:W-:Y:S01]  /*181a0*/  ISETP.GT.U32.AND P3, PT, R7, R9, PT ;  /* 0x000000090700720c */ /* 0x000fe20003f64070 */
[----:B------:R0:W-:Y:S02]  /*181b0*/  STL [R1+0x208], R12 ;  /* 0x0002080c01007387 */ /* 0x0001e40000100800 */
[----:B------:R-:W-:-:S02]  /*181c0*/  IMAD.MOV R14, RZ, RZ, -R14 ;  /* 0x000000ffff0e7224 */ /* 0x000fc400078e0a0e */
[----:B------:R-:W-:Y:S02]  /*181d0*/  @!P6 IMAD.MOV R0, RZ, RZ, -R0 ;  /* 0x000000ffff00e224 */ /* 0x000fe400078e0a00 */
[C---:B------:R-:W-:Y:S02]  /*181e0*/  IMAD R81, R7.reuse, R14, R81 ;  /* 0x0000000e07517224 */ /* 0x040fe400078e0251 */
[C---:B------:R-:W-:Y:S02]  /*181f0*/  IMAD R4, R7.reuse, R13, R4 ;  /* 0x0000000d07047224 */ /* 0x040fe400078e0204 */
[----:B------:R-:W-:Y:S01]  /*18200*/  IMAD.HI.U32 R13, R8, R79, RZ ;  /* 0x0000004f080d7227 */ /* 0x000fe200078e00ff */
[C---:B------:R-:W-:Y:S02]  /*18210*/  ISETP.GT.U32.AND P6, PT, R7.reuse, R81, PT ;  /* 0x000000510700720c */ /* 0x040fe40003fc4070 */
[----:B------:R-:W-:Y:S01]  /*18220*/  ISETP.GT.U32.AND P5, PT, R7, R4, PT ;  /* 0x000000040700720c */ /* 0x000fe20003fa4070 */
[----:B------:R-:W-:-:S02]  /*18230*/  VIADD R10, R3, 0x1cf ;  /* 0x000001cf030a7836 */ /* 0x000fc40000000000 */
[----:B------:R-:W-:Y:S02]  /*18240*/  IMAD.MOV R13, RZ, RZ, -R13 ;  /* 0x000000ffff0d7224 */ /* 0x000fe400078e0a0d */
[C---:B------:R-:W-:Y:S01]  /*18250*/  IMAD R2, R7.reuse, R11, R2 ;  /* 0x0000000b07027224 */ /* 0x040fe200078e0202 */
[----:B------:R-:W-:Y:S01]  /*18260*/  IABS R11, R10 ;  /* 0x0000000a000b7213 */ /* 0x000fe20000000000 */
[----:B------:R-:W-:Y:S01]  /*18270*/  IMAD R79, R7, R13, R79 ;  /* 0x0000000d074f7224 */ /* 0x000fe200078e024f */
[----:B------:R1:W-:Y:S01]  /*18280*/  STL [R1+0x20c], R10 ;  /* 0x00020c0a01007387 */ /* 0x0003e20000100800 */
[--C-:B------:R-:W-:Y:S01]  /*18290*/  @!P3 IMAD.IADD R9, R9, 0x1, -R7.reuse ;  /* 0x000000010909b824 */ /* 0x100fe200078e0a07 */
[----:B------:R-:W-:Y:S01]  /*182a0*/  ISETP.GT.U32.AND P3, PT, R7, R2, PT ;  /* 0x000000020700720c */ /* 0x000fe20003f64070 */
[----:B------:R-:W-:Y:S01]  /*182b0*/  @!P6 IMAD.IADD R81, R81, 0x1, -R7 ;  /* 0x000000015151e824 */ /* 0x000fe200078e0a07 */
[----:B------:R-:W-:Y:S01]  /*182c0*/  ISETP.GT.U32.AND P6, PT, R7, R79, PT ;  /* 0x0000004f0700720c */ /* 0x000fe20003fc4070 */
[----:B0-----:R-:W-:-:S04]  /*182d0*/  IMAD.HI.U32 R12, R8, R11, RZ ;  /* 0x0000000b080c7227 */ /* 0x001fc800078e00ff */
[----:B------:R-:W-:Y:S02]  /*182e0*/  IMAD.MOV R12, RZ, RZ, -R12 ;  /* 0x000000ffff0c7224 */ /* 0x000fe400078e0a0c */
[----:B------:R-:W-:Y:S01]  /*182f0*/  @!P5 IMAD.IADD R4, R4, 0x1, -R7 ;  /* 0x000000010404d824 */ /* 0x000fe200078e0a07 */
[C---:B------:R-:W-:Y:S01]  /*18300*/  ISETP.GT.U32.AND P5, PT, R7.reuse, R9, PT ;  /* 0x000000090700720c */ /* 0x040fe20003fa4070 */
[C---:B-1----:R-:W-:Y:S02]  /*18310*/  IMAD R10, R7.reuse, R12, R11 ;  /* 0x0000000c070a7224 */ /* 0x042fe400078e020b */
[--C-:B------:R-:W-:Y:S01]  /*18320*/  @!P3 IMAD.IADD R2, R2, 0x1, -R7.reuse ;  /* 0x000000010202b824 */ /* 0x100fe200078e0a07 */
[----:B------:R-:W-:Y:S01]  /*18330*/  ISETP.GT.U32.AND P3, PT, R7, R4, PT ;  /* 0x000000040700720c */ /* 0x000fe20003f64070 */
[----:B------:R-:W-:Y:S01]  /*18340*/  @!P6 IMAD.IADD R79, R79, 0x1, -R7 ;  /* 0x000000014f4fe824 */ /* 0x000fe200078e0a07 */
[----:B------:R-:W-:Y:S01]  /*18350*/  ISETP.GT.U32.AND P6, PT, R7, R10, PT ;  /* 0x0000000a0700720c */ /* 0x000fe20003fc4070 */
[----:B------:R-:W-:-:S02]  /*18360*/  IMAD.MOV.U32 R15, RZ, RZ, R6 ;  /* 0x000000ffff0f7224 */ /* 0x000fc400078e0006 */
[----:B------:R-:W-:Y:S02]  /*18370*/  VIADD R6, R3, 0x1d0 ;  /* 0x000001d003067836 */ /* 0x000fe40000000000 */
[----:B------:R-:W-:Y:S01]  /*18380*/  @!P2 IMAD.MOV R15, RZ, RZ, -R15 ;  /* 0x000000ffff0fa224 */ /* 0x000fe200078e0a0f */
[----:B------:R-:W-:Y:S01]  /*18390*/  ISETP.GT.U32.AND P2, PT, R7, R2, PT ;  /* 0x000000020700720c */ /* 0x000fe20003f44070 */
[--C-:B------:R-:W-:Y:S01]  /*183a0*/  @!P5 IMAD.IADD R9, R9, 0x1, -R7.reuse ;  /* 0x000000010909d824 */ /* 0x100fe200078e0a07 */
[----:B------:R-:W-:Y:S01]  /*183b0*/  ISETP.GE.AND P5, PT, R6, RZ, PT ;  /* 0x000000ff0600720c */ /* 0x000fe20003fa6270 */
[----:B------:R-:W-:Y:S01]  /*183c0*/  IMAD R88, R88, 0x2, R90 ;  /* 0x0000000258587824 */ /* 0x000fe200078e025a */
[----:B------:R-:W-:Y:S01]  /*183d0*/  STL [R1+0x120], R15 ;  /* 0x0001200f01007387 */ /* 0x000fe20000100800 */
[--C-:B------:R-:W-:Y:S01]  /*183e0*/  @!P3 IMAD.IADD R4, R4, 0x1, -R7.reuse ;  /* 0x000000010404b824 */ /* 0x100fe200078e0a07 */
[----:B------:R-:W-:Y:S01]  /*183f0*/  ISETP.GE.AND P3, PT, R19, RZ, PT ;  /* 0x000000ff1300720c */ /* 0x000fe20003f66270 */
[----:B------:R-:W-:Y:S01]  /*18400*/  @!P6 IMAD.IADD R10, R10, 0x1, -R7 ;  /* 0x000000010a0ae824 */ /* 0x000fe200078e0a07 */
[----:B------:R-:W-:Y:S01]  /*18410*/  IABS R19, R19 ;  /* 0x0000001300137213 */ /* 0x000fe20000000000 */
[----:B------:R0:W-:Y:S01]  /*18420*/  STL [R1+0x11c], R0 ;  /* 0x00011c0001007387 */ /* 0x0001e20000100800 */
[----:B------:R-:W-:Y:S01]  /*18430*/  IMAD.MOV.U32 R14, RZ, RZ, R4 ;  /* 0x000000ffff0e7224 */ /* 0x000fe200078e0004 */
[----:B------:R-:W-:Y:S01]  /*18440*/  IABS R6, R6 ;  /* 0x0000000600067213 */ /* 0x000fe20000000000 */
[----:B------:R-:W-:Y:S01]  /*18450*/  VIADD R4, R3, 0x1e0 ;  /* 0x000001e003047836 */ /* 0x000fe20000000000 */
[----:B------:R-:W-:Y:S01]  /*18460*/  ISETP.GT.U32.AND P6, PT, R7, R10, PT ;  /* 0x0000000a0700720c */ /* 0x000fe20003fc4070 */
[----:B------:R-:W-:-:S04]  /*18470*/  IMAD.HI.U32 R12, R8, R19, RZ ;  /* 0x00000013080c7227 */ /* 0x000fc800078e00ff */
[----:B------:R-:W-:Y:S02]  /*18480*/  IMAD.MOV R12, RZ, RZ, -R12 ;  /* 0x000000ffff0c7224 */ /* 0x000fe400078e0a0c */
[----:B0-----:R-:W-:Y:S02]  /*18490*/  VIADD R0, R3, 0x1d8 ;  /* 0x000001d803007836 */ /* 0x001fe40000000000 */
[C---:B------:R-:W-:Y:S01]  /*184a0*/  IMAD R19, R7.reuse, R12, R19 ;  /* 0x0000000c07137224 */ /* 0x040fe200078e0213 */
[----:B------:R-:W-:Y:S01]  /*184b0*/  IABS R12, R71 ;  /* 0x00000047000c7213 */ /* 0x000fe20000000000 */
[--C-:B------:R-:W-:Y:S01]  /*184c0*/  @!P2 IMAD.IADD R2, R2, 0x1, -R7.reuse ;  /* 0x000000010202a824 */ /* 0x100fe200078e0a07 */
[----:B------:R-:W-:Y:S01]  /*184d0*/  ISETP.GE.AND P2, PT, R0, RZ, PT ;  /* 0x000000ff0000720c */ /* 0x000fe20003f46270 */
[----:B------:R-:W-:Y:S01]  /*184e0*/  @!P6 IMAD.IADD R10, R10, 0x1, -R7 ;  /* 0x000000010a0ae824 */ /* 0x000fe200078e0a07 */
[----:B------:R-:W-:Y:S01]  /*184f0*/  ISETP.GT.U32.AND P6, PT, R7, R19, PT ;  /* 0x000000130700720c */ /* 0x000fe20003fc4070 */
[----:B------:R-:W-:Y:S01]  /*18500*/  IMAD.MOV.U32 R15, RZ, RZ, R9 ;  /* 0x000000ffff0f7224 */ /* 0x000fe200078e0009 */
[----:B------:R-:W-:Y:S01]  /*18510*/  IABS R0, R0 ;  /* 0x0000000000007213 */ /* 0x000fe20000000000 */
[----:B------:R-:W-:-:S02]  /*18520*/  IMAD.MOV.U32 R9, RZ, RZ, R2 ;  /* 0x000000ffff097224 */ /* 0x000fc400078e0002 */
[----:B------:R-:W-:Y:S02]  /*18530*/  VIADD R2, R3, 0x1d9 ;  /* 0x000001d903027836 */ /* 0x000fe40000000000 */
[----:B------:R-:W-:-:S04]  /*18540*/  IMAD.HI.U32 R11, R8, R0, RZ ;  /* 0x00000000080b7227 */ /* 0x000fc800078e00ff */
[----:B------:R-:W-:Y:S01]  /*18550*/  @!P0 IMAD.MOV R9, RZ, RZ, -R9 ;  /* 0x000000ffff098224 */ /* 0x000fe200078e0a09 */
[----:B------:R-:W-:Y:S01]  /*18560*/  ISETP.GE.AND P0, PT, R2, RZ, PT ;  /* 0x000000ff0200720c */ /* 0x000fe20003f06270 */
[----:B------:R-:W-:Y:S01]  /*18570*/  @!P6 IMAD.IADD R19, R19, 0x1, -R7 ;  /* 0x000000011313e824 */ /* 0x000fe200078e0a07 */
[----:B------:R-:W-:Y:S01]  /*18580*/  IABS R2, R2 ;  /* 0x0000000200027213 */ /* 0x000fe20000000000 */
[----:B------:R-:W-:Y:S02]  /*18590*/  IMAD.MOV R11, RZ, RZ, -R11 ;  /* 0x000000ffff0b7224 */ /* 0x000fe400078e0a0b */
[----:B------:R-:W-:Y:S01]  /*185a0*/  @!P4 IMAD.MOV R15, RZ, RZ, -R15 ;  /* 0x000000ffff0fc224 */ /* 0x000fe200078e0a0f */
[C---:B------:R-:W-:Y:S01]  /*185b0*/  ISETP.GT.U32.AND P6, PT, R7.reuse, R19, PT ;  /* 0x000000130700720c */ /* 0x040fe20003fc4070 */
[C---:B------:R-:W-:Y:S01]  /*185c0*/  IMAD R0, R7.reuse, R11, R0 ;  /* 0x0000000b07007224 */ /* 0x040fe200078e0200 */
[----:B------:R-:W-:Y:S01]  /*185d0*/  ISETP.GT.U32.AND P4, PT, R7, R81, PT ;  /* 0x000000510700720c */ /* 0x000fe20003f84070 */
[----:B------:R-:W-:Y:S01]  /*185e0*/  IMAD.HI.U32 R11, R8, R2, RZ ;  /* 0x00000002080b7227 */ /* 0x000fe200078e00ff */
[----:B------:R-:W-:Y:S03]  /*185f0*/  STL [R1+0x1060], R15 ;  /* 0x0010600f01007387 */ /* 0x000fe60000100800 */
[----:B------:R-:W-:-:S02]  /*18600*/  IMAD.MOV R11, RZ, RZ, -R11 ;  /* 0x000000ffff0b7224 */ /* 0x000fc400078e0a0b */
[----:B------:R-:W-:Y:S01]  /*18610*/  @!P1 IMAD.MOV R14, RZ, RZ, -R14 ;  /* 0x000000ffff0e9224 */ /* 0x000fe200078e0a0e */
[C---:B------:R-:W-:Y:S01]  /*18620*/  ISETP.GT.U32.AND P1, PT, R7.reuse, R79, PT ;  /* 0x0000004f0700720c */ /* 0x040fe20003f24070 */
[----:B------:R-:W-:Y:S02]  /*18630*/  IMAD R2, R7, R11, R2 ;  /* 0x0000000b07027224 */ /* 0x000fe400078e0202 */
[----:B------:R-:W-:Y:S01]  /*18640*/  @!P6 IMAD.IADD R19, R19, 0x1, -R7 ;  /* 0x000000011313e824 */ /* 0x000fe200078e0a07 */
[----:B------:R0:W-:Y:S01]  /*18650*/  STL [R1+0x1068], R14 ;  /* 0x0010680e01007387 */ /* 0x0001e20000100800 */
[----:B------:R-:W-:Y:S01]  /*18660*/  IMAD.HI.U32 R11, R8, R12, RZ ;  /* 0x0000000c080b7227 */ /* 0x000fe200078e00ff */
[----:B------:R-:W-:Y:S02]  /*18670*/  ISETP.GT.U32.AND P6, PT, R7, R2, PT ;  /* 0x000000020700720c */ /* 0x000fe40003fc4070 */
[----:B------:R-:W-:Y:S01]  /*18680*/  STL [R1+0x1070], R9 ;  /* 0x0010700901007387 */ /* 0x000fe20000100800 */
[----:B------:R-:W-:-:S02]  /*18690*/  IMAD.MOV R11, RZ, RZ, -R11 ;  /* 0x000000ffff0b7224 */ /* 0x000fc400078e0a0b */
[----:B------:R-:W-:Y:S01]  /*186a0*/  IMAD.HI.U32 R13, R8, R6, RZ ;  /* 0x00000006080d7227 */ /* 0x000fe200078e00ff */
[----:B------:R1:W-:Y:S03]  /*186b0*/  STL [R1+0x170], R10 ;  /* 0x0001700a01007387 */ /* 0x0003e60000100800 */
[----:B------:R-:W-:Y:S02]  /*186c0*/  IMAD R12, R7, R11, R12 ;  /* 0x0000000b070c7224 */ /* 0x000fe400078e020c */
[----:B0-----:R-:W-:Y:S02]  /*186d0*/  VIADD R14, R3, 0x1e9 ;  /* 0x000001e9030e7836 */ /* 0x001fe40000000000 */
[--C-:B------:R-:W-:Y:S02]  /*186e0*/  @!P6 IMAD.IADD R2, R2, 0x1, -R7.reuse ;  /* 0x000000010202e824 */ /* 0x100fe400078e0a07 */
[----:B------:R-:W-:Y:S01]  /*186f0*/  @!P1 IMAD.IADD R79, R79, 0x1, -R7 ;  /* 0x000000014f4f9824 */ /* 0x000fe200078e0a07 */
[----:B------:R0:W-:Y:S01]  /*18700*/  STL [R1+0xe8], R14 ;  /* 0x0000e80e01007387 */ /* 0x0001e20000100800 */
[----:B------:R-:W-:Y:S01]  /*18710*/  ISETP.GE.AND P1, PT, R4, RZ, PT ;  /* 0x000000ff0400720c */ /* 0x000fe20003f26270 */
[----:B------:R-:W-:Y:S01]  /*18720*/  IMAD.MOV R13, RZ, RZ, -R13 ;  /* 0x000000ffff0d7224 */ /* 0x000fe200078e0a0d */
[----:B------:R-:W-:Y:S01]  /*18730*/  ISETP.GT.U32.AND P6, PT, R7, R2, PT ;  /* 0x000000020700720c */ /* 0x000fe20003fc4070 */
[----:B-1----:R-:W-:Y:S01]  /*18740*/  VIADD R10, R3, 0x1f0 ;  /* 0x000001f0030a7836 */ /* 0x002fe20000000000 */
[----:B------:R-:W-:Y:S01]  /*18750*/  IABS R4, R4 ;  /* 0x0000000400047213 */ /* 0x000fe20000000000 */
[----:B------:R-:W-:Y:S01]  /*18760*/  IMAD R6, R7, R13, R6 ;  /* 0x0000000d07067224 */ /* 0x000fe200078e0206 */
[----:B------:R-:W-:Y:S01]  /*18770*/  IABS R13, R73 ;  /* 0x00000049000d7213 */ /* 0x000fe20000000000 */
[----:B------:R-:W-:Y:S01]  /*18780*/  @!P4 IMAD.IADD R81, R81, 0x1, -R7 ;  /* 0x000000015151c824 */ /* 0x000fe200078e0a07 */
[----:B------:R-:W-:Y:S01]  /*18790*/  IABS R15, R10 ;  /* 0x0000000a000f7213 */ /* 0x000fe20000000000 */
[----:B------:R-:W-:Y:S01]  /*187a0*/  IMAD.HI.U32 R9, R8, R4, RZ ;  /* 0x0000000408097227 */ /* 0x000fe200078e00ff */
[----:B0-----:R-:W-:Y:S01]  /*187b0*/  IABS R14, R14 ;  /* 0x0000000e000e7213 */ /* 0x001fe20000000000 */
[----:B------:R0:W-:Y:S01]  /*187c0*/  STL [R1+0xf8], R10 ;  /* 0x0000f80a01007387 */ /* 0x0001e20000100800 */
[----:B------:R-:W-:Y:S01]  /*187d0*/  ISETP.GT.U32.AND P4, PT, R7, R6, PT ;  /* 0x000000060700720c */ /* 0x000fe20003f84070 */
[----:B------:R-:W-:-:S02]  /*187e0*/  IMAD.MOV R9, RZ, RZ, -R9 ;  /* 0x000000ffff097224 */ /* 0x000fc400078e0a09 */
[----:B------:R-:W-:Y:S01]  /*187f0*/  @!P6 IMAD.IADD R2, R2, 0x1, -R7 ;  /* 0x000000010202e824 */ /* 0x000fe200078e0a07 */
[----:B------:R-:W-:Y:S01]  /*18800*/  ISETP.GT.U32.AND P6, PT, R7, R12, PT ;  /* 0x0000000c0700720c */ /* 0x000fe20003fc4070 */
[----:B------:R-:W-:-:S04]  /*18810*/  IMAD.HI.U32 R11, R8, R14, RZ ;  /* 0x0000000e080b7227 */ /* 0x000fc800078e00ff */
[----:B------:R-:W-:Y:S02]  /*18820*/  IMAD.MOV R11, RZ, RZ, -R11 ;  /* 0x000000ffff0b7224 */ /* 0x000fe400078e0a0b */
[C---:B------:R-:W-:Y:S02]  /*18830*/  IMAD R4, R7.reuse, R9, R4 ;  /* 0x0000000907047224 */ /* 0x040fe400078e0204 */
[----:B------:R-:W-:Y:S02]  /*18840*/  IMAD R14, R7, R11, R14 ;  /* 0x0000000b070e7224 */ /* 0x000fe400078e020e */
[----:B------:R-:W-:-:S04]  /*18850*/  IMAD.HI.U32 R9, R8, R13, RZ ;  /* 0x0000000d08097227 */ /* 0x000fc800078e00ff */
[----:B------:R-:W-:Y:S02]  /*18860*/  @!P6 IMAD.IADD R12, R12, 0x1, -R7 ;  /* 0x000000010c0ce824 */ /* 0x000fe400078e0a07 */
[----:B------:R-:W-:Y:S02]  /*18870*/  IMAD.MOV R9, RZ, RZ, -R9 ;  /* 0x000000ffff097224 */ /* 0x000fe400078e0a09 */
[----:B0-----:R-:W-:Y:S01]  /*18880*/  VIADD R10, R3, 0x1f1 ;  /* 0x000001f1030a7836 */ /* 0x001fe20000000000 */
[C---:B------:R-:W-:Y:S01]  /*18890*/  ISETP.GT.U32.AND P6, PT, R7.reuse, R12, PT ;  /* 0x0000000c0700720c */ /* 0x040fe20003fc4070 */
[----:B------:R-:W-:Y:S02]  /*188a0*/  IMAD R13, R7, R9, R13 ;  /* 0x00000009070d7224 */ /* 0x000fe400078e020d */
[----:B------:R-:W-:Y:S01]  /*188b0*/  IMAD.HI.U32 R9, R8, R15, RZ ;  /* 0x0000000f08097227 */ /* 0x000fe200078e00ff */
[----:B------:R-:W-:Y:S01]  /*188c0*/  IABS R16, R10 ;  /* 0x0000000a00107213 */ /* 0x000fe20000000000 */
[----:B------:R0:W-:Y:S02]  /*188d0*/  STL [R1+0x104], R10 ;  /* 0x0001040a01007387 */ /* 0x0001e40000100800 */
[----:B------:R-:W-:-:S02]  /*188e0*/  IMAD.MOV R9, RZ, RZ, -R9 ;  /* 0x000000ffff097224 */ /* 0x000fc400078e0a09 */
[----:B------:R-:W-:Y:S02]  /*188f0*/  IMAD R86, R86, 0x2, R88 ;  /* 0x0000000256567824 */ /* 0x000fe400078e0258 */
[C---:B------:R-:W-:Y:S02]  /*18900*/  IMAD R15, R7.reuse, R9, R15 ;  /* 0x00000009070f7224 */ /* 0x040fe400078e020f */
[----:B------:R-:W-:Y:S01]  /*18910*/  @!P6 IMAD.IADD R12, R12, 0x1, -R7 ;  /* 0x000000010c0ce824 */ /* 0x000fe200078e0a07 */
[----:B------:R-:W-:Y:S01]  /*18920*/  ISETP.GT.U32.AND P6, PT, R7, R14, PT ;  /* 0x0000000e0700720c */ /* 0x000fe20003fc4070 */
[----:B------:R-:W-:-:S04]  /*18930*/  IMAD.HI.U32 R9, R8, R16, RZ ;  /* 0x0000001008097227 */ /* 0x000fc800078e00ff */
[----:B------:R-:W-:Y:S02]  /*18940*/  IMAD.MOV R9, RZ, RZ, -R9 ;  /* 0x000000ffff097224 */ /* 0x000fe400078e0a09 */
[----:B0-----:R-:W-:Y:S02]  /*18950*/  VIADD R10, R3, 0x1f8 ;  /* 0x000001f8030a7836 */ /* 0x001fe40000000000 */
[C---:B------:R-:W-:Y:S02]  /*18960*/  IMAD R16, R7.reuse, R9, R16 ;  /* 0x0000000907107224 */ /* 0x040fe400078e0210 */
[--C-:B------:R-:W-:Y:S01]  /*18970*/  @!P4 IMAD.IADD R6, R6, 0x1, -R7.reuse ;  /* 0x000000010606c824 */ /* 0x100fe200078e0a07 */
[----:B------:R-:W-:Y:S01]  /*18980*/  IABS R17, R10 ;  /* 0x0000000a00117213 */ /* 0x000fe20000000000 */
[----:B------:R-:W-:Y:S01]  /*18990*/  @!P6 IMAD.IADD R14, R14, 0x1, -R7 ;  /* 0x000000010e0ee824 */ /* 0x000fe200078e0a07 */
[----:B------:R0:W-:Y:S01]  /*189a0*/  STL [R1+0x10c], R10 ;  /* 0x00010c0a01007387 */ /* 0x0001e20000100800 */
[----:B------:R-:W-:Y:S01]  /*189b0*/  IMAD R84, R84, 0x2, R86 ;  /* 0x0000000254547824 */ /* 0x000fe200078e0256 */
[C---:B------:R-:W-:Y:S01]  /*189c0*/  ISETP.GT.U32.AND P4, PT, R7.reuse, R6, PT ;  /* 0x000000060700720c */ /* 0x040fe20003f84070 */
[----:B------:R-:W-:Y:S01]  /*189d0*/  IMAD.HI.U32 R9, R8, R17, RZ ;  /* 0x0000001108097227 */ /* 0x000fe200078e00ff */
[----:B------:R-:W-:-:S03]  /*189e0*/  ISETP.GT.U32.AND P6, PT, R7, R14, PT ;  /* 0x0000000e0700720c */ /* 0x000fc60003fc4070 */
[----:B------:R-:W-:Y:S02]  /*189f0*/  IMAD.MOV R9, RZ, RZ, -R9 ;  /* 0x000000ffff097224 */ /* 0x000fe400078e0a09 */
[----:B------:R-:W-:Y:S02]  /*18a00*/  IMAD R82, R82, 0x2, R84 ;  /* 0x0000000252527824 */ /* 0x000fe400078e0254 */
[----:B0-----:R-:W-:Y:S02]  /*18a10*/  VIADD R10, R3, 0x1f9 ;  /* 0x000001f9030a7836 */ /* 0x001fe40000000000 */
[C---:B------:R-:W-:Y:S02]  /*18a20*/  IMAD R17, R7.reuse, R9, R17 ;  /* 0x0000000907117224 */ /* 0x040fe400078e0211 */
[----:B------:R-:W-:Y:S01]  /*18a30*/  IMAD R80, R80, 0x2, R82 ;  /* 0x0000000250507824 */ /* 0x000fe200078e0252 */
[----:B------:R-:W-:Y:S01]  /*18a40*/  IABS R18, R10 ;  /* 0x0000000a00127213 */ /* 0x000fe20000000000 */
[----:B------:R-:W-:Y:S01]  /*18a50*/  @!P6 IMAD.IADD R14, R14, 0x1, -R7 ;  /* 0x000000010e0ee824 */ /* 0x000fe200078e0a07 */
[----:B------:R-:W-:Y:S01]  /*18a60*/  ISETP.GT.U32.AND P6, PT, R7, R16, PT ;  /* 0x000000100700720c */ /* 0x000fe20003fc4070 */
[----:B------:R-:W-:Y:S01]  /*18a70*/  IMAD R78, R78, 0x2, R80 ;  /* 0x000000024e4e7824 */ /* 0x000fe200078e0250 */
[----:B------:R-:W-:Y:S01]  /*18a80*/  STL [R1+0x114], R10 ;  /* 0x0001140a01007387 */ /* 0x000fe20000100800 */
[----:B------:R-:W-:-:S04]  /*18a90*/  IMAD.HI.U32 R9, R8, R18, RZ ;  /* 0x0000001208097227 */ /* 0x000fc800078e00ff */
[----:B------:R-:W-:Y:S02]  /*18aa0*/  IMAD.MOV R9, RZ, RZ, -R9 ;  /* 0x000000ffff097224 */ /* 0x000fe400078e0a09 */
[--C-:B------:R-:W-:Y:S01]  /*18ab0*/  @!P4 IMAD.IADD R6, R6, 0x1, -R7.reuse ;  /* 0x000000010606c824 */ /* 0x100fe200078e0a07 */
[C---:B------:R-:W-:Y:S01]  /*18ac0*/  ISETP.GT.U32.AND P4, PT, R7.reuse, R0, PT ;  /* 0x000000000700720c */ /* 0x040fe20003f84070 */
[C---:B------:R-:W-:Y:S02]  /*18ad0*/  IMAD R18, R7.reuse, R9, R18 ;  /* 0x0000000907127224 */ /* 0x040fe400078e0212 */
[----:B------:R-:W-:Y:S02]  /*18ae0*/  @!P6 IMAD.IADD R16, R16, 0x1, -R7 ;  /* 0x000000011010e824 */ /* 0x000fe400078e0a07 */
[----:B------:R-:W-:Y:S02]  /*18af0*/  IMAD R76, R76, 0x2, R78 ;  /* 0x000000024c4c7824 */ /* 0x000fe400078e024e */
[----:B------:R-:W-:Y:S01]  /*18b00*/  @!P5 IMAD.MOV R6, RZ, RZ, -R6 ;  /* 0x000000ffff06d224 */ /* 0x000fe200078e0a06 */
[----:B------:R-:W-:Y:S01]  /*18b10*/  ISETP.GT.U32.AND P6, PT, R7, R16, PT ;  /* 0x000000100700720c */ /* 0x000fe20003fc4070 */
[----:B------:R-:W-:-:S02]  /*18b20*/  IMAD R74, R74, 0x2, R76 ;  /* 0x000000024a4a7824 */ /* 0x000fc400078e024c */
[----:B------:R-:W-:Y:S01]  /*18b30*/  IMAD.MOV.U32 R75, RZ, RZ, R19 ;  /* 0x000000ffff4b7224 */ /* 0x000fe200078e0013 */
[----:B------:R0:W-:Y:S01]  /*18b40*/  STL [R1+0xc0], R6 ;  /* 0x0000c00601007387 */ /* 0x0001e20000100800 */
[----:B------:R-:W-:Y:S02]  /*18b50*/  IMAD R72, R72, 0x2, R74 ;  /* 0x0000000248487824 */ /* 0x000fe400078e024a */
[----:B------:R-:W-:Y:S02]  /*18b60*/  @!P3 IMAD.MOV R75, RZ, RZ, -R75 ;  /* 0x000000ffff4bb224 */ /* 0x000fe400078e0a4b */
[----:B------:R-:W-:Y:S02]  /*18b70*/  IMAD R70, R70, 0x2, R72 ;  /* 0x0000000246467824 */ /* 0x000fe400078e0248 */
[--C-:B------:R-:W-:Y:S01]  /*18b80*/  @!P4 IMAD.IADD R0, R0, 0x1, -R7.reuse ;  /* 0x000000010000c824 */ /* 0x100fe200078e0a07 */
[----:B------:R1:W-:Y:S01]  /*18b90*/  STL [R1+0xb4], R75 ;  /* 0x0000b44b01007387 */ /* 0x0003e20000100800 */
[----:B------:R-:W-:Y:S01]  /*18ba0*/  @!P6 IMAD.IADD R16, R16, 0x1, -R7 ;  /* 0x000000011010e824 */ /* 0x000fe200078e0a07 */
[----:B------:R-:W-:Y:S01]  /*18bb0*/  ISETP.GT.U32.AND P6, PT, R7, R17, PT ;  /* 0x000000110700720c */ /* 0x000fe20003fc4070 */
[----:B------:R-:W-:Y:S01]  /*18bc0*/  IMAD R69, R69, 0x2, R70 ;  /* 0x0000000245457824 */ /* 0x000fe200078e0246 */
[----:B------:R-:W-:Y:S01]  /*18bd0*/  ISETP.GT.U32.AND P4, PT, R7, R0, PT ;  /* 0x000000000700720c */ /* 0x000fe20003f84070 */
[----:B------:R-:W-:-:S02]  /*18be0*/  VIADD R11, R3, 0x105 ;  /* 0x00000105030b7836 */ /* 0x000fc40000000000 */
[----:B------:R-:W-:Y:S02]  /*18bf0*/  IMAD R68, R68, 0x2, R69 ;  /* 0x0000000244447824 */ /* 0x000fe400078e0245 */
[----:B0-----:R-:W-:Y:S02]  /*18c00*/  IMAD.U32 R6, RZ, RZ, UR8 ;  /* 0x00000008ff067e24 */ /* 0x001fe4000f8e00ff */
[----:B------:R-:W-:Y:S02]  /*18c10*/  IMAD R67, R67, 0x2, R68 ;  /* 0x0000000243437824 */ /* 0x000fe400078e0244 */
[----:B------:R-:W-:Y:S02]  /*18c20*/  IMAD.U32 R10, RZ, RZ, UR8 ;  /* 0x00000008ff0a7e24 */ /* 0x000fe4000f8e00ff */
[----:B------:R-:W-:Y:S01]  /*18c30*/  @!P6 IMAD.IADD R17, R17, 0x1, -R7 ;  /* 0x000000011111e824 */ /* 0x000fe200078e0a07 */
[----:B------:R-:W-:Y:S01]  /*18c40*/  ISETP.GT.U32.AND P6, PT, R7, R18, PT ;  /* 0x000000120700720c */ /* 0x000fe20003fc4070 */
[----:B------:R-:W-:-:S02]  /*18c50*/  IMAD R66, R66, 0x2, R67 ;  /* 0x0000000242427824 */ /* 0x000fc400078e0243 */
[----:B------:R-:W-:Y:S01]  /*18c60*/  @!P4 IMAD.IADD R0, R0, 0x1, -R7 ;  /* 0x000000010000c824 */ /* 0x000fe200078e0a07 */
[----:B------:R-:W-:Y:S01]  /*18c70*/  ISETP.GT.U32.AND P4, PT, R7, R4, PT ;  /* 0x000000040700720c */ /* 0x000fe20003f84070 */
[----:B------:R-:W-:-:S04]  /*18c80*/  IMAD R65, R65, 0x2, R66 ;  /* 0x0000000241417824 */ /* 0x000fc800078e0242 */
[----:B------:R-:W-:-:S04]  /*18c90*/  IMAD R64, R64, 0x2, R65 ;  /* 0x0000000240407824 */ /* 0x000fc800078e0241 */
[--C-:B------:R-:W-:Y:S01]  /*18ca0*/  @!P6 IMAD.IADD R18, R18, 0x1, -R7.reuse ;  /* 0x000000011212e824 */ /* 0x100fe200078e0a07 */
[----:B------:R-:W-:Y:S01]  /*18cb0*/  ISETP.GT.U32.AND P6, PT, R7, R17, PT ;  /* 0x000000110700720c */ /* 0x000fe20003fc4070 */
[----:B------:R-:W-:Y:S02]  /*18cc0*/  IMAD R63, R63, 0x2, R64 ;  /* 0x000000023f3f7824 */ /* 0x000fe400078e0240 */
[----:B------:R-:W-:Y:S01]  /*18cd0*/  @!P4 IMAD.IADD R4, R4, 0x1, -R7 ;  /* 0x000000010404c824 */ /* 0x000fe200078e0a07 */
[----:B------:R-:W-:Y:S01]  /*18ce0*/  ISETP.GT.U32.AND P5, PT, R7, R18, PT ;  /* 0x000000120700720c */ /* 0x000fe20003fa4070 */
[----:B------:R-:W-:-:S03]  /*18cf0*/  IMAD R62, R62, 0x2, R63 ;  /* 0x000000023e3e7824 */ /* 0x000fc600078e023f */
[----:B------:R-:W-:Y:S01]  /*18d00*/  ISETP.GT.U32.AND P4, PT, R7, R4, PT ;  /* 0x000000040700720c */ /* 0x000fe20003f84070 */
[----:B------:R-:W-:-:S04]  /*18d10*/  IMAD R61, R61, 0x2, R62 ;  /* 0x000000023d3d7824 */ /* 0x000fc800078e023e */
[----:B------:R-:W-:Y:S01]  /*18d20*/  @!P6 IMAD.IADD R17, R17, 0x1, -R7 ;  /* 0x000000011111e824 */ /* 0x000fe200078e0a07 */
[----:B------:R-:W-:Y:S01]  /*18d30*/  LEA R19, P6, R5, UR24, 0x1 ;  /* 0x0000001805137c11 */ /* 0x000fe2000f8c08ff */
[----:B------:R-:W-:Y:S02]  /*18d40*/  IMAD R60, R60, 0x2, R61 ;  /* 0x000000023c3c7824 */ /* 0x000fe400078e023d */
[--C-:B------:R-:W-:Y:S01]  /*18d50*/  @!P5 IMAD.IADD R18, R18, 0x1, -R7.reuse ;  /* 0x000000011212d824 */ /* 0x100fe200078e0a07 */
[----:B-1----:R-:W-:Y:S01]  /*18d60*/  LEA R75, P5, R90, R19, 0x1 ;  /* 0x000000135a4b7211 */ /* 0x002fe200078a08ff */
[----:B------:R-:W-:Y:S01]  /*18d70*/  IMAD R59, R59, 0x2, R60 ;  /* 0x000000023b3b7824 */ /* 0x000fe200078e023c */
[----:B------:R-:W-:Y:S01]  /*18d80*/  LEA.HI.X.SX32 R5, R5, UR25, 0x1, P6 ;  /* 0x0000001905057c11 */ /* 0x000fe2000b0f0eff */
[----:B------:R-:W-:Y:S01]  /*18d90*/  @!P4 IMAD.IADD R4, R4, 0x1, -R7 ;  /* 0x000000010404c824 */ /* 0x000fe200078e0a07 */
[----:B------:R-:W-:Y:S01]  /*18da0*/  ISETP.GT.U32.AND P4, PT, R7, R13, PT ;  /* 0x0000000d0700720c */ /* 0x000fe20003f84070 */
[----:B------:R0:W-:Y:S01]  /*18db0*/  STL [R1+0x48c], R75 ;  /* 0x00048c4b01007387 */ /* 0x0001e20000100800 */
[----:B------:R-:W-:Y:S01]  /*18dc0*/  LEA.HI.X.SX32 R90, R90, R5, 0x1, P5 ;  /* 0x000000055a5a7211 */ /* 0x000fe200028f0eff */
[----:B------:R-:W-:-:S04]  /*18dd0*/  IMAD R58, R58, 0x2, R59 ;  /* 0x000000023a3a7824 */ /* 0x000fc800078e023b */
[----:B------:R-:W-:Y:S01]  /*18de0*/  IMAD R57, R57, 0x2, R58 ;  /* 0x0000000239397824 */ /* 0x000fe200078e023a */
[----:B0-----:R-:W-:-:S03]  /*18df0*/  LEA R75, P6, R88, R19, 0x1 ;  /* 0x00000013584b7211 */ /* 0x001fc600078c08ff */
[----:B------:R-:W-:Y:S02]  /*18e00*/  IMAD R56, R56, 0x2, R57 ;  /* 0x0000000238387824 */ /* 0x000fe400078e0239 */
[----:B------:R-:W-:Y:S01]  /*18e10*/  @!P4 IMAD.IADD R13, R13, 0x1, -R7 ;  /* 0x000000010d0dc824 */ /* 0x000fe200078e0a07 */
[----:B------:R0:W-:Y:S01]  /*18e20*/  STL [R1+0x494], R75 ;  /* 0x0004944b01007387 */ /* 0x0001e20000100800 */
[----:B------:R-:W-:Y:S01]  /*18e30*/  LEA.HI.X.SX32 R88, R88, R5, 0x1, P6 ;  /* 0x0000000558587211 */ /* 0x000fe200030f0eff */
[----:B------:R-:W-:Y:S02]  /*18e40*/  IMAD R55, R55, 0x2, R56 ;  /* 0x0000000237377824 */ /* 0x000fe400078e0238 */
[----:B------:R-:W-:Y:S02]  /*18e50*/  ISETP.GT.U32.AND P4, PT, R7, R13, PT ;  /* 0x0000000d0700720c */ /* 0x000fe40003f84070 */
[----:B------:R-:W-:Y:S01]  /*18e60*/  IMAD R54, R54, 0x2, R55 ;  /* 0x0000000236367824 */ /* 0x000fe200078e0237 */
[----:B0-----:R-:W-:-:S03]  /*18e70*/  LEA R75, P3, R86, R19, 0x1 ;  /* 0x00000013564b7211 */ /* 0x001fc600078608ff */
[----:B------:R-:W-:Y:S02]  /*18e80*/  IMAD R53, R53, 0x2, R54 ;  /* 0x0000000235357824 */ /* 0x000fe400078e0236 */
[----:B------:R0:W-:Y:S01]  /*18e90*/  STL [R1+0x49c], R75 ;  /* 0x00049c4b01007387 */ /* 0x0001e20000100800 */
[----:B------:R-:W-:Y:S01]  /*18ea0*/  LEA.HI.X.SX32 R86, R86, R5, 0x1, P3 ;  /* 0x0000000556567211 */ /* 0x000fe200018f0eff */
[----:B------:R-:W-:-:S03]  /*18eb0*/  IMAD R52, R52, 0x2, R53 ;  /* 0x0000000234347824 */ /* 0x000fc600078e0235 */
[----:B------:R-:W-:Y:S01]  /*18ec0*/  @!P4 IMAD.IADD R13, R13, 0x1, -R7 ;  /* 0x000000010d0dc824 */ /* 0x000fe200078e0a07 */
[----:B------:R-:W-:Y:S01]  /*18ed0*/  ISETP.GT.U32.AND P4, PT, R7, R15, PT ;  /* 0x0000000f0700720c */ /* 0x000fe20003f84070 */
[----:B------:R-:W-:Y:S01]  /*18ee0*/  IMAD R51, R51, 0x2, R52 ;  /* 0x0000000233337824 */ /* 0x000fe200078e0234 */
[----:B0-----:R0:W5:Y:S03]  /*18ef0*/  LDL.LU R75, [R1+0x17cc] ;  /* 0x0017cc00014b7983 */ /* 0x0011660000300800 */
[----:B------:R-:W-:Y:S01]  /*18f00*/  IMAD R50, R50, 0x2, R51 ;  /* 0x0000000232327824 */ /* 0x000fe200078e0233 */
[----:B------:R1:W-:Y:S03]  /*18f10*/  STL [R1+0x488], R90 ;  /* 0x0004885a01007387 */ /* 0x0003e60000100800 */
[----:B------:R-:W-:-:S04]  /*18f20*/  IMAD R49, R49, 0x2, R50 ;  /* 0x0000000231317824 */ /* 0x000fc800078e0232 */
[----:B------:R-:W-:Y:S02]  /*18f30*/  @!P4 IMAD.IADD R15, R15, 0x1, -R7 ;  /* 0x000000010f0fc824 */ /* 0x000fe400078e0a07 */
[----:B------:R-:W-:-:S03]  /*18f40*/  IMAD R48, R48, 0x2, R49 ;  /* 0x0000000230307824 */ /* 0x000fc600078e0231 */
[----:B------:R-:W-:Y:S01]  /*18f50*/  ISETP.GT.U32.AND P4, PT, R7, R15, PT ;  /* 0x0000000f0700720c */ /* 0x000fe20003f84070 */
[----:B------:R-:W-:Y:S01]  /*18f60*/  IMAD R47, R47, 0x2, R48 ;  /* 0x000000022f2f7824 */ /* 0x000fe200078e0230 */
[----:B-1----:R-:W-:-:S03]  /*18f70*/  LEA R90, P5, R84, R19, 0x1 ;  /* 0x00000013545a7211 */ /* 0x002fc600078a08ff */
[----:B------:R-:W-:Y:S02]  /*18f80*/  IMAD R46, R46, 0x2, R47 ;  /* 0x000000022e2e7824 */ /* 0x000fe400078e022f */
[----:B------:R1:W-:Y:S01]  /*18f90*/  STL [R1+0x4a4], R90 ;  /* 0x0004a45a01007387 */ /* 0x0003e20000100800 */
[----:B------:R-:W-:Y:S01]  /*18fa0*/  LEA.HI.X.SX32 R84, R84, R5, 0x1, P5 ;  /* 0x0000000554547211 */ /* 0x000fe200028f0eff */
[----:B------:R-:W-:Y:S02]  /*18fb0*/  IMAD R45, R45, 0x2, R46 ;  /* 0x000000022d2d7824 */ /* 0x000fe400078e022e */
[----:B------:R2:W-:Y:S02]  /*18fc0*/  STL [R1+0x490], R88 ;  /* 0x0004905801007387 */ /* 0x0005e40000100800 */
[----:B------:R-:W-:Y:S02]  /*18fd0*/  IMAD R44, R44, 0x2, R45 ;  /* 0x000000022c2c7824 */ /* 0x000fe400078e022d */
[----:B------:R-:W-:Y:S01]  /*18fe0*/  @!P4 IMAD.IADD R15, R15, 0x1, -R7 ;  /* 0x000000010f0fc824 */ /* 0x000fe200078e0a07 */
[----:B------:R-:W-:Y:S01]  /*18ff0*/  ISETP.GE.AND P4, PT, R11, RZ, PT ;  /* 0x000000ff0b00720c */ /* 0x000fe20003f86270 */
[----:B------:R-:W-:Y:S01]  /*19000*/  IMAD R43, R43, 0x2, R44 ;  /* 0x000000022b2b7824 */ /* 0x000fe200078e022c */
[----:B-1----:R-:W-:-:S02]  /*19010*/  LEA R90, P6, R82, R19, 0x1 ;  /* 0x00000013525a7211 */ /* 0x002fc400078c08ff */
[----:B------:R-:W-:Y:S01]  /*19020*/  IABS R11, R11 ;  /* 0x0000000b000b7213 */ /* 0x000fe20000000000 */
[----:B------:R-:W-:Y:S01]  /*19030*/  IMAD R42, R42, 0x2, R43 ;  /* 0x000000022a2a7824 */ /* 0x000fe200078e022b */
[----:B--2---:R-:W-:Y:S01]  /*19040*/  LEA R88, P3, R80, R19, 0x1 ;  /* 0x0000001350587211 */ /* 0x004fe200078608ff */
[----:B------:R-:W-:Y:S01]  /*19050*/  STL [R1+0x4ac], R90 ;  /* 0x0004ac5a01007387 */ /* 0x000fe20000100800 */
[-C--:B------:R-:W-:Y:S01]  /*19060*/  LEA.HI.X.SX32 R82, R82, R5.reuse, 0x1, P6 ;  /* 0x0000000552527211 */ /* 0x080fe200030f0eff */
[----:B------:R-:W-:Y:S02]  /*19070*/  IMAD R41, R41, 0x2, R42 ;  /* 0x0000000229297824 */ /* 0x000fe400078e022a */
[----:B------:R1:W-:Y:S01]  /*19080*/  STL [R1+0x498], R86 ;  /* 0x0004985601007387 */ /* 0x0003e20000100800 */
[----:B------:R-:W-:Y:S01]  /*19090*/  LEA.HI.X.SX32 R80, R80, R5, 0x1, P3 ;  /* 0x0000000550507211 */ /* 0x000fe200018f0eff */
[----:B------:R-:W-:Y:S02]  /*190a0*/  IMAD R40, R40, 0x2, R41 ;  /* 0x0000000228287824 */ /* 0x000fe400078e0229 */
[----:B------:R-:W-:Y:S01]  /*190b0*/  STL [R1+0x4b4], R88 ;  /* 0x0004b45801007387 */ /* 0x000fe20000100800 */
[----:B------:R-:W-:Y:S01]  /*190c0*/  IMAD.HI.U32 R9, R8, R11, RZ ;  /* 0x0000000b08097227 */ /* 0x000fe200078e00ff */
[----:B-1----:R-:W-:-:S02]  /*190d0*/  LEA R86, P5, R78, R19, 0x1 ;  /* 0x000000134e567211 */ /* 0x002fc400078a08ff */
[----:B------:R1:W-:Y:S01]  /*190e0*/  STL [R1+0x4a0], R84 ;  /* 0x0004a05401007387 */ /* 0x0003e20000100800 */
[----:B------:R-:W-:Y:S02]  /*190f0*/  IMAD R39, R39, 0x2, R40 ;  /* 0x0000000227277824 */ /* 0x000fe400078e0228 */
[----:B------:R-:W-:Y:S01]  /*19100*/  IMAD.MOV R9, RZ, RZ, -R9 ;  /* 0x000000ffff097224 */ /* 0x000fe200078e0a09 */
[----:B------:R-:W-:Y:S01]  /*19110*/  STL [R1+0x4bc], R86 ;  /* 0x0004bc5601007387 */ /* 0x000fe20000100800 */
[----:B------:R-:W-:Y:S01]  /*19120*/  LEA.HI.X.SX32 R78, R78, R5, 0x1, P5 ;  /* 0x000000054e4e7211 */ /* 0x000fe200028f0eff */
[----:B------:R-:W-:Y:S02]  /*19130*/  IMAD R38, R38, 0x2, R39 ;  /* 0x0000000226267824 */ /* 0x000fe400078e0227 */
[----:B------:R2:W-:Y:S01]  /*19140*/  STL [R1+0x4a8], R82 ;  /* 0x0004a85201007387 */ /* 0x0005e20000100800 */
[----:B------:R-:W-:Y:S01]  /*19150*/  IMAD R11, R7, R9, R11 ;  /* 0x00000009070b7224 */ /* 0x000fe200078e020b */
[----:B-1----:R-:W-:Y:S01]  /*19160*/  LEA R84, P6, R76, R19, 0x1 ;  /* 0x000000134c547211 */ /* 0x002fe200078c08ff */
[----:B------:R-:W-:-:S02]  /*19170*/  IMAD R37, R37, 0x2, R38 ;  /* 0x0000000225257824 */ /* 0x000fc400078e0226 */
[----:B------:R-:W-:Y:S02]  /*19180*/  IMAD.U32 R9, RZ, RZ, UR8 ;  /* 0x00000008ff097e24 */ /* 0x000fe4000f8e00ff */
[----:B------:R-:W-:Y:S01]  /*19190*/  STL [R1+0x4c4], R84 ;  /* 0x0004c45401007387 */ /* 0x000fe20000100800 */
[----:B--2---:R-:W-:-:S03]  /*191a0*/  LEA R82, P3, R74, R19, 0x1 ;  /* 0x000000134a527211 */ /* 0x004fc600078608ff */
[----:B------:R1:W-:Y:S01]  /*191b0*/  STL [R1+0x4b0], R80 ;  /* 0x0004b05001007387 */ /* 0x0003e20000100800 */
[-C--:B------:R-:W-:Y:S01]  /*191c0*/  LEA.HI.X.SX32 R76, R76, R5.reuse, 0x1, P6 ;  /* 0x000000054c4c7211 */ /* 0x080fe200030f0eff */
[----:B------:R-:W-:Y:S02]  /*191d0*/  IMAD R36, R36, 0x2, R37 ;  /* 0x0000000224247824 */ /* 0x000fe400078e0225 */
[----:B------:R-:W-:Y:S01]  /*191e0*/  STL [R1+0x4cc], R82 ;  /* 0x0004cc5201007387 */ /* 0x000fe20000100800 */
[----:B------:R-:W-:Y:S01]  /*191f0*/  LEA.HI.X.SX32 R74, R74, R5, 0x1, P3 ;  /* 0x000000054a4a7211 */ /* 0x000fe200018f0eff */
[----:B------:R-:W-:Y:S02]  /*19200*/  IMAD R35, R35, 0x2, R36 ;  /* 0x0000000223237824 */ /* 0x000fe400078e0224 */
[----:B------:R2:W-:Y:S01]  /*19210*/  STL [R1+0x4b8], R78 ;  /* 0x0004b84e01007387 */ /* 0x0005e20000100800 */
[----:B-1----:R-:W-:Y:S01]  /*19220*/  LEA R80, P5, R72, R19, 0x1 ;  /* 0x0000001348507211 */ /* 0x002fe200078a08ff */
[----:B------:R-:W-:-:S04]  /*19230*/  IMAD R34, R34, 0x2, R35 ;  /* 0x0000000222227824 */ /* 0x000fc800078e0223 */
        /* <DEDUP_REMOVED lines=58> */
[----:B------:R-:W-:-:S03]  /*195e0*/  LEA.HI.X.SX32 R61, R61, R5, 0x1, P6 ;  /* 0x000000053d3d7211 */ /* 0x000fc600030f0eff */
[----:B------:R-:W-:Y:S04]  /*195f0*/  STL [R1+0x1668], R64 ;  /* 0x0016684001007387 */ /* 0x000fe80000100800 */
[----:B------:R2:W-:Y:S01]  /*19600*/  STL [R1+0x504], R62 ;  /* 0x0005043e01007387 */ /* 0x0005e20000100800 */
[----:B-1----:R-:W-:Y:S02]  /*19610*/  LEA R63, P5, R59, R19, 0x1 ;  /* 0x000000133b3f7211 */ /* 0x002fe400078a08ff */
[----:B------:R-:W-:Y:S02]  /*19620*/  LEA.HI.X.SX32 R60, R60, R5, 0x1, P3 ;  /* 0x000000053c3c7211 */ /* 0x000fe400018f0eff */
[-C--:B--2---:R-:W-:Y:S01]  /*19630*/  LEA R62, P6, R58, R19.reuse, 0x1 ;  /* 0x000000133a3e7211 */ /* 0x084fe200078c08ff */
[----:B------:R1:W-:Y:S04]  /*19640*/  STL [R1+0x1664], R63 ;  /* 0x0016643f01007387 */ /* 0x0003e80000100800 */
[----:B------:R2:W-:Y:S04]  /*19650*/  STL [R1+0x1660], R62 ;  /* 0x0016603e01007387 */ /* 0x0005e80000100800 */
[----:B------:R-:W-:Y:S01]  /*19660*/  STL [R1+0x508], R61 ;  /* 0x0005083d01007387 */ /* 0x000fe20000100800 */
[----:B-1----:R-:W-:-:S02]  /*19670*/  LEA R63, P3, R57, R19, 0x1 ;  /* 0x00000013393f7211 */ /* 0x002fc400078608ff */
[-C--:B--2---:R-:W-:Y:S01]  /*19680*/  LEA.HI.X.SX32 R62, R59, R5.reuse, 0x1, P5 ;  /* 0x000000053b3e7211 */ /* 0x084fe200028f0eff */
[----:B------:R1:W-:Y:S01]  /*19690*/  STL [R1+0x50c], R60 ;  /* 0x00050c3c01007387 */ /* 0x0003e20000100800 */
[----:B------:R-:W-:Y:S02]  /*196a0*/  LEA.HI.X.SX32 R59, R58, R5, 0x1, P6 ;  /* 0x000000053a3b7211 */ /* 0x000fe400030f0eff */
[-C--:B------:R-:W-:Y:S01]  /*196b0*/  LEA R58, P6, R55, R19.reuse, 0x1 ;  /* 0x00000013373a7211 */ /* 0x080fe200078c08ff */
[----:B------:R2:W-:Y:S01]  /*196c0*/  STL [R1+0x510], R62 ;  /* 0x0005103e01007387 */ /* 0x0005e20000100800 */
[----:B-1----:R-:W-:-:S03]  /*196d0*/  LEA R60, P5, R56, R19, 0x1 ;  /* 0x00000013383c7211 */ /* 0x002fc600078a08ff */
[----:B------:R-:W-:Y:S01]  /*196e0*/  STL [R1+0x165c], R63 ;  /* 0x00165c3f01007387 */ /* 0x000fe20000100800 */
[----:B--2---:R-:W-:Y:S02]  /*196f0*/  LEA.HI.X.SX32 R62, R57, R5, 0x1, P3 ;  /* 0x00000005393e7211 */ /* 0x004fe400018f0eff */
[----:B------:R-:W-:Y:S01]  /*19700*/  LEA R57, P3, R54, R19, 0x1 ;  /* 0x0000001336397211 */ /* 0x000fe200078608ff */
[----:B------:R-:W-:Y:S01]  /*19710*/  STL [R1+0x1658], R60 ;  /* 0x0016583c01007387 */ /* 0x000fe20000100800 */
[----:B------:R-:W-:-:S03]  /*19720*/  LEA.HI.X.SX32 R56, R56, R5, 0x1, P5 ;  /* 0x0000000538387211 */ /* 0x000fc600028f0eff */
[----:B------:R-:W-:Y:S01]  /*19730*/  STL [R1+0x514], R59 ;  /* 0x0005143b01007387 */ /* 0x000fe20000100800 */
[----:B------:R-:W-:-:S03]  /*19740*/  LEA R65, P5, R53, R19, 0x1 ;  /* 0x0000001335417211 */ /* 0x000fc600078a08ff */
[----:B------:R-:W-:Y:S04]  /*19750*/  STL [R1+0x1654], R58 ;  /* 0x0016543a01007387 */ /* 0x000fe80000100800 */
[----:B------:R1:W-:Y:S04]  /*19760*/  STL [R1+0x1650], R57 ;  /* 0x0016503901007387 */ /* 0x0003e80000100800 */
[----:B------:R-:W-:Y:S01]  /*19770*/  STL [R1+0x518], R62 ;  /* 0x0005183e01007387 */ /* 0x000fe20000100800 */
[----:B------:R-:W-:-:S03]  /*19780*/  LEA.HI.X.SX32 R64, R53, R5, 0x1, P5 ;  /* 0x0000000535407211 */ /* 0x000fc600028f0eff */
[----:B------:R2:W-:Y:S01]  /*19790*/  STL [R1+0x51c], R56 ;  /* 0x00051c3801007387 */ /* 0x0005e20000100800 */
[-C--:B-1----:R-:W-:Y:S02]  /*197a0*/  LEA.HI.X.SX32 R57, R55, R5.reuse, 0x1, P6 ;  /* 0x0000000537397211 */ /* 0x082fe400030f0eff */
[----:B------:R-:W-:Y:S02]  /*197b0*/  LEA.HI.X.SX32 R55, R54, R5, 0x1, P3 ;  /* 0x0000000536377211 */ /* 0x000fe400018f0eff */
[-C--:B------:R-:W-:Y:S01]  /*197c0*/  LEA R54, P3, R51, R19.reuse, 0x1 ;  /* 0x0000001333367211 */ /* 0x080fe200078608ff */
[----:B------:R-:W-:Y:S01]  /*197d0*/  STL [R1+0x520], R57 ;  /* 0x0005203901007387 */ /* 0x000fe20000100800 */
[----:B--2---:R-:W-:-:S03]  /*197e0*/  LEA R56, P6, R52, R19, 0x1 ;  /* 0x0000001334387211 */ /* 0x004fc600078c08ff */
[----:B------:R-:W-:Y:S01]  /*197f0*/  STL [R1+0x164c], R65 ;  /* 0x00164c4101007387 */ /* 0x000fe20000100800 */
[----:B------:R-:W-:Y:S02]  /*19800*/  LEA R53, P5, R50, R19, 0x1 ;  /* 0x0000001332357211 */ /* 0x000fe400078a08ff */
[----:B------:R-:W-:Y:S01]  /*19810*/  LEA.HI.X.SX32 R52, R52, R5, 0x1, P6 ;  /* 0x0000000534347211 */ /* 0x000fe200030f0eff */
[----:B------:R-:W-:Y:S01]  /*19820*/  STL [R1+0x1648], R56 ;  /* 0x0016483801007387 */ /* 0x000fe20000100800 */
[----:B------:R-:W-:-:S03]  /*19830*/  LEA R67, P6, R49, R19, 0x1 ;  /* 0x0000001331437211 */ /* 0x000fc600078c08ff */
[----:B------:R-:W-:Y:S04]  /*19840*/  STL [R1+0x524], R55 ;  /* 0x0005243701007387 */ /* 0x000fe80000100800 */
        /* <DEDUP_REMOVED lines=13> */
[----:B------:R-:W-:Y:S04]  /*19920*/  STL [R1+0x1638], R52 ;  /* 0x0016383401007387 */ /* 0x000fe80000100800 */
[----:B------:R-:W-:Y:S01]  /*19930*/  STL [R1+0x534], R51 ;  /* 0x0005343301007387 */ /* 0x000fe20000100800 */
[----:B------:R-:W-:-:S03]  /*19940*/  LEA R69, P3, R45, R19, 0x1 ;  /* 0x000000132d457211 */ /* 0x000fc600078608ff */
[----:B------:R-:W-:Y:S04]  /*19950*/  STL [R1+0x1634], R50 ;  /* 0x0016343201007387 */ /* 0x000fe80000100800 */
[----:B------:R1:W-:Y:S04]  /*19960*/  STL [R1+0x1630], R49 ;  /* 0x0016303101007387 */ /* 0x0003e80000100800 */
[----:B------:R-:W-:Y:S01]  /*19970*/  STL [R1+0x538], R66 ;  /* 0x0005384201007387 */ /* 0x000fe20000100800 */
[----:B------:R-:W-:-:S03]  /*19980*/  LEA.HI.X.SX32 R68, R45, R5, 0x1, P3 ;  /* 0x000000052d447211 */ /* 0x000fc600018f0eff */
[----:B------:R2:W-:Y:S01]  /*19990*/  STL [R1+0x53c], R48 ;  /* 0x00053c3001007387 */ /* 0x0005e20000100800 */
[----:B-1----:R-:W-:Y:S02]  /*199a0*/  LEA.HI.X.SX32 R49, R47, R5, 0x1, P5 ;  /* 0x000000052f317211 */ /* 0x002fe400028f0eff */
[----:B------:R-:W-:-:S03]  /*199b0*/  LEA R47, P5, R44, R19, 0x1 ;  /* 0x000000132c2f7211 */ /* 0x000fc600078a08ff */
[----:B------:R1:W-:Y:S01]  /*199c0*/  STL [R1+0x540], R49 ;  /* 0x0005403101007387 */ /* 0x0003e20000100800 */
[----:B--2---:R-:W-:Y:S02]  /*199d0*/  LEA.HI.X.SX32 R48, R46, R5, 0x1, P6 ;  /* 0x000000052e307211 */ /* 0x004fe400030f0eff */
[----:B------:R-:W-:Y:S01]  /*199e0*/  LEA R46, P6, R43, R19, 0x1 ;  /* 0x000000132b2e7211 */ /* 0x000fe200078c08ff */
[----:B------:R-:W-:Y:S01]  /*199f0*/  STL [R1+0x162c], R69 ;  /* 0x00162c4501007387 */ /* 0x000fe20000100800 */
[----:B------:R-:W-:-:S03]  /*19a00*/  LEA.HI.X.SX32 R44, R44, R5, 0x1, P5 ;  /* 0x000000052c2c7211 */ /* 0x000fc600028f0eff */
[----:B------:R-:W-:Y:S01]  /*19a10*/  STL [R1+0x1628], R47 ;  /* 0x0016282f01007387 */ /* 0x000fe20000100800 */
[----:B------:R-:W-:-:S03]  /*19a20*/  LEA R50, P3, R42, R19, 0x1 ;  /* 0x000000132a327211 */ /* 0x000fc600078608ff */
[----:B------:R-:W-:Y:S04]  /*19a30*/  STL [R1+0x544], R48 ;  /* 0x0005443001007387 */ /* 0x000fe80000100800 */
[----:B------:R-:W-:Y:S01]  /*19a40*/  STL [R1+0x1624], R46 ;  /* 0x0016242e01007387 */ /* 0x000fe20000100800 */
[----:B------:R-:W-:-:S03]  /*19a50*/  LEA R72, P5, R41, R19, 0x1 ;  /* 0x0000001329487211 */ /* 0x000fc600078a08ff */
[----:B------:R-:W-:Y:S04]  /*19a60*/  STL [R1+0x548], R68 ;  /* 0x0005484401007387 */ /* 0x000fe80000100800 */
[----:B------:R2:W-:Y:S01]  /*19a70*/  STL [R1+0x54c], R44 ;  /* 0x00054c2c01007387 */ /* 0x0005e20000100800 */
[----:B-1----:R-:W-:Y:S02]  /*19a80*/  LEA.HI.X.SX32 R49, R42, R5, 0x1, P3 ;  /* 0x000000052a317211 */ /* 0x002fe400018f0eff */
[----:B------:R-:W-:Y:S01]  /*19a90*/  LEA R42, P3, R39, R19, 0x1 ;  /* 0x00000013272a7211 */ /* 0x000fe200078608ff */
[----:B------:R-:W-:Y:S01]  /*19aa0*/  STL [R1+0x1620], R50 ;  /* 0x0016203201007387 */ /* 0x000fe20000100800 */
[-C--:B------:R-:W-:Y:S02]  /*19ab0*/  LEA.HI.X.SX32 R70, R41, R5.reuse, 0x1, P5 ;  /* 0x0000000529467211 */ /* 0x080fe400028f0eff */
[----:B--2---:R-:W-:-:S02]  /*19ac0*/  LEA.HI.X.SX32 R44, R43, R5, 0x1, P6 ;  /* 0x000000052b2c7211 */ /* 0x004fc400030f0eff */
[----:B------:R-:W-:-:S03]  /*19ad0*/  LEA R43, P6, R40, R19, 0x1 ;  /* 0x00000013282b7211 */ /* 0x000fc600078c08ff */
[----:B------:R-:W-:Y:S01]  /*19ae0*/  STL [R1+0x550], R44 ;  /* 0x0005502c01007387 */ /* 0x000fe20000100800 */
[----:B------:R-:W-:-:S03]  /*19af0*/  LEA.HI.X.SX32 R40, R40, R5, 0x1, P6 ;  /* 0x0000000528287211 */ /* 0x000fc600030f0eff */
[----:B------:R-:W-:Y:S04]  /*19b00*/  STL [R1+0x161c], R72 ;  /* 0x00161c4801007387 */ /* 0x000fe80000100800 */
[----:B------:R-:W-:Y:S01]  /*19b10*/  STL [R1+0x1618], R43 ;  /* 0x0016182b01007387 */ /* 0x000fe20000100800 */
[----:B------:R-:W-:-:S03]  /*19b20*/  LEA R52, P5, R38, R19, 0x1 ;  /* 0x0000001326347211 */ /* 0x000fc600078a08ff */
[----:B------:R-:W-:Y:S04]  /*19b30*/  STL [R1+0x554], R49 ;  /* 0x0005543101007387 */ /* 0x000fe80000100800 */
[----:B------:R-:W-:Y:S01]  /*19b40*/  STL [R1+0x1614], R42 ;  /* 0x0016142a01007387 */ /* 0x000fe20000100800 */
[----:B------:R-:W-:-:S03]  /*19b50*/  LEA R76, P6, R37, R19, 0x1 ;  /* 0x00000013254c7211 */ /* 0x000fc600078c08ff */
[----:B------:R-:W-:Y:S04]  /*19b60*/  STL [R1+0x558], R70 ;  /* 0x0005584601007387 */ /* 0x000fe80000100800 */
[----:B------:R1:W-:Y:S01]  /*19b70*/  STL [R1+0x55c], R40 ;  /* 0x00055c2801007387 */ /* 0x0003e20000100800 */
[----:B------:R-:W-:Y:S02]  /*19b80*/  LEA.HI.X.SX32 R51, R38, R5, 0x1, P5 ;  /* 0x0000000526337211 */ /* 0x000fe400028f0eff */
[----:B------:R-:W-:Y:S01]  /*19b90*/  LEA R38, P5, R35, R19, 0x1 ;  /* 0x0000001323267211 */ /* 0x000fe200078a08ff */
[----:B------:R-:W-:Y:S01]  /*19ba0*/  STL [R1+0x1610], R52 ;  /* 0x0016103401007387 */ /* 0x000fe20000100800 */
[-C--:B------:R-:W-:Y:S02]  /*19bb0*/  LEA.HI.X.SX32 R74, R37, R5.reuse, 0x1, P6 ;  /* 0x00000005254a7211 */ /* 0x080fe400030f0eff */
[----:B-1----:R-:W-:-:S02]  /*19bc0*/  LEA.HI.X.SX32 R40, R39, R5, 0x1, P3 ;  /* 0x0000000527287211 */ /* 0x002fc400018f0eff */
        /* <DEDUP_REMOVED lines=34> */
[----:B------:R-:W-:Y:S02]  /*19df0*/  LEA.HI.X.SX32 R28, R28, R5, 0x1, P6 ;  /* 0x000000051c1c7211 */ /* 0x000fe400030f0eff */
[-C--:B------:R-:W-:Y:S01]  /*19e00*/  LEA R58, P5, R26, R19.reuse, 0x1 ;  /* 0x000000131a3a7211 */ /* 0x080fe200078a08ff */
[----:B------:R-:W-:Y:S01]  /*19e10*/  STL [R1+0x15ec], R84 ;  /* 0x0015ec5401007387 */ /* 0x000fe20000100800 */
[----:B------:R-:W-:Y:S02]  /*19e20*/  LEA R88, P6, R25, R19, 0x1 ;  /* 0x0000001319587211 */ /* 0x000fe400078c08ff */
[----:B------:R-:W-:Y:S01]  /*19e30*/  LEA.HI.X.SX32 R39, R27, R5, 0x1, P3 ;  /* 0x000000051b277211 */ /* 0x000fe200018f0eff */
[----:B------:R-:W-:Y:S01]  /*19e40*/  STL [R1+0x15e8], R31 ;  /* 0x0015e81f01007387 */ /* 0x000fe20000100800 */
[----:B------:R-:W-:-:S03]  /*19e50*/  LEA R27, P3, R24, R19, 0x1 ;  /* 0x00000013181b7211 */ /* 0x000fc600078608ff */
[----:B------:R-:W-:Y:S01]  /*19e60*/  STL [R1+0x584], R55 ;  /* 0x0005843701007387 */ /* 0x000fe20000100800 */
[----:B------:R-:W-:-:S03]  /*19e70*/  LEA.HI.X.SX32 R57, R26, R5, 0x1, P5 ;  /* 0x000000051a397211 */ /* 0x000fc600028f0eff */
[----:B------:R-:W-:Y:S01]  /*19e80*/  STL [R1+0x15e4], R42 ;  /* 0x0015e42a01007387 */ /* 0x000fe20000100800 */
[----:B------:R-:W-:-:S03]  /*19e90*/  LEA R26, P5, R23, R19, 0x1 ;  /* 0x00000013171a7211 */ /* 0x000fc600078a08ff */
[----:B------:R-:W-:Y:S01]  /*19ea0*/  STL [R1+0x588], R82 ;  /* 0x0005885201007387 */ /* 0x000fe20000100800 */
[----:B------:R-:W-:-:S03]  /*19eb0*/  LEA.HI.X.SX32 R86, R25, R5, 0x1, P6 ;  /* 0x0000000519567211 */ /* 0x000fc600030f0eff */
[----:B------:R-:W-:Y:S01]  /*19ec0*/  STL [R1+0x58c], R28 ;  /* 0x00058c1c01007387 */ /* 0x000fe20000100800 */
[----:B------:R-:W-:-:S03]  /*19ed0*/  LEA.HI.X.SX32 R24, R24, R5, 0x1, P3 ;  /* 0x0000000518187211 */ /* 0x000fc600018f0eff */
[----:B------:R-:W-:Y:S04]  /*19ee0*/  STL [R1+0x15e0], R58 ;  /* 0x0015e03a01007387 */ /* 0x000fe80000100800 */
[----:B------:R-:W-:Y:S04]  /*19ef0*/  STL [R1+0x15dc], R88 ;  /* 0x0015dc5801007387 */ /* 0x000fe80000100800 */
[----:B------:R-:W-:Y:S04]  /*19f00*/  STL [R1+0x15d8], R27 ;  /* 0x0015d81b01007387 */ /* 0x000fe80000100800 */
[----:B------:R-:W-:Y:S04]  /*19f10*/  STL [R1+0x590], R39 ;  /* 0x0005902701007387 */ /* 0x000fe80000100800 */
[----:B------:R-:W-:Y:S01]  /*19f20*/  STL [R1+0x594], R57 ;  /* 0x0005943901007387 */ /* 0x000fe20000100800 */
[----:B------:R-:W-:-:S03]  /*19f30*/  LEA R60, P6, R20, R19, 0x1 ;  /* 0x00000013143c7211 */ /* 0x000fc600078c08ff */
[----:B------:R-:W-:Y:S01]  /*19f40*/  STL [R1+0x15d4], R26 ;  /* 0x0015d41a01007387 */ /* 0x000fe20000100800 */
[----:B------:R-:W-:-:S03]  /*19f50*/  LEA R90, P3, R22, R19, 0x1 ;  /* 0x00000013165a7211 */ /* 0x000fc600078608ff */
[----:B------:R-:W-:Y:S04]  /*19f60*/  STL [R1+0x598], R86 ;  /* 0x0005985601007387 */ /* 0x000fe80000100800 */
[----:B------:R1:W-:Y:S01]  /*19f70*/  STL [R1+0x59c], R24 ;  /* 0x00059c1801007387 */ /* 0x0003e20000100800 */
[----:B------:R-:W2:Y:S01]  /*19f80*/  S2R R44, SR_TID.X ;  /* 0x00000000002c7919 */ /* 0x000ea20000002100 */
[-C--:B------:R-:W-:Y:S02]  /*19f90*/  LEA.HI.X.SX32 R59, R20, R5.reuse, 0x1, P6 ;  /* 0x00000005143b7211 */ /* 0x080fe400030f0eff */
[----:B-1----:R-:W-:Y:S02]  /*19fa0*/  LEA.HI.X.SX32 R24, R23, R5, 0x1, P5 ;  /* 0x0000000517187211 */ /* 0x002fe400028f0eff */
[----:B------:R-:W-:Y:S01]  /*19fb0*/  LEA R23, P5, R6, R19, 0x1 ;  /* 0x0000001306177211 */ /* 0x000fe200078a08ff */
[----:B------:R-:W-:Y:S01]  /*19fc0*/  STL [R1+0x15d0], R60 ;  /* 0x0015d03c01007387 */ /* 0x000fe20000100800 */
[-C--:B------:R-:W-:Y:S01]  /*19fd0*/  LEA.HI.X.SX32 R27, R22, R5.reuse, 0x1, P3 ;  /* 0x00000005161b7211 */ /* 0x080fe200018f0eff */
[----:B------:R-:W-:Y:S01]  /*19fe0*/  IMAD R20, R9, 0x2, R21 ;  /* 0x0000000209147824 */ /* 0x000fe200078e0215 */
[----:B------:R-:W-:Y:S01]  /*19ff0*/  LEA.HI.X.SX32 R22, R6, R5, 0x1, P5 ;  /* 0x0000000506167211 */ /* 0x000fe200028f0eff */
[----:B------:R-:W-:Y:S01]  /*1a000*/  STL [R1+0x5a0], R24 ;  /* 0x0005a01801007387 */ /* 0x000fe20000100800 */
[----:B------:R-:W1:Y:S01]  /*1a010*/  LDC R9, c[0x0][0x3a0] ;  /* 0x0000e800ff097b82 */ /* 0x000e620000000800 */
[----:B------:R-:W-:-:S02]  /*1a020*/  LEA R6, P3, R21, R19, 0x1 ;  /* 0x0000001315067211 */ /* 0x000fc400078608ff */
[----:B------:R-:W-:Y:S04]  /*1a030*/  STL [R1+0x15cc], R90 ;  /* 0x0015cc5a01007387 */ /* 0x000fe80000100800 */
[----:B------:R-:W-:Y:S04]  /*1a040*/  STL [R1+0x15c8], R23 ;  /* 0x0015c81701007387 */ /* 0x000fe80000100800 */
[----:B------:R-:W-:Y:S04]  /*1a050*/  STL [R1+0x15c4], R59 ;  /* 0x0015c43b01007387 */ /* 0x000fe80000100800 */
[----:B------:R-:W-:Y:S01]  /*1a060*/  STL [R1+0x15b8], R22 ;  /* 0x0015b81601007387 */ /* 0x000fe20000100800 */
[----:B------:R-:W-:-:S03]  /*1a070*/  ISETP.GT.U32.AND P6, PT, R7, R11, PT ;  /* 0x0000000b0700720c */ /* 0x000fc60003fc4070 */
[----:B------:R-:W-:Y:S04]  /*1a080*/  STL [R1+0x5a4], R27 ;  /* 0x0005a41b01007387 */ /* 0x000fe80000100800 */
[----:B------:R0:W-:Y:S02]  /*1a090*/  STL [R1+0x15bc], R6 ;  /* 0x0015bc0601007387 */ /* 0x0001e40000100800 */
[----:B0-----:R-:W-:Y:S02]  /*1a0a0*/  IMAD R6, R10, 0x2, R20 ;  /* 0x000000020a067824 */ /* 0x001fe400078e0214 */
[----:B------:R-:W0:Y:S01]  /*1a0b0*/  S2R R10, SR_TID.X ;  /* 0x00000000000a7919 */ /* 0x000e220000002100 */
[----:B------:R-:W-:Y:S02]  /*1a0c0*/  LEA R45, P5, R20, R19, 0x1 ;  /* 0x00000013142d7211 */ /* 0x000fe400078a08ff */
[----:B------:R-:W-:Y:S01]  /*1a0d0*/  LEA.HI.X.SX32 R21, R21, R5, 0x1, P3 ;  /* 0x0000000515157211 */ /* 0x000fe200018f0eff */
[----:B------:R-:W-:Y:S01]  /*1a0e0*/  @!P6 IMAD.IADD R11, R11, 0x1, -R7 ;  /* 0x000000010b0be824 */ /* 0x000fe200078e0a07 */
[----:B------:R-:W-:Y:S01]  /*1a0f0*/  LEA R19, P3, R6, R19, 0x1 ;  /* 0x0000001306137211 */ /* 0x000fe200078608ff */
[----:B------:R-:W-:Y:S01]  /*1a100*/  STL [R1+0x15c0], R45 ;  /* 0x0015c02d01007387 */ /* 0x000fe20000100800 */
[-C--:B------:R-:W-:Y:S01]  /*1a110*/  LEA.HI.X.SX32 R46, R20, R5.reuse, 0x1, P5 ;  /* 0x00000005142e7211 */ /* 0x080fe200028f0eff */
[----:B-1----:R-:W-:Y:S01]  /*1a120*/  VIADD R20, R9, 0x7f ;  /* 0x0000007f09147836 */ /* 0x002fe20000000000 */
[----:B------:R-:W-:Y:S01]  /*1a130*/  LEA.HI.X.SX32 R5, R6, R5, 0x1, P3 ;  /* 0x0000000506057211 */ /* 0x000fe200018f0eff */
[----:B------:R-:W-:Y:S01]  /*1a140*/  STL [R1+0x5a8], R21 ;  /* 0x0005a81501007387 */ /* 0x000fe20000100800 */
[----:B------:R-:W-:Y:S01]  /*1a150*/  IMAD.MOV.U32 R25, RZ, RZ, R2 ;  /* 0x000000ffff197224 */ /* 0x000fe200078e0002 */
[----:B------:R-:W-:-:S02]  /*1a160*/  ISETP.GT.U32.AND P6, PT, R7, R11, PT ;  /* 0x0000000b0700720c */ /* 0x000fc40003fc4070 */
[----:B------:R1:W-:Y:S01]  /*1a170*/  STL [R1+0x15b4], R19 ;  /* 0x0015b41301007387 */ /* 0x0003e20000100800 */
[----:B------:R-:W-:Y:S01]  /*1a180*/  IMAD.MOV.U32 R26, RZ, RZ, R0 ;  /* 0x000000ffff1a7224 */ /* 0x000fe200078e0000 */
[----:B--2---:R-:W-:Y:S01]  /*1a190*/  LOP3.LUT R0, R44, 0x7f, RZ, 0xc0, !PT ;  /* 0x0000007f2c007812 */ /* 0x004fe200078ec0ff */
[----:B------:R-:W-:Y:S01]  /*1a1a0*/  @!P0 IMAD.MOV R25, RZ, RZ, -R25 ;  /* 0x000000ffff198224 */ /* 0x000fe200078e0a19 */
[----:B------:R-:W-:Y:S01]  /*1a1b0*/  STL [R1+0x5ac], R46 ;  /* 0x0005ac2e01007387 */ /* 0x000fe20000100800 */
[----:B------:R-:W-:Y:S02]  /*1a1c0*/  ISETP.GT.AND P0, PT, R20, 0x7f, PT ;  /* 0x0000007f1400780c */ /* 0x000fe40003f04270 */
[----:B-1----:R-:W-:Y:S01]  /*1a1d0*/  SHF.R.U32.HI R19, RZ, 0x6, R44 ;  /* 0x00000006ff137819 */ /* 0x002fe2000001162c */
[----:B------:R1:W-:Y:S01]  /*1a1e0*/  STL [R1+0x5b0], R5 ;  /* 0x0005b00501007387 */ /* 0x0003e20000100800 */
[----:B------:R-:W-:Y:S01]  /*1a1f0*/  @!P2 IMAD.MOV R26, RZ, RZ, -R26 ;  /* 0x000000ffff1aa224 */ /* 0x000fe200078e0a1a */
[----:B------:R-:W-:-:S02]  /*1a200*/  LOP3.LUT R47, R44, 0x3f, RZ, 0xc0, !PT ;  /* 0x0000003f2c2f7812 */ /* 0x000fc400078ec0ff */
[----:B------:R-:W-:Y:S02]  /*1a210*/  SHF.R.S32.HI R2, RZ, 0x6, R44 ;  /* 0x00000006ff027819 */ /* 0x000fe4000001142c */
[----:B-1----:R-:W-:Y:S01]  /*1a220*/  SGXT.U32 R5, R19, 0x1 ;  /* 0x000000011305781a */ /* 0x002fe20000000000 */
[----:B------:R-:W-:-:S03]  /*1a230*/  IMAD.MOV.U32 R24, RZ, RZ, R4 ;  /* 0x000000ffff187224 */ /* 0x000fc600078e0004 */
[----:B------:R-:W-:Y:S01]  /*1a240*/  ISETP.LT.AND P2, PT, R5, R9, P0 ;  /* 0x000000090500720c */ /* 0x000fe20000741270 */
[----:B------:R-:W-:Y:S01]  /*1a250*/  IMAD R5, R0, UR9, RZ ;  /* 0x0000000900057c24 */ /* 0x000fe2000f8e02ff */
[----:B------:R-:W-:Y:S01]  /*1a260*/  LOP3.LUT R19, R44, 0x40, RZ, 0xc0, !PT ;  /* 0x000000402c137812 */ /* 0x000fe200078ec0ff */
[----:B------:R-:W-:Y:S01]  /*1a270*/  IMAD.SHL.U32 R4, R47, 0x2, RZ ;  /* 0x000000022f047824 */ /* 0x000fe200078e00ff */
[----:B------:R-:W-:Y:S01]  /*1a280*/  SGXT R2, R2, 0x1 ;  /* 0x000000010202781a */ /* 0x000fe20000000200 */
[----:B------:R-:W-:Y:S01]  /*1a290*/  @!P6 IMAD.IADD R11, R11, 0x1, -R7 ;  /* 0x000000010b0be824 */ /* 0x000fe200078e0a07 */
[----:B0-----:R-:W-:Y:S02]  /*1a2a0*/  SHF.R.U32.HI R10, RZ, 0x6, R10 ;  /* 0x00000006ff0a7819 */ /* 0x001fe4000001160a */
[----:B------:R-:W-:Y:S01]  /*1a2b0*/  LEA R6, P6, R5, UR26, 0x1 ;  /* 0x0000001a05067c11 */ /* 0x000fe2000f8c08ff */
[----:B------:R-:W-:Y:S01]  /*1a2c0*/  @!P1 IMAD.MOV R24, RZ, RZ, -R24 ;  /* 0x000000ffff189224 */ /* 0x000fe200078e0a18 */
[----:B------:R-:W-:Y:S01]  /*1a2d0*/  LOP3.LUT R2, R4, 0x90, R2, 0x78, !PT ;  /* 0x0000009004027812 */ /* 0x000fe200078e7802 */
[----:B------:R-:W-:Y:S01]  /*1a2e0*/  IMAD R4, R19, 0x200, R4 ;  /* 0x0000020013047824 */ /* 0x000fe200078e0204 */
[----:B------:R-:W-:-:S02]  /*1a2f0*/  SGXT.U32 R10, R10, 0x1 ;  /* 0x000000010a0a781a */ /* 0x000fc40000000000 */
[----:B------:R-:W-:Y:S02]  /*1a300*/  ISETP.GE.AND P5, PT, R71, RZ, PT ;  /* 0x000000ff4700720c */ /* 0x000fe40003fa6270 */
[----:B------:R-:W-:Y:S02]  /*1a310*/  ISETP.GE.AND P3, PT, R73, RZ, PT ;  /* 0x000000ff4900720c */ /* 0x000fe40003f66270 */
[----:B------:R-:W-:Y:S02]  /*1a320*/  ISETP.NE.U32.AND P1, PT, R0, RZ, PT ;  /* 0x000000ff0000720c */ /* 0x000fe40003f25070 */
[----:B------:R-:W-:Y:S01]  /*1a330*/  LEA.HI.X.SX32 R5, R5, UR27, 0x1, P6 ;  /* 0x0000001b05057c11 */ /* 0x000fe2000b0f0eff */
[----:B------:R-:W0:Y:S01]  /*1a340*/  LDCU.64 UR16, c[0x0][0x358] ;  /* 0x00006b00ff1077ac */ /* 0x000e220008000a00 */
[----:B------:R-:W-:Y:S01]  /*1a350*/  UIADD3 UR77, UPT, UPT, UR5, 0x48000, URZ ;  /* 0x00048000054d7890 */ /* 0x000fe2000fffe0ff */
[----:B------:R-:W-:Y:S01]  /*1a360*/  UMOV UR10, 0x1 ;  /* 0x00000001000a7882 */ /* 0x000fe20000000000 */
[----:B---34-:R-:W-:Y:S10]  /*1a370*/  BRA.U UP0, `(.L_x_5) ;  /* 0x0000000100187547 */ /* 0x018ff4000b800000 */
[----:B------:R-:W-:Y:S01]  /*1a380*/  ELECT P6, URZ, PT ;  /* 0x0000000000ff782f */ /* 0x000fe200038c0000 */
[----:B------:R-:W-:Y:S01]  /*1a390*/  IMAD.MOV.U32 R19, RZ, RZ, 0x1 ;  /* 0x00000001ff137424 */ /* 0x000fe200078e00ff */
[----:B------:R-:W-:Y:S01]  /*1a3a0*/  UMOV UR7, 0x40 ;  /* 0x0000004000077882 */ /* 0x000fe20000000000 */
[----:B------:R-:W-:Y:S01]  /*1a3b0*/  UVIRTCOUNT.DEALLOC.SMPOOL 0x80 ;  /* 0x000000800000784c */ /* 0x000fe20000000000 */
[----:B------:R-:W-:-:S09]  /*1a3c0*/  ULEA UR7, UR6, UR7, 0x18 ;  /* 0x0000000706077291 */ /* 0x000fd2000f8ec0ff */
[----:B------:R1:W-:Y:S03]  /*1a3d0*/  @P6 STS.U8 [UR7], R19 ;  /* 0x00000013ff006988 */ /* 0x0003e60008000007 */
.L_x_5:
[----:B------:R-:W2:Y:S04]  /*1a3e0*/  LDL R21, [R1+0x488] ;  /* 0x0004880001157983 */ /* 0x000ea80000100800 */
[----:B------:R-:W2:Y:S01]  /*1a3f0*/  LDL R20, [R1+0x48c] ;  /* 0x00048c0001147983 */ /* 0x000ea20000100800 */
[----:B------:R-:W-:Y:S01]  /*1a400*/  UIADD3 UR6, UPT, UPT, UR4, UR11, URZ ;  /* 0x0000000b04067290 */ /* 0x000fe2000fffe0ff */
[----:B------:R-:W-:Y:S01]  /*1a410*/  IMAD.MOV.U32 R23, RZ, RZ, R12 ;  /* 0x000000ffff177224 */ /* 0x000fe200078e000c */
[----:B------:R-:W-:Y:S01]  /*1a420*/  VOTEU.ALL UP1, P1 ;  /* 0x0000000000ff7886 */ /* 0x000fe20000820000 */
[----:B------:R-:W-:Y:S01]  /*1a430*/  VOTEU.ALL UP2, P1 ;  /* 0x0000000000ff7886 */ /* 0x000fe20000840000 */
[----:B------:R3:W-:Y:S01]  /*1a440*/  STL [R1+0x1ed0], R74 ;  /* 0x001ed04a01007387 */ /* 0x0007e20000100800 */
[----:B------:R-:W-:Y:S01]  /*1a450*/  @!P5 IMAD.MOV R23, RZ, RZ, -R23 ;  /* 0x000000ffff17d224 */ /* 0x000fe200078e0a17 */
[----:B------:R-:W-:Y:S01]  /*1a460*/  PRMT R71, RZ, 0x7610, R71 ;  /* 0x00007610ff477816 */ /* 0x000fe20000000047 */
[----:B------:R-:W4:Y:S01]  /*1a470*/  LDCU UR42, c[0x0][0x3b0] ;  /* 0x00007600ff2a77ac */ /* 0x000f220008000800 */
[----:B------:R-:W-:-:S04]  /*1a480*/  @!UP1 UIADD3 UR22, UPT, UPT, -UR10, 0x100000, URZ ;  /* 0x001000000a169890 */ /* 0x000fc8000fffe1ff */
[----:B------:R-:W-:Y:S02]  /*1a490*/  @!UP1 USHF.L.U32 UR23, UR22, 0xb, URZ ;  /* 0x0000000b16179899 */ /* 0x000fe400080006ff */
[----:B------:R-:W-:Y:S01]  /*1a4a0*/  @!UP1 USHF.L.U32 UR22, UR22, 0x1, URZ ;  /* 0x0000000116169899 */ /* 0x000fe200080006ff */
[----:B------:R-:W-:Y:S01]  /*1a4b0*/  STTM.x64 tmem[UR6], RZ ;  /* 0x000000ff000079ed */ /* 0x000fe20008340006 */
[----:B------:R-:W-:Y:S01]  /*1a4c0*/  STTM.x64 tmem[UR6+0x40], RZ ;  /* 0x000040ff000079ed */ /* 0x000fe20008340006 */
[----:B------:R-:W-:Y:S01]  /*1a4d0*/  STTM.x64 tmem[UR6+0x80], RZ ;  /* 0x000080ff000079ed */ /* 0x000fe20008340006 */
[----:B------:R-:W-:Y:S01]  /*1a4e0*/  STTM.x64 tmem[UR6+0xc0], RZ ;  /* 0x0000c0ff000079ed */ /* 0x000fe20008340006 */
[----:B------:R-:W1:Y:S02]  /*1a4f0*/  FENCE.VIEW.ASYNC.T ;  /* 0x00000000000073c6 */ /* 0x000e640000000200 */
[----:B-1----:R-:W-:Y:S01]  /*1a500*/  BAR.SYNC.DEFER_BLOCKING 0x0 ;  /* 0x0000000000007b1d */ /* 0x002fe20000010000 */
[----:B---3--:R-:W-:-:S02]  /*1a510*/  PRMT R74, RZ, 0x7610, R74 ;  /* 0x00007610ff4a7816 */ /* 0x008fc4000000004a */
[----:B------:R-:W-:Y:S02]  /*1a520*/  PRMT R47, RZ, 0x7610, R47 ;  /* 0x00007610ff2f7816 */ /* 0x000fe4000000002f */
[----:B------:R-:W-:Y:S01]  /*1a530*/  PRMT R43, RZ, 0x7610, R43 ;  /* 0x00007610ff2b7816 */ /* 0x000fe2000000002b */
[----:B------:R-:W1:Y:S01]  /*1a540*/  LDCU UR41, c[0x0][0x3b0] ;  /* 0x00007600ff2977ac */ /* 0x000e620008000800 */
[----:B------:R3:W-:Y:S01]  /*1a550*/  STL [R1+0x1ecc], R80 ;  /* 0x001ecc5001007387 */ /* 0x0007e20000100800 */
[----:B------:R-:W-:Y:S01]  /*1a560*/  PRMT R0, RZ, 0x7610, R0 ;  /* 0x00007610ff007816 */ /* 0x000fe20000000000 */
[----:B------:R-:W0:Y:S02]  /*1a570*/  LDCU UR40, c[0x0][0x3b0] ;  /* 0x00007600ff2877ac */ /* 0x000e240008000800 */
        /* <DEDUP_REMOVED lines=9> */
[----:B------:R-:W0:Y:S02]  /*1a610*/  FENCE.VIEW.ASYNC.S ;  /* 0x00000000000073c6 */ /* 0x000e240000000000 */
[----:B0-----:R0:W0:Y:S02]  /*1a620*/  @!UP2 SYNCS.EXCH.64 URZ, [UR77], UR22 ;  /* 0x000000164dffa5b2 */ /* 0x0010240008000100 */
[----:B0-----:R-:W-:Y:S01]  /*1a630*/  BAR.SYNC.DEFER_BLOCKING 0x0 ;  /* 0x0000000000007b1d */ /* 0x001fe20000010000 */
[----:B------:R-:W-:-:S02]  /*1a640*/  PRMT R36, RZ, 0x7610, R36 ;  /* 0x00007610ff247816 */ /* 0x000fc40000000024 */
[----:B------:R-:W-:Y:S02]  /*1a650*/  PRMT R37, RZ, 0x7610, R37 ;  /* 0x00007610ff257816 */ /* 0x000fe40000000025 */
[----:B------:R-:W-:Y:S01]  /*1a660*/  PRMT R32, RZ, 0x7610, R32 ;  /* 0x00007610ff207816 */ /* 0x000fe20000000020 */
[----:B------:R-:W0:Y:S01]  /*1a670*/  LDCU UR36, c[0x0][0x3b0] ;  /* 0x00007600ff2477ac */ /* 0x000e220008000800 */
[----:B------:R-:W-:Y:S01]  /*1a680*/  STL [R1+0x1ebc], R82 ;  /* 0x001ebc5201007387 */ /* 0x000fe20000100800 */
[----:B---3--:R-:W-:Y:S01]  /*1a690*/  PRMT R80, RZ, 0x7610, R80 ;  /* 0x00007610ff507816 */ /* 0x008fe20000000050 */
[----:B------:R-:W3:Y:S02]  /*1a6a0*/  LDCU UR35, c[0x0][0x3b0] ;  /* 0x00007600ff2377ac */ /* 0x000ee40008000800 */
[----:B------:R-:W-:Y:S01]  /*1a6b0*/  STL [R1+0x1eb8], R88 ;  /* 0x001eb85801007387 */ /* 0x000fe20000100800 */
[----:B------:R-:W-:Y:S01]  /*1a6c0*/  PRMT R78, RZ, 0x7610, R78 ;  /* 0x00007610ff4e7816 */ /* 0x000fe2000000004e */
[----:B------:R-:W0:Y:S02]  /*1a6d0*/  LDCU UR34, c[0x0][0x3b0] ;  /* 0x00007600ff2277ac */ /* 0x000e240008000800 */
[----:B------:R-:W-:Y:S01]  /*1a6e0*/  STL [R1+0x1eb4], R86 ;  /* 0x001eb45601007387 */ /* 0x000fe20000100800 */
[----:B------:R-:W-:Y:S01]  /*1a6f0*/  PRMT R16, RZ, 0x7610, R16 ;  /* 0x00007610ff107816 */ /* 0x000fe20000000010 */
[----:B------:R-:W0:Y:S02]  /*1a700*/  LDCU UR33, c[0x0][0x3b0] ;  /* 0x00007600ff2177ac */ /* 0x000e240008000800 */
[----:B------:R1:W-:Y:S01]  /*1a710*/  STL [R1+0x1eb0], R90 ;  /* 0x001eb05a01007387 */ /* 0x0003e20000100800 */
[----:B------:R-:W-:Y:S01]  /*1a720*/  PRMT R84, RZ, 0x7610, R84 ;  /* 0x00007610ff547816 */ /* 0x000fe20000000054 */
[----:B------:R-:W0:Y:S02]  /*1a730*/  LDCU UR32, c[0x0][0x3b0] ;  /* 0x00007600ff2077ac */ /* 0x000e240008000800 */
[----:B------:R-:W-:Y:S01]  /*1a740*/  STL [R1+0x1eac], R27 ;  /* 0x001eac1b01007387 */ /* 0x000fe20000100800 */
[----:B------:R-:W-:Y:S01]  /*1a750*/  PRMT R33, RZ, 0x7610, R33 ;  /* 0x00007610ff217816 */ /* 0x000fe20000000021 */
[----:B------:R-:W0:Y:S02]  /*1a760*/  LDCU UR31, c[0x0][0x3b0] ;  /* 0x00007600ff1f77ac */ /* 0x000e240008000800 */
[----:B------:R-:W-:Y:S01]  /*1a770*/  STL [R1+0x1ea8], R17 ;  /* 0x001ea81101007387 */ /* 0x000fe20000100800 */
[C---:B-1----:R-:W-:Y:S01]  /*1a780*/  LOP3.LUT R90, R10.reuse, 0x8, RZ, 0xfc, !PT ;  /* 0x000000080a5a7812 */ /* 0x042fe200078efcff */
[----:B------:R-:W1:Y:S01]  /*1a790*/  LDCU UR30, c[0x0][0x3b0] ;  /* 0x00007600ff1e77ac */ /* 0x000e620008000800 */
[----:B------:R-:W-:Y:S01]  /*1a7a0*/  LOP3.LUT R90, R10, 0x10, RZ, 0xfc, !PT ;  /* 0x000000100a5a7812 */ /* 0x000fe200078efcff */
[----:B------:R-:W-:Y:S01]  /*1a7b0*/  STL [R1+0x1ea4], R18 ;  /* 0x001ea41201007387 */ /* 0x000fe20000100800 */
[----:B------:R-:W-:Y:S01]  /*1a7c0*/  PRMT R28, RZ, 0x7610, R28 ;  /* 0x00007610ff1c7816 */ /* 0x000fe2000000001c */
[----:B------:R-:W0:Y:S01]  /*1a7d0*/  LDCU UR29, c[0x0][0x3b0] ;  /* 0x00007600ff1d77ac */ /* 0x000e220008000800 */
[-C--:B------:R-:W-:Y:S01]  /*1a7e0*/  ISETP.LT.AND P6, PT, R90, R9.reuse, P0 ;  /* 0x000000095a00720c */ /* 0x080fe200007c1270 */
[----:B------:R-:W0:Y:S01]  /*1a7f0*/  S2R R10, SR_TID.X ;  /* 0x00000000000a7919 */ /* 0x000e220000002100 */
[----:B------:R-:W-:Y:S01]  /*1a800*/  PRMT R29, RZ, 0x7610, R29 ;  /* 0x00007610ff1d7816 */ /* 0x000fe2000000001d */
[----:B------:R-:W0:Y:S01]  /*1a810*/  LDCU UR28, c[0x0][0x3b0] ;  /* 0x00007600ff1c77ac */ /* 0x000e220008000800 */
[----:B------:R-:W-:Y:S01]  /*1a820*/  STL [R1+0x1ea0], R11 ;  /* 0x001ea00b01007387 */ /* 0x000fe20000100800 */
[----:B------:R-:W-:Y:S01]  /*1a830*/  PRMT R19, RZ, 0x7610, R19 ;  /* 0x00007610ff137816 */ /* 0x000fe20000000013 */
[----:B------:R-:W0:Y:S02]  /*1a840*/  LDCU UR27, c[0x0][0x3b0] ;  /* 0x00007600ff1b77ac */ /* 0x000e240008000800 */
        /* <DEDUP_REMOVED lines=8> */
[----:B------:R-:W1:Y:S02]  /*1a8d0*/  LDCU UR24, c[0x0][0x3b0] ;  /* 0x00007600ff1877ac */ /* 0x000e640008000800 */
        /* <DEDUP_REMOVED lines=8> */
[----:B------:R-:W-:Y:S01]  /*1a960*/  @!P3 IMAD.MOV R13, RZ, RZ, -R13 ;  /* 0x000000ffff0db224 */ /* 0x000fe200078e0a0d */
[----:B------:R-:W-:Y:S01]  /*1a970*/  PRMT R12, RZ, 0x7610, R12 ;  /* 0x00007610ff0c7816 */ /* 0x000fe2000000000c */
[----:B------:R-:W-:Y:S01]  /*1a980*/  STL [R1+0x1da8], R81 ;  /* 0x001da85101007387 */ /* 0x000fe20000100800 */
[----:B0-----:R-:W-:Y:S01]  /*1a990*/  SHF.R.U32.HI R10, RZ, 0x6, R10 ;  /* 0x00000006ff0a7819 */ /* 0x001fe2000001160a */
[----:B------:R-:W0:Y:S02]  /*1a9a0*/  LDCU UR23, c[0x0][0x3b0] ;  /* 0x00007600ff1777ac */ /* 0x000e240008000800 */
[----:B------:R-:W-:Y:S01]  /*1a9b0*/  STL [R1+0x1da4], R79 ;  /* 0x001da44f01007387 */ /* 0x000fe20000100800 */
[----:B------:R-:W-:Y:S01]  /*1a9c0*/  SGXT.U32 R10, R10, 0x1 ;  /* 0x000000010a0a781a */ /* 0x000fe20000000000 */
[----:B------:R-:W0:Y:S02]  /*1a9d0*/  LDCU UR22, c[0x0][0x3b0] ;  /* 0x00007600ff1677ac */ /* 0x000e240008000800 */
[----:B------:R-:W-:Y:S01]  /*1a9e0*/  STL [R1+0x1cdc], R8 ;  /* 0x001cdc0801007387 */ /* 0x000fe20000100800 */
[----:B------:R-:W-:Y:S01]  /*1a9f0*/  LOP3.LUT R10, R10, 0x8, RZ, 0xfc, !PT ;  /* 0x000000080a0a7812 */ /* 0x000fe200078efcff */
[----:B------:R-:W0:Y:S02]  /*1aa00*/  LDCU UR11, c[0x0][0x3b0] ;  /* 0x00007600ff0b77ac */ /* 0x000e240008000800 */
[----:B------:R-:W-:Y:S01]  /*1aa10*/  STL [R1+0x1cd8], R7 ;  /* 0x001cd80701007387 */ /* 0x000fe20000100800 */
[----:B------:R-:W-:Y:S01]  /*1aa20*/  ISETP.LT.AND P5, PT, R10, R9, P0 ;  /* 0x000000090a00720c */ /* 0x000fe200007a1270 */
[----:B------:R-:W0:Y:S01]  /*1aa30*/  LDCU UR71, c[0x0][0x3b0] ;  /* 0x00007600ff4777ac */ /* 0x000e220008000800 */
[----:B------:R-:W0:Y:S01]  /*1aa40*/  S2R R10, SR_TID.X ;  /* 0x00000000000a7919 */ /* 0x000e220000002100 */
[----:B------:R-:W0:Y:S01]  /*1aa50*/  LDCU UR69, c[0x0][0x3b0] ;  /* 0x00007600ff4577ac */ /* 0x000e220008000800 */
        /* <DEDUP_REMOVED lines=29> */
[----:B--2---:R-:W2:Y:S01]  /*1ac30*/  @P2 LDG.E.U16 R74, desc[UR16][R20.64] ;  /* 0x00000010144a2981 */ /* 0x004ea2000c1e1500 */
[----:B------:R-:W-:-:S02]  /*1ac40*/  PRMT R9, RZ, 0x7610, R9 ;  /* 0x00007610ff097816 */ /* 0x000fc40000000009 */
[----:B0-----:R-:W-:Y:S01]  /*1ac50*/  SHF.R.U32.HI R10, RZ, 0x6, R10 ;  /* 0x00000006ff0a7819 */ /* 0x001fe2000001160a */
[----:B------:R-:W-:Y:S03]  /*1ac60*/  STL [R1+0x1cd4], R2 ;  /* 0x001cd40201007387 */ /* 0x000fe60000100800 */
[----:B------:R-:W-:Y:S01]  /*1ac70*/  SGXT.U32 R10, R10, 0x1 ;  /* 0x000000010a0a781a */ /* 0x000fe20000000000 */
[----:B------:R-:W-:Y:S04]  /*1ac80*/  STL [R1+0x1cd0], R4 ;  /* 0x001cd00401007387 */ /* 0x000fe80000100800 */
[----:B------:R-:W3:Y:S04]  /*1ac90*/  LDL R90, [R1+0x1678] ;  /* 0x00167800015a7983 */ /* 0x000ee80000100800 */
[----:B------:R-:W3:Y:S04]  /*1aca0*/  LDL R20, [R1+0x4a8] ;  /* 0x0004a80001147983 */ /* 0x000ee80000100800 */
[----:B------:R-:W3:Y:S04]  /*1acb0*/  LDL R21, [R1+0x4ac] ;  /* 0x0004ac0001157983 */ /* 0x000ee80000100800 */
[----:B--2---:R-:W-:Y:S04]  /*1acc0*/  STL [R1+0x1058], R74 ;  /* 0x0010584a01007387 */ /* 0x004fe80000100800 */
[----:B------:R0:W-:Y:S02]  /*1acd0*/  STL.S16 [R1+0x1054], R9 ;  /* 0x0010540901007387 */ /* 0x0001e40000100600 */
[----:B0-----:R-:W0:Y:S01]  /*1ace0*/  LDC R9, c[0x0][0x3a0] ;  /* 0x0000e800ff097b82 */ /* 0x001e220000000800 */
[----:B------:R-:W-:-:S04]  /*1acf0*/  LOP3.LUT R74, R10, 0x18, RZ, 0xfc, !PT ;  /* 0x000000180a4a7812 */ /* 0x000fc800078efcff */
[----:B0-----:R-:W-:Y:S02]  /*1ad00*/  ISETP.LT.AND P2, PT, R74, R9, P0 ;  /* 0x000000094a00720c */ /* 0x001fe40000741270 */
[----:B------:R-:W2:Y:S04]  /*1ad10*/  LDL.LU R74, [R1+0x1ed0] ;  /* 0x001ed000014a7983 */ /* 0x000ea80000300800 */
[----:B------:R-:W2:Y:S01]  /*1ad20*/  LDL R9, [R1+0x1054] ;  /* 0x0010540001097983 */ /* 0x000ea20000100800 */
[----:B---3--:R-:W-:-:S04]  /*1ad30*/  @P5 LOP3.LUT R21, R21, R20, RZ, 0x3c, !PT ;  /* 0x0000001415155212 */ /* 0x008fc800078e3cff */
[----:B------:R-:W-:-:S04]  /*1ad40*/  @P5 LOP3.LUT R20, R21, R20, RZ, 0x3c, !PT ;  /* 0x0000001415145212 */ /* 0x000fc800078e3cff */
[----:B------:R-:W-:-:S05]  /*1ad50*/  @P5 LOP3.LUT R21, R21, R20, RZ, 0x3c, !PT ;  /* 0x0000001415155212 */ /* 0x000fca00078e3cff */
[----:B--2---:R-:W2:Y:S04]  /*1ad60*/  @P5 LDG.E.U16 R9, desc[UR16][R20.64] ;  /* 0x0000001014095981 */ /* 0x004ea8000c1e1500 */
[----:B--2---:R0:W-:Y:S04]  /*1ad70*/  @P5 STL [R1+0x1054], R9 ;  /* 0x0010540901005387 */ /* 0x0041e80000100800 */
[----:B------:R-:W2:Y:S04]  /*1ad80*/  LDL R20, [R1+0x4c8] ;  /* 0x0004c80001147983 */ /* 0x000ea80000100800 */
[----:B------:R-:W2:Y:S01]  /*1ad90*/  LDL R21, [R1+0x4cc] ;  /* 0x0004cc0001157983 */ /* 0x000ea20000100800 */
[----:B0-----:R-:W0:Y:S01]  /*1ada0*/  LDC R9, c[0x0][0x3a0] ;  /* 0x0000e800ff097b82 */ /* 0x001e220000000800 */
[----:B------:R-:W-:-:S04]  /*1adb0*/  LOP3.LUT R10, R10, 0x20, RZ, 0xfc, !PT ;  /* 0x000000200a0a7812 */ /* 0x000fc800078efcff */
[----:B0-----:R-:W-:Y:S02]  /*1adc0*/  ISETP.LT.AND P5, PT, R10, R9, P0 ;  /* 0x000000090a00720c */ /* 0x001fe400007a1270 */
[----:B--2---:R-:W-:-:S04]  /*1add0*/  @P6 LOP3.LUT R21, R21, R20, RZ, 0x3c, !PT ;  /* 0x0000001415156212 */ /* 0x004fc800078e3cff */
[----:B------:R-:W-:-:S04]  /*1ade0*/  @P6 LOP3.LUT R20, R21, R20, RZ, 0x3c, !PT ;  /* 0x0000001415146212 */ /* 0x000fc800078e3cff */
[----:B------:R-:W-:-:S05]  /*1adf0*/  @P6 LOP3.LUT R21, R21, R20, RZ, 0x3c, !PT ;  /* 0x0000001415156212 */ /* 0x000fca00078e3cff */
[----:B------:R-:W2:Y:S01]  /*1ae00*/  @P6 LDG.E.U16 R80, desc[UR16][R20.64] ;  /* 0x0000001014506981 */ /* 0x000ea2000c1e1500 */
[----:B------:R-:W0:Y:S03]  /*1ae10*/  S2R R10, SR_TID.X ;  /* 0x00000000000a7919 */ /* 0x000e260000002100 */
[----:B------:R-:W3:Y:S04]  /*1ae20*/  LDL R20, [R1+0x4e8] ;  /* 0x0004e80001147983 */ /* 0x000ee80000100800 */
[----:B------:R-:W3:Y:S01]  /*1ae30*/  LDL R21, [R1+0x4ec] ;  /* 0x0004ec0001157983 */ /* 0x000ee20000100800 */
[----:B------:R-:W-:Y:S02]  /*1ae40*/  PRMT R9, RZ, 0x7610, R9 ;  /* 0x00007610ff097816 */ /* 0x000fe40000000009 */
[----:B0-----:R-:W-:-:S04]  /*1ae50*/  SHF.R.U32.HI R10, RZ, 0x6, R10 ;  /* 0x00000006ff0a7819 */ /* 0x001fc8000001160a */
[----:B------:R-:W-:Y:S01]  /*1ae60*/  SGXT.U32 R10, R10, 0x1 ;  /* 0x000000010a0a781a */ /* 0x000fe20000000000 */
[----:B--2---:R0:W-:Y:S04]  /*1ae70*/  STL [R1+0x1050], R80 ;  /* 0x0010505001007387 */ /* 0x0041e80000100800 */
[----:B------:R2:W-:Y:S01]  /*1ae80*/  STL.S16 [R1+0x104c], R9 ;  /* 0x00104c0901007387 */ /* 0x0005e20000100600 */
[C---:B0-----:R-:W-:Y:S02]  /*1ae90*/  LOP3.LUT R80, R10.reuse, 0x28, RZ, 0xfc, !PT ;  /* 0x000000280a507812 */ /* 0x041fe400078efcff */
[----:B------:R-:W-:Y:S02]  /*1aea0*/  LOP3.LUT R10, R10, 0x30, RZ, 0xfc, !PT ;  /* 0x000000300a0a7812 */ /* 0x000fe400078efcff */
[-C--:B---3--:R-:W-:Y:S01]  /*1aeb0*/  @P2 LOP3.LUT R21, R21, R20.reuse, RZ, 0x3c, !PT ;  /* 0x0000001415152212 */ /* 0x088fe200078e3cff */
[----:B--2---:R-:W0:Y:S03]  /*1aec0*/  LDC R9, c[0x0][0x3a0] ;  /* 0x0000e800ff097b82 */ /* 0x004e260000000800 */
[----:B------:R-:W2:Y:S01]  /*1aed0*/  LDL R10, [R1+0x104c] ;  /* 0x00104c00010a7983 */ /* 0x000ea20000100800 */
[----:B------:R-:W-:-:S04]  /*1aee0*/  @P2 LOP3.LUT R20, R21, R20, RZ, 0x3c, !PT ;  /* 0x0000001415142212 */ /* 0x000fc800078e3cff */
[----:B------:R-:W-:-:S05]  /*1aef0*/  @P2 LOP3.LUT R21, R21, R20, RZ, 0x3c, !PT ;  /* 0x0000001415152212 */ /* 0x000fca00078e3cff */
[----:B--2---:R-:W2:Y:S01]  /*1af00*/  @P2 LDG.E.U16 R10, desc[UR16][R20.64] ;  /* 0x00000010140a2981 */ /* 0x004ea2000c1e1500 */
[----:B0-----:R-:W-:-:S03]  /*1af10*/  ISETP.LT.AND P6, PT, R80, R9, P0 ;  /* 0x000000095000720c */ /* 0x001fc600007c1270 */
[----:B------:R-:W3:Y:S04]  /*1af20*/  LDL.LU R80, [R1+0x1ecc] ;  /* 0x001ecc0001507983 */ /* 0x000ee80000300800 */
[----:B--2---:R0:W-:Y:S04]  /*1af30*/  @P2 STL [R1+0x104c], R10 ;  /* 0x00104c0a01002387 */ /* 0x0041e80000100800 */
[----:B------:R-:W2:Y:S01]  /*1af40*/  LDL R21, [R1+0x4fc] ;  /* 0x0004fc0001157983 */ /* 0x000ea20000100800 */
[----:B0-----:R-:W0:Y:S02]  /*1af50*/  S2R R10, SR_TID.X ;  /* 0x00000000000a7919 */ /* 0x001e240000002100 */
[----:B0-----:R-:W-:-:S04]  /*1af60*/  SHF.R.U32.HI R10, RZ, 0x6, R10 ;  /* 0x00000006ff0a7819 */ /* 0x001fc8000001160a */
[----:B------:R-:W-:-:S04]  /*1af70*/  SGXT.U32 R10, R10, 0x1 ;  /* 0x000000010a0a781a */ /* 0x000fc80000000000 */
[----:B------:R-:W-:-:S04]  /*1af80*/  LOP3.LUT R20, R10, 0x30, RZ, 0xfc, !PT ;  /* 0x000000300a147812 */ /* 0x000fc800078efcff */
[----:B------:R-:W-:Y:S01]  /*1af90*/  ISETP.LT.AND P2, PT, R20, R9, P0 ;  /* 0x000000091400720c */ /* 0x000fe20000741270 */
[----:B------:R-:W-:Y:S01]  /*1afa0*/  @P5 IMAD.MOV.U32 R20, RZ, RZ, R90 ;  /* 0x000000ffff145224 */ /* 0x000fe200078e005a */
[----:B------:R-:W-:Y:S01]  /*1afb0*/  PRMT R9, RZ, 0x7610, R9 ;  /* 0x00007610ff097816 */ /* 0x000fe20000000009 */
[----:B------:R-:W3:Y:S04]  /*1afc0*/  LDL R90, [R1+0x1618] ;  /* 0x00161800015a7983 */ /* 0x000ee80000100800 */
[----:B--2---:R-:W2:Y:S04]  /*1afd0*/  @P5 LDG.E.U16 R78, desc[UR16][R20.64] ;  /* 0x00000010144e5981 */ /* 0x004ea8000c1e1500 */
        /* <DEDUP_REMOVED lines=17> */
[----:B------:R-:W-:-:S02]  /*1b0f0*/  LOP3.LUT R10, R10, 0x40, RZ, 0xfc, !PT ;  /* 0x000000400a0a7812 */ /* 0x000fc400078efcff */
[----:B--2---:R-:W-:-:S04]  /*1b100*/  @P2 LOP3.LUT R21, R21, R20, RZ, 0x3c, !PT ;  /* 0x0000001415152212 */ /* 0x004fc800078e3cff */
[----:B------:R-:W-:-:S04]  /*1b110*/  @P2 LOP3.LUT R20, R21, R20, RZ, 0x3c, !PT ;  /* 0x0000001415142212 */ /* 0x000fc800078e3cff */
[----:B------:R-:W-:-:S05]  /*1b120*/  @P2 LOP3.LUT R21, R21, R20, RZ, 0x3c, !PT ;  /* 0x0000001415152212 */ /* 0x000fca00078e3cff */
[----:B------:R-:W2:Y:S01]  /*1b130*/  @P2 LDG.E.U16 R16, desc[UR16][R20.64] ;  /* 0x0000001014102981 */ /* 0x000ea2000c1e1500 */
[----:B0-----:R-:W-:Y:S02]  /*1b140*/  ISETP.LT.AND P6, PT, R10, R9, P0 ;  /* 0x000000090a00720c */ /* 0x001fe400007c1270 */
[----:B------:R-:W0:Y:S01]  /*1b150*/  S2R R10, SR_TID.X ;  /* 0x00000000000a7919 */ /* 0x000e220000002100 */
[----:B------:R-:W-:Y:S01]  /*1b160*/  PRMT R9, RZ, 0x7610, R9 ;  /* 0x00007610ff097816 */ /* 0x000fe20000000009 */
[----:B------:R-:W3:Y:S04]  /*1b170*/  LDL R20, [R1+0x52c] ;  /* 0x00052c0001147983 */ /* 0x000ee80000100800 */
[----:B------:R-:W3:Y:S01]  /*1b180*/  LDL R21, [R1+0x1648] ;  /* 0x0016480001157983 */ /* 0x000ee20000100800 */
[----:B0-----:R-:W-:-:S04]  /*1b190*/  SHF.R.U32.HI R10, RZ, 0x6, R10 ;  /* 0x00000006ff0a7819 */ /* 0x001fc8000001160a */
[----:B------:R-:W-:Y:S01]  /*1b1a0*/  SGXT.U32 R10, R10, 0x1 ;  /* 0x000000010a0a781a */ /* 0x000fe20000000000 */
        /* <DEDUP_REMOVED lines=38> */
[----:B------:R-:W3:Y:S01]  /*1b410*/  LDL.LU R84, [R1+0x1ec0] ;  /* 0x001ec00001547983 */ /* 0x000ee20000300800 */
[----:B------:R-:W-:-:S03]  /*1b420*/  PRMT R82, RZ, 0x7610, R82 ;  /* 0x00007610ff527816 */ /* 0x000fc60000000052 */
        /* <DEDUP_REMOVED lines=27> */
[----:B------:R-:W-:Y:S01]  /*1b5e0*/  PRMT R88, RZ, 0x7610, R88 ;  /* 0x00007610ff587816 */ /* 0x000fe20000000058 */
        /* <DEDUP_REMOVED lines=60> */
[----:B------:R-:W-:-:S05]  /*1b9b0*/  @P5 IMAD.MOV.U32 R20, RZ, RZ, R90 ;  /* 0x000000ffff145224 */ /* 0x000fca00078e005a */
[----:B--2---:R-:W2:Y:S01]  /*1b9c0*/  @P5 LDG.E.U16 R71, desc[UR16][R20.64] ;  /* 0x0000001014475981 */ /* 0x004ea2000c1e1500 */
[----:B------:R-:W-:-:S03]  /*1b9d0*/  PRMT R9, RZ, 0x7610, R9 ;  /* 0x00007610ff097816 */ /* 0x000fc60000000009 */
[----:B------:R-:W3:Y:S04]  /*1b9e0*/  LDL R20, [R1+0x4b0] ;  /* 0x0004b00001147983 */ /* 0x000ee80000100800 */
[----:B------:R-:W3:Y:S01]  /*1b9f0*/  LDL R21, [R1+0x4b4] ;  /* 0x0004b40001157983 */ /* 0x000ee20000100800 */
[----:B------:R-:W-:-:S03]  /*1ba00*/  LOP3.LUT R90, R10, 0x1a, RZ, 0xfc, !PT ;  /* 0x0000001a0a5a7812 */ /* 0x000fc600078efcff */
[----:B--2---:R0:W-:Y:S04]  /*1ba10*/  STL [R1+0x101c], R71 ;  /* 0x00101c4701007387 */ /* 0x0041e80000100800 */
[----:B0-----:R-:W2:Y:S04]  /*1ba20*/  LDL R71, [R1+0x1654] ;  /* 0x0016540001477983 */ /* 0x001ea80000100800 */
[----:B------:R0:W-:Y:S02]  /*1ba30*/  STL.S16 [R1+0x1014], R9 ;  /* 0x0010140901007387 */ /* 0x0001e40000100600 */
[----:B0-----:R-:W0:Y:S02]  /*1ba40*/  LDC R9, c[0x0][0x3a0] ;  /* 0x0000e800ff097b82 */ /* 0x001e240000000800 */
[----:B0-----:R-:W-:-:S02]  /*1ba50*/  ISETP.LT.AND P5, PT, R90, R9, P0 ;  /* 0x000000095a00720c */ /* 0x001fc400007a1270 */
        /* <DEDUP_REMOVED lines=121> */
[----:B--2---:R-:W-:-:S04]  /*1c1f0*/  @P6 LOP3.LUT R21, R21, R20, RZ, 0x3c, !PT ;  /* 0x0000001415156212 */ /* 0x004fc800078e3cff */
[----:B------:R-:W-:-:S04]  /*1c200*/  @P6 LOP3.LUT R20, R21, R20, RZ, 0x3c, !PT ;  /* 0x0000001415146212 */ /* 0x000fc800078e3cff */
[----:B------:R-:W-:-:S05]  /*1c210*/  @P6 LOP3.LUT R21, R21, R20, RZ, 0x3c, !PT ;  /* 0x0000001415156212 */ /* 0x000fca00078e3cff */
[----:B------:R-:W2:Y:S04]  /*1c220*/  @P6 LDG.E.U16 R26, desc[UR16][R20.64] ;  /* 0x00000010141a6981 */ /* 0x000ea8000c1e1500 */
[----:B--2---:R2:W-:Y:S04]  /*1c230*/  STL [R1+0xff0], R26 ;  /* 0x000ff01a01007387 */ /* 0x0045e80000100800 */
[----:B--2---:R-:W2:Y:S04]  /*1c240*/  LDL.LU R26, [R1+0x1e9c] ;  /* 0x001e9c00011a7983 */ /* 0x004ea80000300800 */
[----:B------:R-:W3:Y:S04]  /*1c250*/  LDL R20, [R1+0x570] ;  /* 0x0005700001147983 */ /* 0x000ee80000100800 */
[----:B------:R-:W3:Y:S01]  /*1c260*/  LDL R21, [R1+0x1604] ;  /* 0x0016040001157983 */ /* 0x000ee20000100800 */
[----:B------:R-:W-:-:S02]  /*1c270*/  PRMT R81, RZ, 0x7610, R81 ;  /* 0x00007610ff517816 */ /* 0x000fc40000000051 */
[----:B------:R-:W-:-:S04]  /*1c280*/  LOP3.LUT R10, R10, 0x62, RZ, 0xfc, !PT ;  /* 0x000000620a0a7812 */ /* 0x000fc800078efcff */
[----:B0-----:R-:W-:Y:S02]  /*1c290*/  ISETP.LT.AND P5, PT, R10, R9, P0 ;  /* 0x000000090a00720c */ /* 0x001fe400007a1270 */
[----:B------:R-:W0:Y:S02]  /*1c2a0*/  S2R R10, SR_TID.X ;  /* 0x00000000000a7919 */ /* 0x000e240000002100 */
[----:B0-----:R-:W-:-:S04]  /*1c2b0*/  SHF.R.U32.HI R10, RZ, 0x6, R10 ;  /* 0x00000006ff0a7819 */ /* 0x001fc8000001160a */
[----:B------:R-:W-:-:S04]  /*1c2c0*/  SGXT.U32 R10, R10, 0x1 ;  /* 0x000000010a0a781a */ /* 0x000fc80000000000 */
[C---:B------:R-:W-:Y:S02]  /*1c2d0*/  LOP3.LUT R9, R10.reuse, 0x6a, RZ, 0xfc, !PT ;  /* 0x0000006a0a097812 */ /* 0x040fe400078efcff */
[----:B------:R-:W-:-:S04]  /*1c2e0*/  LOP3.LUT R10, R10, 0x72, RZ, 0xfc, !PT ;  /* 0x000000720a0a7812 */ /* 0x000fc800078efcff */
[----:B------:R-:W0:Y:S02]  /*1c2f0*/  LDC R9, c[0x0][0x3a0] ;  /* 0x0000e800ff097b82 */ /* 0x000e240000000800 */
[----:B------:R-:W0:Y:S01]  /*1c300*/  S2R R10, SR_TID.X ;  /* 0x00000000000a7919 */ /* 0x000e220000002100 */
[----:B---3--:R-:W-:-:S04]  /*1c310*/  @P2 LOP3.LUT R21, R21, R20, RZ, 0x3c, !PT ;  /* 0x0000001415152212 */ /* 0x008fc800078e3cff */
[----:B------:R-:W-:-:S04]  /*1c320*/  @P2 LOP3.LUT R20, R21, R20, RZ, 0x3c, !PT ;  /* 0x0000001415142212 */ /* 0x000fc800078e3cff */
[----:B------:R-:W-:-:S05]  /*1c330*/  @P2 LOP3.LUT R21, R21, R20, RZ, 0x3c, !PT ;  /* 0x0000001415152212 */ /* 0x000fca00078e3cff */
[----:B------:R3:W2:Y:S04]  /*1c340*/  @P2 LDG.E.U16 R81, desc[UR16][R20.64] ;  /* 0x0000001014512981 */ /* 0x0006a8000c1e1500 */
[----:B------:R-:W2:Y:S01]  /*1c350*/  LDL R21, [R1+0x580] ;  /* 0x0005800001157983 */ /* 0x000ea20000100800 */
[----:B0-----:R-:W-:-:S04]  /*1c360*/  SHF.R.U32.HI R10, RZ, 0x6, R10 ;  /* 0x00000006ff0a7819 */ /* 0x001fc8000001160a */
[----:B------:R-:W-:-:S04]  /*1c370*/  SGXT.U32 R10, R10, 0x1 ;  /* 0x000000010a0a781a */ /* 0x000fc80000000000 */
[----:B------:R-:W-:-:S04]  /*1c380*/  LOP3.LUT R10, R10, 0x6a, RZ, 0xfc, !PT ;  /* 0x0000006a0a0a7812 */ /* 0x000fc800078efcff */
[----:B------:R-:W-:Y:S02]  /*1c390*/  ISETP.LT.AND P6, PT, R10, R9, P0 ;  /* 0x000000090a00720c */ /* 0x000fe400007c1270 */
[----:B------:R-:W0:Y:S02]  /*1c3a0*/  S2R R10, SR_TID.X ;  /* 0x00000000000a7919 */ /* 0x000e240000002100 */
[----:B0-----:R-:W-:-:S04]  /*1c3b0*/  SHF.R.U32.HI R10, RZ, 0x6, R10 ;  /* 0x00000006ff0a7819 */ /* 0x001fc8000001160a */
[----:B------:R-:W-:-:S04]  /*1c3c0*/  SGXT.U32 R10, R10, 0x1 ;  /* 0x000000010a0a781a */ /* 0x000fc80000000000 */
[----:B---3--:R-:W-:-:S04]  /*1c3d0*/  LOP3.LUT R20, R10, 0x72, RZ, 0xfc, !PT ;  /* 0x000000720a147812 */ /* 0x008fc800078efcff */
[----:B------:R-:W-:Y:S01]  /*1c3e0*/  ISETP.LT.AND P2, PT, R20, R9, P0 ;  /* 0x000000091400720c */ /* 0x000fe20000741270 */
[----:B------:R-:W-:-:S05]  /*1c3f0*/  @P5 IMAD.MOV.U32 R20, RZ, RZ, R71 ;  /* 0x000000ffff145224 */ /* 0x000fca00078e0047 */
[----:B--2---:R0:W2:Y:S04]  /*1c400*/  @P5 LDG.E.U16 R47, desc[UR16][R20.64] ;  /* 0x00000010142f5981 */ /* 0x0040a8000c1e1500 */
[----:B------:R3:W-:Y:S04]  /*1c410*/  STL [R1+0xfe8], R81 ;  /* 0x000fe85101007387 */ /* 0x0007e80000100800 */
[----:B------:R-:W4:Y:S01]  /*1c420*/  LDL R71, [R1+0x4b8] ;  /* 0x0004b80001477983 */ /* 0x000f220000100800 */
[----:B0-----:R-:W-:Y:S02]  /*1c430*/  PRMT R20, RZ, 0x7610, R20 ;  /* 0x00007610ff147816 */ /* 0x001fe40000000014 */
[----:B------:R-:W-:Y:S01]  /*1c440*/  LOP3.LUT R21, R10, 0x7a, RZ, 0xfc, !PT ;  /* 0x0000007a0a157812 */ /* 0x000fe200078efcff */
[----:B---3--:R-:W3:Y:S03]  /*1c450*/  LDL R81, [R1+0x49c] ;  /* 0x00049c0001517983 */ /* 0x008ee60000100800 */
[----:B------:R-:W-:Y:S01]  /*1c460*/  ISETP.LT.AND P5, PT, R21, R9, P0 ;  /* 0x000000091500720c */ /* 0x000fe200007a1270 */
[----:B--2---:R0:W-:Y:S04]  /*1c470*/  STL [R1+0xfec], R47 ;  /* 0x000fec2f01007387 */ /* 0x0041e80000100800 */
[----:B0-----:R-:W2:Y:S04]  /*1c480*/  LDL R47, [R1+0x4bc] ;  /* 0x0004bc00012f7983 */ /* 0x001ea80000100800 */
[----:B------:R0:W-:Y:S04]  /*1c490*/  STL.S16 [R1+0xfe4], R20 ;  /* 0x000fe41401007387 */ /* 0x0001e80000100600 */
[----:B------:R-:W2:Y:S01]  /*1c4a0*/  LDL R9, [R1+0xfe4] ;  /* 0x000fe40001097983 */ /* 0x000ea20000100800 */
[----:B------:R-:W-:-:S03]  /*1c4b0*/  @P6 IMAD.MOV.U32 R21, RZ, RZ, R39 ;  /* 0x000000ffff156224 */ /* 0x000fc600078e0027 */
[----:B------:R-:W3:Y:S01]  /*1c4c0*/  LDL R39, [R1+0x4dc] ;  /* 0x0004dc0001277983 */ /* 0x000ee20000100800 */
[----:B0-----:R-:W-:-:S03]  /*1c4d0*/  @P6 IMAD.MOV.U32 R20, RZ, RZ, R42 ;  /* 0x000000ffff146224 */ /* 0x001fc600078e002a */
[----:B------:R-:W3:Y:S04]  /*1c4e0*/  LDL R42, [R1+0x4d8] ;  /* 0x0004d800012a7983 */ /* 0x000ee80000100800 */
        /* <DEDUP_REMOVED lines=37> */
[----:B------:R-:W-:Y:S02]  /*1c740*/  @P6 IMAD.MOV.U32 R20, RZ, RZ, R81 ;  /* 0x000000ffff146224 */ /* 0x000fe400078e0051 */
[----:B------:R-:W3:Y:S04]  /*1c750*/  LDL R81, [R1+0x1660] ;  /* 0x0016600001517983 */ /* 0x000ee80000100800 */
[----:B--2---:R0:W2:Y:S02]  /*1c760*/  @P6 LDG.E.U16 R43, desc[UR16][R20.64] ;  /* 0x00000010142b6981 */ /* 0x0040a4000c1e1500 */
[----:B0-----:R-:W-:Y:S02]  /*1c770*/  PRMT R20, RZ, 0x7610, R20 ;  /* 0x00007610ff147816 */ /* 0x001fe40000000014 */
[C---:B------:R-:W-:Y:S01]  /*1c780*/  LOP3.LUT R21, R10.reuse, 0x1c, RZ, 0xfc, !PT ;  /* 0x0000001c0a157812 */ /* 0x040fe200078efcff */
[----:B--2---:R0:W-:Y:S04]  /*1c790*/  STL [R1+0xfdc], R43 ;  /* 0x000fdc2b01007387 */ /* 0x0041e80000100800 */
[----:B------:R2:W-:Y:S01]  /*1c7a0*/  STL.S16 [R1+0xfd4], R20 ;  /* 0x000fd41401007387 */ /* 0x0005e20000100600 */
[----:B0-----:R-:W-:-:S03]  /*1c7b0*/  LOP3.LUT R43, R10, 0x24, RZ, 0xfc, !PT ;  /* 0x000000240a2b7812 */ /* 0x001fc600078efcff */
[----:B------:R-:W3:Y:S01]  /*1c7c0*/  LDL R10, [R1+0xfd4] ;  /* 0x000fd400010a7983 */ /* 0x000ee20000100800 */
[----:B------:R-:W-:Y:S01]  /*1c7d0*/  ISETP.LT.AND P6, PT, R21, R9, P0 ;  /* 0x000000091500720c */ /* 0x000fe200007c1270 */
[----:B--2---:R-:W-:Y:S02]  /*1c7e0*/  @P2 IMAD.MOV.U32 R20, RZ, RZ, R47 ;  /* 0x000000ffff142224 */ /* 0x004fe400078e002f */
[----:B----4-:R-:W-:Y:S01]  /*1c7f0*/  @P2 IMAD.MOV.U32 R21, RZ, RZ, R71 ;  /* 0x000000ffff152224 */ /* 0x010fe200078e0047 */
[----:B------:R-:W-:Y:S01]  /*1c800*/  PRMT R24, RZ, 0x7610, R24 ;  /* 0x00007610ff187816 */ /* 0x000fe20000000018 */
[----:B------:R-:W2:Y:S04]  /*1c810*/  LDL R71, [R1+0x524] ;  /* 0x0005240001477983 */ /* 0x000ea80000100800 */
[----:B------:R-:W4:Y:S04]  /*1c820*/  LDL R47, [R1+0x1650] ;  /* 0x00165000012f7983 */ /* 0x000f280000100800 */
[----:B---3--:R0:W3:Y:S02]  /*1c830*/  @P2 LDG.E.U16 R10, desc[UR16][R20.64] ;  /* 0x00000010140a2981 */ /* 0x0080e4000c1e1500 */
[----:B0-----:R-:W-:-:S02]  /*1c840*/  @P5 IMAD.MOV.U32 R20, RZ, RZ, R39 ;  /* 0x000000ffff145224 */ /* 0x001fc400078e0027 */
[----:B------:R-:W-:-:S05]  /*1c850*/  @P5 IMAD.MOV.U32 R21, RZ, RZ, R42 ;  /* 0x000000ffff155224 */ /* 0x000fca00078e002a */
[----:B------:R-:W2:Y:S04]  /*1c860*/  @P5 LDG.E.U16 R24, desc[UR16][R20.64] ;  /* 0x0000001014185981 */ /* 0x000ea8000c1e1500 */
[----:B---3--:R0:W-:Y:S04]  /*1c870*/  @P2 STL [R1+0xfd4], R10 ;  /* 0x000fd40a01002387 */ /* 0x0081e80000100800 */
[----:B------:R-:W3:Y:S04]  /*1c880*/  LDL R20, [R1+0x4f4] ;  /* 0x0004f40001147983 */ /* 0x000ee80000100800 */
[----:B------:R-:W3:Y:S01]  /*1c890*/  LDL R21, [R1+0x1680] ;  /* 0x0016800001157983 */ /* 0x000ee20000100800 */
[----:B0-----:R-:W0:Y:S01]  /*1c8a0*/  S2R R10, SR_TID.X ;  /* 0x00000000000a7919 */ /* 0x001e220000002100 */
[----:B------:R-:W-:-:S02]  /*1c8b0*/  ISETP.LT.AND P2, PT, R43, R9, P0 ;  /* 0x000000092b00720c */ /* 0x000fc40000741270 */
[----:B------:R-:W4:Y:S04]  /*1c8c0*/  LDL R43, [R1+0x534] ;  /* 0x00053400012b7983 */ /* 0x000f280000100800 */
[----:B------:R-:W4:Y:S04]  /*1c8d0*/  LDL R42, [R1+0x1640] ;  /* 0x00164000012a7983 */ /* 0x000f280000100800 */
[----:B------:R-:W4:Y:S04]  /*1c8e0*/  LDL R39, [R1+0x1630] ;  /* 0x0016300001277983 */ /* 0x000f280000100800 */
[----:B--2---:R2:W-:Y:S04]  /*1c8f0*/  STL [R1+0xfd0], R24 ;  /* 0x000fd01801007387 */ /* 0x0045e80000100800 */
[----:B------:R0:W-:Y:S02]  /*1c900*/  STL.S16 [R1+0xfcc], R0 ;  /* 0x000fcc0001007387 */ /* 0x0001e40000100600 */
[----:B0-----:R-:W-:-:S04]  /*1c910*/  SHF.R.U32.HI R10, RZ, 0x6, R10 ;  /* 0x00000006ff0a7819 */ /* 0x001fc8000001160a */
[----:B------:R-:W-:-:S04]  /*1c920*/  SGXT.U32 R10, R10, 0x1 ;  /* 0x000000010a0a781a */ /* 0x000fc80000000000 */
[C---:B--2---:R-:W-:Y:S02]  /*1c930*/  LOP3.LUT R24, R10.reuse, 0x2c, RZ, 0xfc, !PT ;  /* 0x0000002c0a187812 */ /* 0x044fe400078efcff */
[----:B------:R-:W-:Y:S02]  /*1c940*/  LOP3.LUT R0, R10, 0x34, RZ, 0xfc, !PT ;  /* 0x000000340a007812 */ /* 0x000fe400078efcff */
[----:B------:R-:W2:Y:S01]  /*1c950*/  LDL R10, [R1+0xfcc] ;  /* 0x000fcc00010a7983 */ /* 0x000ea20000100800 */
[----:B---3--:R-:W-:-:S04]  /*1c960*/  @P6 LOP3.LUT R21, R21, R20, RZ, 0x3c, !PT ;  /* 0x0000001415156212 */ /* 0x008fc800078e3cff */
[----:B------:R-:W-:-:S04]  /*1c970*/  @P6 LOP3.LUT R20, R21, R20, RZ, 0x3c, !PT ;  /* 0x0000001415146212 */ /* 0x000fc800078e3cff */
[----:B------:R-:W-:-:S05]  /*1c980*/  @P6 LOP3.LUT R21, R21, R20, RZ, 0x3c, !PT ;  /* 0x0000001415156212 */ /* 0x000fca00078e3cff */
[----:B--2---:R-:W2:Y:S01]  /*1c990*/  @P6 LDG.E.U16 R10, desc[UR16][R20.64] ;  /* 0x00000010140a6981 */ /* 0x004ea2000c1e1500 */
[----:B------:R-:W-:-:S03]  /*1c9a0*/  ISETP.LT.AND P5, PT, R24, R9, P0 ;  /* 0x000000091800720c */ /* 0x000fc600007a1270 */
[----:B------:R-:W3:Y:S04]  /*1c9b0*/  LDL.LU R24, [R1+0x1e94] ;  /* 0x001e940001187983 */ /* 0x000ee80000300800 */
[----:B--2---:R0:W-:Y:S04]  /*1c9c0*/  @P6 STL [R1+0xfcc], R10 ;  /* 0x000fcc0a01006387 */ /* 0x0041e80000100800 */
[----:B------:R-:W2:Y:S04]  /*1c9d0*/  LDL R20, [R1+0x504] ;  /* 0x0005040001147983 */ /* 0x000ea80000100800 */
[----:B------:R-:W2:Y:S01]  /*1c9e0*/  LDL R21, [R1+0x1670] ;  /* 0x0016700001157983 */ /* 0x000ea20000100800 */
[----:B0-----:R-:W0:Y:S01]  /*1c9f0*/  S2R R10, SR_TID.X ;  /* 0x00000000000a7919 */ /* 0x001e220000002100 */
[----:B--2---:R-:W-:-:S04]  /*1ca00*/  @P2 LOP3.LUT R21, R21, R20, RZ, 0x3c, !PT ;  /* 0x0000001415152212 */ /* 0x004fc800078e3cff */
[----:B------:R-:W-:-:S04]  /*1ca10*/  @P2 LOP3.LUT R20, R21, R20, RZ, 0x3c, !PT ;  /* 0x0000001415142212 */ /* 0x000fc800078e3cff */
[----:B------:R-:W-:-:S05]  /*1ca20*/  @P2 LOP3.LUT R21, R21, R20, RZ, 0x3c, !PT ;  /* 0x0000001415152212 */ /* 0x000fca00078e3cff */
[----:B------:R2:W3:Y:S04]  /*1ca30*/  @P2 LDG.E.U16 R73, desc[UR16][R20.64] ;  /* 0x0000001014492981 */ /* 0x0004e8000c1e1500 */
[----:B------:R-:W3:Y:S01]  /*1ca40*/  LDL R21, [R1+0x514] ;  /* 0x0005140001157983 */ /* 0x000ee20000100800 */
[----:B0-----:R-:W-:Y:S02]  /*1ca50*/  SHF.R.U32.HI R10, RZ, 0x6, R10 ;  /* 0x00000006ff0a7819 */ /* 0x001fe4000001160a */
[----:B------:R-:W-:Y:S02]  /*1ca60*/  ISETP.LT.AND P6, PT, R0, R9, P0 ;  /* 0x000000090000720c */ /* 0x000fe400007c1270 */
[----:B------:R-:W-:-:S04]  /*1ca70*/  SGXT.U32 R10, R10, 0x1 ;  /* 0x000000010a0a781a */ /* 0x000fc80000000000 */
[----:B--2---:R-:W-:Y:S02]  /*1ca80*/  LOP3.LUT R20, R10, 0x3c, RZ, 0xfc, !PT ;  /* 0x0000003c0a147812 */ /* 0x004fe400078efcff */
[----:B------:R-:W-:Y:S02]  /*1ca90*/  PRMT R79, RZ, 0x7610, R79 ;  /* 0x00007610ff4f7816 */ /* 0x000fe4000000004f */
[----:B------:R-:W-:Y:S01]  /*1caa0*/  ISETP.LT.AND P2, PT, R20, R9, P0 ;  /* 0x000000091400720c */ /* 0x000fe20000741270 */
[----:B------:R-:W-:-:S05]  /*1cab0*/  @P5 IMAD.MOV.U32 R20, RZ, RZ, R81 ;  /* 0x000000ffff145224 */ /* 0x000fca00078e0051 */
[----:B---3--:R4:W2:Y:S02]  /*1cac0*/  @P5 LDG.E.U16 R79, desc[UR16][R20.64] ;  /* 0x00000010144f5981 */ /* 0x0088a4000c1e1500 */
[----:B----4-:R-:W-:Y:S02]  /*1cad0*/  @P6 IMAD.MOV.U32 R20, RZ, RZ, R47 ;  /* 0x000000ffff146224 */ /* 0x010fe400078e002f */
[----:B------:R-:W-:-:S05]  /*1cae0*/  @P6 IMAD.MOV.U32 R21, RZ, RZ, R71 ;  /* 0x000000ffff156224 */ /* 0x000fca00078e0047 */
[----:B------:R0:W3:Y:S04]  /*1caf0*/  @P6 LDG.E.U16 R40, desc[UR16][R20.64] ;  /* 0x0000001014286981 */ /* 0x0000e8000c1e1500 */
[----:B------:R4:W-:Y:S02]  /*1cb00*/  STL [R1+0xfc8], R73 ;  /* 0x000fc84901007387 */ /* 0x0009e40000100800 */
[----:B----4-:R-:W-:-:S04]  /*1cb10*/  LOP3.LUT R73, R10, 0x44, RZ, 0xfc, !PT ;  /* 0x000000440a497812 */ /* 0x010fc800078efcff */
[----:B------:R-:W-:Y:S01]  /*1cb20*/  ISETP.LT.AND P5, PT, R73, R9, P0 ;  /* 0x000000094900720c */ /* 0x000fe200007a1270 */
[----:B0-----:R-:W-:Y:S02]  /*1cb30*/  @P2 IMAD.MOV.U32 R20, RZ, RZ, R42 ;  /* 0x000000ffff142224 */ /* 0x001fe400078e002a */
[----:B------:R-:W-:-:S05]  /*1cb40*/  @P2 IMAD.MOV.U32 R21, RZ, RZ, R43 ;  /* 0x000000ffff152224 */ /* 0x000fca00078e002b */
[----:B------:R0:W4:Y:S05]  /*1cb50*/  @P2 LDG.E.U16 R41, desc[UR16][R20.64] ;  /* 0x0000001014292981 */ /* 0x00012a000c1e1500 */
[----:B0-----:R-:W-:Y:S02]  /*1cb60*/  @P5 IMAD.MOV.U32 R20, RZ, RZ, R39 ;  /* 0x000000ffff145224 */ /* 0x001fe400078e0027 */
[----:B------:R-:W-:-:S05]  /*1cb70*/  @P5 IMAD.MOV.U32 R21, RZ, RZ, R48 ;  /* 0x000000ffff155224 */ /* 0x000fca00078e0030 */
[----:B------:R0:W2:Y:S01]  /*1cb80*/  @P5 LDG.E.U16 R36, desc[UR16][R20.64] ;  /* 0x0000001014245981 */ /* 0x0000a2000c1e1500 */
[----:B------:R-:W-:-:S04]  /*1cb90*/  LOP3.LUT R47, R10, 0x4c, RZ, 0xfc, !PT ;  /* 0x0000004c0a2f7812 */ /* 0x000fc800078efcff */
[----:B------:R-:W-:-:S13]  /*1cba0*/  ISETP.LT.AND P6, PT, R47, R9, P0 ;  /* 0x000000092f00720c */ /* 0x000fda00007c1270 */
[----:B0-----:R-:W-:Y:S02]  /*1cbb0*/  @P6 IMAD.MOV.U32 R20, RZ, RZ, R50 ;  /* 0x000000ffff146224 */ /* 0x001fe400078e0032 */
[----:B------:R-:W-:-:S05]  /*1cbc0*/  @P6 IMAD.MOV.U32 R21, RZ, RZ, R49 ;  /* 0x000000ffff156224 */ /* 0x000fca00078e0031 */
[----:B------:R0:W4:Y:S04]  /*1cbd0*/  @P6 LDG.E.U16 R37, desc[UR16][R20.64] ;  /* 0x0000001014256981 */ /* 0x000128000c1e1500 */
[----:B---3--:R3:W-:Y:S02]  /*1cbe0*/  STL [R1+0xfc0], R40 ;  /* 0x000fc02801007387 */ /* 0x0087e40000100800 */
[----:B---3--:R-:W-:-:S04]  /*1cbf0*/  LOP3.LUT R40, R10, 0x54, RZ, 0xfc, !PT ;  /* 0x000000540a287812 */ /* 0x008fc800078efcff */
[----:B------:R-:W-:-:S13]  /*1cc00*/  ISETP.LT.AND P2, PT, R40, R9, P0 ;  /* 0x000000092800720c */ /* 0x000fda0000741270 */
[----:B0-----:R-:W-:Y:S02]  /*1cc10*/  @P2 IMAD.MOV.U32 R20, RZ, RZ, R52 ;  /* 0x000000ffff142224 */ /* 0x001fe400078e0034 */
[----:B------:R-:W-:-:S05]  /*1cc20*/  @P2 IMAD.MOV.U32 R21, RZ, RZ, R51 ;  /* 0x000000ffff152224 */ /* 0x000fca00078e0033 */
[----:B------:R0:W3:Y:S01]  /*1cc30*/  @P2 LDG.E.U16 R32, desc[UR16][R20.64] ;  /* 0x0000001014202981 */ /* 0x0000e2000c1e1500 */
[----:B------:R-:W-:-:S04]  /*1cc40*/  LOP3.LUT R39, R10, 0x5c, RZ, 0xfc, !PT ;  /* 0x0000005c0a277812 */ /* 0x000fc800078efcff */
[----:B------:R-:W-:Y:S01]  /*1cc50*/  ISETP.LT.AND P5, PT, R39, R9, P0 ;  /* 0x000000092700720c */ /* 0x000fe200007a1270 */
[----:B--2---:R2:W-:Y:S02]  /*1cc60*/  STL [R1+0xfb8], R36 ;  /* 0x000fb82401007387 */ /* 0x0045e40000100800 */
[----:B--2---:R-:W-:-:S04]  /*1cc70*/  LOP3.LUT R36, R10, 0x64, RZ, 0xfc, !PT ;  /* 0x000000640a247812 */ /* 0x004fc800078efcff */
[----:B------:R-:W-:-:S06]  /*1cc80*/  ISETP.LT.AND P6, PT, R36, R9, P0 ;  /* 0x000000092400720c */ /* 0x000fcc00007c1270 */
[----:B0-----:R-:W-:Y:S02]  /*1cc90*/  @P5 IMAD.MOV.U32 R20, RZ, RZ, R54 ;  /* 0x000000ffff145224 */ /* 0x001fe400078e0036 */
[----:B------:R-:W-:-:S05]  /*1cca0*/  @P5 IMAD.MOV.U32 R21, RZ, RZ, R53 ;  /* 0x000000ffff155224 */ /* 0x000fca00078e0035 */
[----:B------:R0:W2:Y:S02]  /*1ccb0*/  @P5 LDG.E.U16 R33, desc[UR16][R20.64] ;  /* 0x0000001014215981 */ /* 0x0000a4000c1e1500 */
[----:B0-----:R-:W-:Y:S02]  /*1ccc0*/  @P6 IMAD.MOV.U32 R20, RZ, RZ, R56 ;  /* 0x000000ffff146224 */ /* 0x001fe400078e0038 */
[----:B------:R-:W-:-:S05]  /*1ccd0*/  @P6 IMAD.MOV.U32 R21, RZ, RZ, R55 ;  /* 0x000000ffff156224 */ /* 0x000fca00078e0037 */
[----:B------:R0:W2:Y:S01]  /*1cce0*/  @P6 LDG.E.U16 R28, desc[UR16][R20.64] ;  /* 0x00000010141c6981 */ /* 0x0000a2000c1e1500 */
[----:B------:R-:W-:-:S03]  /*1ccf0*/  LOP3.LUT R36, R10, 0x6c, RZ, 0xfc, !PT ;  /* 0x0000006c0a247812 */ /* 0x000fc600078efcff */
[----:B------:R-:W-:Y:S01]  /*1cd00*/  STL [R1+0xfc4], R79 ;  /* 0x000fc44f01007387 */ /* 0x000fe20000100800 */
[----:B------:R-:W-:-:S13]  /*1cd10*/  ISETP.LT.AND P2, PT, R36, R9, P0 ;  /* 0x000000092400720c */ /* 0x000fda0000741270 */
[----:B0-----:R-:W-:Y:S02]  /*1cd20*/  @P2 IMAD.MOV.U32 R20, RZ, RZ, R58 ;  /* 0x000000ffff142224 */ /* 0x001fe400078e003a */
[----:B------:R-:W-:-:S05]  /*1cd30*/  @P2 IMAD.MOV.U32 R21, RZ, RZ, R57 ;  /* 0x000000ffff152224 */ /* 0x000fca00078e0039 */
[----:B------:R0:W2:Y:S04]  /*1cd40*/  @P2 LDG.E.U16 R29, desc[UR16][R20.64] ;  /* 0x00000010141d2981 */ /* 0x0000a8000c1e1500 */
[----:B---3--:R-:W-:Y:S04]  /*1cd50*/  STL [R1+0xfb0], R32 ;  /* 0x000fb02001007387 */ /* 0x008fe80000100800 */
[----:B----4-:R3:W-:Y:S04]  /*1cd60*/  STL [R1+0xfbc], R41 ;  /* 0x000fbc2901007387 */ /* 0x0107e80000100800 */
[----:B------:R-:W4:Y:S04]  /*1cd70*/  LDL R42, [R1+0x4a0] ;  /* 0x0004a000012a7983 */ /* 0x000f280000100800 */
[----:B---3--:R-:W3:Y:S01]  /*1cd80*/  LDL R41, [R1+0x4a4] ;  /* 0x0004a40001297983 */ /* 0x008ee20000100800 */
[----:B------:R-:W-:-:S04]  /*1cd90*/  LOP3.LUT R32, R10, 0x74, RZ, 0xfc, !PT ;  /* 0x000000740a207812 */ /* 0x000fc800078efcff */
[----:B------:R-:W-:Y:S02]  /*1cda0*/  ISETP.LT.AND P5, PT, R32, R9, P0 ;  /* 0x000000092000720c */ /* 0x000fe400007a1270 */
[----:B------:R-:W-:-:S04]  /*1cdb0*/  LOP3.LUT R32, R10, 0x7c, RZ, 0xfc, !PT ;  /* 0x0000007c0a207812 */ /* 0x000fc800078efcff */
[----:B------:R-:W-:-:S07]  /*1cdc0*/  ISETP.LT.AND P6, PT, R32, R9, P0 ;  /* 0x000000092000720c */ /* 0x000fce00007c1270 */
[----:B0-----:R-:W-:Y:S02]  /*1cdd0*/  @P5 IMAD.MOV.U32 R20, RZ, RZ, R60 ;  /* 0x000000ffff145224 */ /* 0x001fe400078e003c */
[----:B------:R-:W-:-:S05]  /*1cde0*/  @P5 IMAD.MOV.U32 R21, RZ, RZ, R59 ;  /* 0x000000ffff155224 */ /* 0x000fca00078e003b */
[----:B------:R0:W3:Y:S04]  /*1cdf0*/  @P5 LDG.E.U16 R19, desc[UR16][R20.64] ;  /* 0x0000001014135981 */ /* 0x0000e8000c1e1500 */
[----:B--2---:R2:W-:Y:S01]  /*1ce00*/  STL [R1+0xfac], R28 ;  /* 0x000fac1c01007387 */ /* 0x0045e20000100800 */
[----:B0-----:R-:W-:Y:S02]  /*1ce10*/  @P6 IMAD.MOV.U32 R20, RZ, RZ, R45 ;  /* 0x000000ffff146224 */ /* 0x001fe400078e002d */
[----:B------:R-:W-:Y:S01]  /*1ce20*/  @P6 IMAD.MOV.U32 R21, RZ, RZ, R46 ;  /* 0x000000ffff156224 */ /* 0x000fe200078e002e */
[----:B------:R-:W3:Y:S04]  /*1ce30*/  LDL R40, [R1+0x4c0] ;  /* 0x0004c00001287983 */ /* 0x000ee80000100800 */
[----:B------:R4:W3:Y:S01]  /*1ce40*/  @P6 LDG.E.U16 R44, desc[UR16][R20.64] ;  /* 0x00000010142c6981 */ /* 0x0008e2000c1e1500 */
[----:B--2---:R-:W-:-:S04]  /*1ce50*/  LOP3.LUT R28, R10, 0x6, RZ, 0xfc, !PT ;  /* 0x000000060a1c7812 */ /* 0x004fc800078efcff */
[----:B------:R-:W-:Y:S01]  /*1ce60*/  ISETP.LT.AND P2, PT, R28, R9, P0 ;  /* 0x000000091c00720c */ /* 0x000fe20000741270 */
[----:B------:R0:W-:Y:S04]  /*1ce70*/  STL [R1+0xfb4], R37 ;  /* 0x000fb42501007387 */ /* 0x0001e80000100800 */
[----:B------:R-:W2:Y:S04]  /*1ce80*/  LDL R39, [R1+0x4c4] ;  /* 0x0004c40001277983 */ /* 0x000ea80000100800 */
[----:B------:R-:W2:Y:S04]  /*1ce90*/  LDL R36, [R1+0x4e4] ;  /* 0x0004e40001247983 */ /* 0x000ea80000100800 */
[----:B0-----:R-:W2:Y:S04]  /*1cea0*/  LDL R37, [R1+0x4e0] ;  /* 0x0004e00001257983 */ /* 0x001ea80000100800 */
[----:B------:R0:W-:Y:S04]  /*1ceb0*/  STL [R1+0xfa8], R33 ;  /* 0x000fa82101007387 */ /* 0x0001e80000100800 */
[----:B------:R-:W2:Y:S04]  /*1cec0*/  LDL R32, [R1+0x167c] ;  /* 0x00167c0001207983 */ /* 0x000ea80000100800 */
[----:B0-----:R-:W2:Y:S04]  /*1ced0*/  LDL R33, [R1+0x4f8] ;  /* 0x0004f80001217983 */ /* 0x001ea80000100800 */
[----:B------:R0:W-:Y:S04]  /*1cee0*/  STL [R1+0xfa4], R29 ;  /* 0x000fa41d01007387 */ /* 0x0001e80000100800 */
[----:B0-----:R-:W2:Y:S04]  /*1cef0*/  LDL.LU R29, [R1+0xe8] ;  /* 0x0000e800011d7983 */ /* 0x001ea80000300800 */
[----:B------:R-:W2:Y:S01]  /*1cf00*/  LDL R28, [R1+0x166c] ;  /* 0x00166c00011c7983 */ /* 0x000ea20000100800 */
[----:B----4-:R-:W-:-:S02]  /*1cf10*/  @P2 IMAD.MOV.U32 R21, RZ, RZ, R42 ;  /* 0x000000ffff152224 */ /* 0x010fc400078e002a */
[----:B---3--:R-:W-:-:S05]  /*1cf20*/  @P2 IMAD.MOV.U32 R20, RZ, RZ, R41 ;  /* 0x000000ffff142224 */ /* 0x008fca00078e0029 */
[----:B------:R0:W3:Y:S01]  /*1cf30*/  @P2 LDG.E.U16 R34, desc[UR16][R20.64] ;  /* 0x0000001014222981 */ /* 0x0000e2000c1e1500 */
[----:B------:R-:W-:-:S04]  /*1cf40*/  LOP3.LUT R43, R10, 0x16, RZ, 0xfc, !PT ;  /* 0x000000160a2b7812 */ /* 0x000fc800078efcff */
[----:B------:R-:W-:Y:S01]  /*1cf50*/  ISETP.LT.AND P6, PT, R43, R9, P0 ;  /* 0x000000092b00720c */ /* 0x000fe200007c1270 */
[----:B------:R4:W-:Y:S02]  /*1cf60*/  STL [R1+0xfa0], R19 ;  /* 0x000fa01301007387 */ /* 0x0009e40000100800 */
[----:B----4-:R-:W-:-:S04]  /*1cf70*/  LOP3.LUT R19, R10, 0xe, RZ, 0xfc, !PT ;  /* 0x0000000e0a137812 */ /* 0x010fc800078efcff */
[-C--:B------:R-:W-:Y:S02]  /*1cf80*/  ISETP.LT.AND P5, PT, R19, R9.reuse, P0 ;  /* 0x000000091300720c */ /* 0x080fe400007a1270 */
[----:B------:R-:W-:Y:S01]  /*1cf90*/  LOP3.LUT R41, R10, 0x1e, RZ, 0xfc, !PT ;  /* 0x0000001e0a297812 */ /* 0x000fe200078efcff */
[----:B------:R-:W4:Y:S03]  /*1cfa0*/  LDL.LU R19, [R1+0xf8] ;  /* 0x0000f80001137983 */ /* 0x000f260000300800 */
[----:B------:R-:W-:-:S07]  /*1cfb0*/  ISETP.LT.AND P2, PT, R41, R9, P0 ;  /* 0x000000092900720c */ /* 0x000fce0000741270 */
[----:B0-----:R-:W-:Y:S02]  /*1cfc0*/  @P5 IMAD.MOV.U32 R21, RZ, RZ, R40 ;  /* 0x000000ffff155224 */ /* 0x001fe400078e0028 */
[----:B--2---:R-:W-:-:S05]  /*1cfd0*/  @P5 IMAD.MOV.U32 R20, RZ, RZ, R39 ;  /* 0x000000ffff145224 */ /* 0x004fca00078e0027 */
[----:B------:R0:W2:Y:S02]  /*1cfe0*/  @P5 LDG.E.U16 R38, desc[UR16][R20.64] ;  /* 0x0000001014265981 */ /* 0x0000a4000c1e1500 */
[----:B0-----:R-:W-:Y:S02]  /*1cff0*/  @P6 IMAD.MOV.U32 R20, RZ, RZ, R36 ;  /* 0x000000ffff146224 */ /* 0x001fe400078e0024 */
[----:B------:R-:W-:-:S05]  /*1d000*/  @P6 IMAD.MOV.U32 R21, RZ, RZ, R37 ;  /* 0x000000ffff156224 */ /* 0x000fca00078e0025 */
[----:B------:R0:W2:Y:S02]  /*1d010*/  @P6 LDG.E.U16 R35, desc[UR16][R20.64] ;  /* 0x0000001014236981 */ /* 0x0000a4000c1e1500 */
[----:B0-----:R-:W-:Y:S02]  /*1d020*/  @P2 IMAD.MOV.U32 R20, RZ, RZ, R32 ;  /* 0x000000ffff142224 */ /* 0x001fe400078e0020 */
[----:B------:R-:W-:-:S05]  /*1d030*/  @P2 IMAD.MOV.U32 R21, RZ, RZ, R33 ;  /* 0x000000ffff152224 */ /* 0x000fca00078e0021 */
[----:B------:R0:W2:Y:S04]  /*1d040*/  @P2 LDG.E.U16 R30, desc[UR16][R20.64] ;  /* 0x00000010141e2981 */ /* 0x0000a8000c1e1500 */
[----:B---3--:R3:W-:Y:S02]  /*1d050*/  STL [R1+0xf9c], R34 ;  /* 0x000f9c2201007387 */ /* 0x0087e40000100800 */
[----:B---3--:R-:W-:-:S04]  /*1d060*/  LOP3.LUT R34, R10, 0x26, RZ, 0xfc, !PT ;  /* 0x000000260a227812 */ /* 0x008fc800078efcff */
[----:B------:R-:W-:Y:S02]  /*1d070*/  ISETP.LT.AND P5, PT, R34, R9, P0 ;  /* 0x000000092200720c */ /* 0x000fe400007a1270 */
[----:B------:R-:W-:-:S04]  /*1d080*/  LOP3.LUT R34, R10, 0x2e, RZ, 0xfc, !PT ;  /* 0x0000002e0a227812 */ /* 0x000fc800078efcff */
[----:B------:R-:W-:-:S07]  /*1d090*/  ISETP.LT.AND P6, PT, R34, R9, P0 ;  /* 0x000000092200720c */ /* 0x000fce00007c1270 */
[----:B0-----:R-:W-:Y:S02]  /*1d0a0*/  @P5 IMAD.MOV.U32 R20, RZ, RZ, R28 ;  /* 0x000000ffff145224 */ /* 0x001fe400078e001c */
[----:B------:R-:W-:-:S05]  /*1d0b0*/  @P5 IMAD.MOV.U32 R21, RZ, RZ, R61 ;  /* 0x000000ffff155224 */ /* 0x000fca00078e003d */
[----:B------:R0:W3:Y:S02]  /*1d0c0*/  @P5 LDG.E.U16 R22, desc[UR16][R20.64] ;  /* 0x0000001014165981 */ /* 0x0000e4000c1e1500 */
[----:B0-----:R-:W-:Y:S02]  /*1d0d0*/  @P6 IMAD.MOV.U32 R20, RZ, RZ, R63 ;  /* 0x000000ffff146224 */ /* 0x001fe400078e003f */
[----:B------:R-:W-:-:S05]  /*1d0e0*/  @P6 IMAD.MOV.U32 R21, RZ, RZ, R62 ;  /* 0x000000ffff156224 */ /* 0x000fca00078e003e */
[----:B------:R0:W2:Y:S04]  /*1d0f0*/  @P6 LDG.E.U16 R12, desc[UR16][R20.64] ;  /* 0x00000010140c6981 */ /* 0x0000a8000c1e1500 */
[----:B------:R-:W-:Y:S01]  /*1d100*/  STL [R1+0xf98], R44 ;  /* 0x000f982c01007387 */ /* 0x000fe20000100800 */
[----:B------:R-:W-:Y:S02]  /*1d110*/  ISETP.NE.AND P3, PT, RZ, UR21, PT ;  /* 0x00000015ff007c0c */ /* 0x000fe4000bf65270 */
[----:B------:R-:W-:Y:S02]  /*1d120*/  ISETP.GE.AND P2, PT, R29, RZ, PT ;  /* 0x000000ff1d00720c */ /* 0x000fe40003f46270 */
[----:B----4-:R-:W-:Y:S02]  /*1d130*/  ISETP.GE.AND P5, PT, R19, RZ, PT ;  /* 0x000000ff1300720c */ /* 0x010fe40003fa6270 */
[----:B0-----:R-:W-:-:S02]  /*1d140*/  LOP3.LUT R21, R10, 0x3e, RZ, 0xfc, !PT ;  /* 0x0000003e0a157812 */ /* 0x001fc400078efcff */
[----:B------:R-:W-:-:S07]  /*1d150*/  PRMT R4, RZ, 0x7610, R4 ;  /* 0x00007610ff047816 */ /* 0x000fce0000000004 */
[----:B------:R-:W-:Y:S01]  /*1d160*/  @!P2 IMAD.MOV R14, RZ, RZ, -R14 ;  /* 0x000000ffff0ea224 */ /* 0x000fe200078e0a0e */
[----:B------:R-:W-:Y:S01]  /*1d170*/  ISETP.LT.AND P2, PT, R21, R9, P0 ;  /* 0x000000091500720c */ /* 0x000fe20000741270 */
[----:B--2---:R0:W-:Y:S04]  /*1d180*/  STL [R1+0xf84], R12 ;  /* 0x000f840c01007387 */ /* 0x0041e80000100800 */
[----:B------:R-:W-:Y:S04]  /*1d190*/  STL [R1+0xf94], R38 ;  /* 0x000f942601007387 */ /* 0x000fe80000100800 */
[----:B---3--:R2:W-:Y:S01]  /*1d1a0*/  STL [R1+0xf88], R22 ;  /* 0x000f881601007387 */ /* 0x0085e20000100800 */
[----:B0-----:R-:W-:-:S02]  /*1d1b0*/  LOP3.LUT R12, RZ, UR21, RZ, 0x33, !PT ;  /* 0x00000015ff0c7c12 */ /* 0x001fc4000f8e33ff */
[----:B------:R-:W-:Y:S02]  /*1d1c0*/  PRMT R31, RZ, 0x7610, R31 ;  /* 0x00007610ff1f7816 */ /* 0x000fe4000000001f */
[----:B--2---:R-:W-:Y:S01]  /*1d1d0*/  LOP3.LUT R22, R10, 0x36, RZ, 0xfc, !PT ;  /* 0x000000360a167812 */ /* 0x004fe200078efcff */
[----:B------:R-:W-:Y:S01]  /*1d1e0*/  STL [R1+0xf90], R35 ;  /* 0x000f902301007387 */ /* 0x000fe20000100800 */
[----:B-----5:R-:W-:Y:S02]  /*1d1f0*/  SEL R19, R12, R75, !P3 ;  /* 0x0000004b0c137207 */ /* 0x020fe40005800000 */
[----:B------:R-:W-:Y:S01]  /*1d200*/  PRMT R8, RZ, 0x7610, R8 ;  /* 0x00007610ff087816 */ /* 0x000fe20000000008 */
[----:B------:R-:W2:Y:S01]  /*1d210*/  LDL.LU R29, [R1+0x104] ;  /* 0x00010400011d7983 */ /* 0x000ea20000300800 */
[----:B------:R-:W-:Y:S02]  /*1d220*/  ISETP.LT.AND P6, PT, R22, R9, P0 ;  /* 0x000000091600720c */ /* 0x000fe400007c1270 */
[----:B------:R-:W-:Y:S01]  /*1d230*/  PRMT R7, RZ, 0x7610, R7 ;  /* 0x00007610ff077816 */ /* 0x000fe20000000007 */
[----:B------:R-:W-:Y:S01]  /*1d240*/  @!P5 IMAD.MOV R15, RZ, RZ, -R15 ;  /* 0x000000ffff0fd224 */ /* 0x000fe200078e0a0f */
[C---:B------:R-:W-:Y:S01]  /*1d250*/  SEL R20, R12.reuse, R77, !P3 ;  /* 0x0000004d0c147207 */ /* 0x040fe20005800000 */
[----:B------:R-:W-:Y:S01]  /*1d260*/  IMAD R19, R19, UR20, RZ ;  /* 0x0000001413137c24 */ /* 0x000fe2000f8e02ff */
[----:B------:R-:W-:-:S02]  /*1d270*/  SEL R22, R12, R85, !P3 ;  /* 0x000000550c167207 */ /* 0x000fc40005800000 */
[----:B------:R-:W-:Y:S01]  /*1d280*/  PRMT R6, RZ, 0x7610, R6 ;  /* 0x00007610ff067816 */ /* 0x000fe20000000006 */
[----:B------:R-:W-:Y:S01]  /*1d290*/  IMAD R20, R20, UR19, RZ ;  /* 0x0000001314147c24 */ /* 0x000fe2000f8e02ff */
[----:B------:R-:W-:Y:S01]  /*1d2a0*/  STL [R1+0x1b4], R19 ;  /* 0x0001b41301007387 */ /* 0x000fe20000100800 */
[----:B------:R-:W-:Y:S01]  /*1d2b0*/  PRMT R5, RZ, 0x7610, R5 ;  /* 0x00007610ff057816 */ /* 0x000fe20000000005 */
[----:B------:R-:W0:Y:S02]  /*1d2c0*/  LDCU UR21, c[0x0][0x3b0] ;  /* 0x00007600ff1577ac */ /* 0x000e240008000800 */
[----:B------:R-:W-:Y:S01]  /*1d2d0*/  STL [R1+0xf8c], R30 ;  /* 0x000f8c1e01007387 */ /* 0x000fe20000100800 */
[----:B------:R-:W-:Y:S01]  /*1d2e0*/  @P6 IMAD.MOV.U32 R21, RZ, RZ, R64 ;  /* 0x000000ffff156224 */ /* 0x000fe200078e0040 */
[----:B------:R-:W-:Y:S01]  /*1d2f0*/  PRMT R3, RZ, 0x7610, R3 ;  /* 0x00007610ff037816 */ /* 0x000fe20000000003 */
[----:B------:R-:W3:Y:S01]  /*1d300*/  LDCU UR20, c[0x0][0x3b0] ;  /* 0x00007600ff1477ac */ /* 0x000ee20008000800 */
[----:B------:R4:W-:Y:S01]  /*1d310*/  STL [R1+0x228], R20 ;  /* 0x0002281401007387 */ /* 0x0009e20000100800 */
[----:B------:R-:W-:Y:S01]  /*1d320*/  PRMT R2, RZ, 0x7610, R2 ;  /* 0x00007610ff027816 */ /* 0x000fe20000000002 */
[----:B------:R-:W0:Y:S01]  /*1d330*/  S2R R0, SR_TID.X ;  /* 0x0000000000007919 */ /* 0x000e220000002100 */
[----:B------:R-:W-:Y:S01]  /*1d340*/  SEL R26, R12, R26, !P3 ;  /* 0x0000001a0c1a7207 */ /* 0x000fe20005800000 */
[----:B------:R-:W0:Y:S01]  /*1d350*/  LDCU UR19, c[0x0][0x3b0] ;  /* 0x00007600ff1377ac */ /* 0x000e220008000800 */
[----:B----4-:R-:W-:-:S05]  /*1d360*/  @P6 IMAD.MOV.U32 R20, RZ, RZ, R65 ;  /* 0x000000ffff146224 */ /* 0x010fca00078e0041 */
[----:B------:R4:W2:Y:S01]  /*1d370*/  @P6 LDG.E.U16 R4, desc[UR16][R20.64] ;  /* 0x0000001014046981 */ /* 0x0008a2000c1e1500 */
[----:B------:R-:W-:-:S05]  /*1d380*/  SEL R19, R12, R83, !P3 ;  /* 0x000000530c137207 */ /* 0x000fca0005800000 */
[----:B------:R-:W-:Y:S01]  /*1d390*/  IMAD R19, R19, UR18, RZ ;  /* 0x0000001213137c24 */ /* 0x000fe2000f8e02ff */
[----:B------:R-:W-:Y:S01]  /*1d3a0*/  SEL R13, R12, R13, !P3 ;  /* 0x0000000d0c0d7207 */ /* 0x000fe20005800000 */
[----:B------:R-:W0:Y:S01]  /*1d3b0*/  LDCU UR18, c[0x0][0x3b0] ;  /* 0x00007600ff1277ac */ /* 0x000e220008000800 */
[----:B----4-:R-:W-:Y:S02]  /*1d3c0*/  IMAD R20, R22, UR15, RZ ;  /* 0x0000000f16147c24 */ /* 0x010fe4000f8e02ff */
[----:B------:R4:W-:Y:S01]  /*1d3d0*/  STL [R1+0x1ac], R19 ;  /* 0x0001ac1301007387 */ /* 0x0009e20000100800 */
[----:B------:R-:W-:Y:S01]  /*1d3e0*/  @P2 IMAD.MOV.U32 R21, RZ, RZ, R66 ;  /* 0x000000ffff152224 */ /* 0x000fe200078e0042 */
[C---:B------:R-:W-:Y:S01]  /*1d3f0*/  SEL R22, R12.reuse, R93, !P3 ;  /* 0x0000005d0c167207 */ /* 0x040fe20005800000 */
[----:B------:R-:W0:Y:S01]  /*1d400*/  LDCU UR15, c[0x0][0x3b0] ;  /* 0x00007600ff0f77ac */ /* 0x000e220008000800 */
[----:B------:R-:W3:Y:S04]  /*1d410*/  LDL.LU R33, [R1] ;  /* 0x0000000001217983 */ /* 0x000ee80000300800 */
[----:B--2---:R-:W-:Y:S04]  /*1d420*/  STL [R1+0x1ce0], R4 ;  /* 0x001ce00401007387 */ /* 0x004fe80000100800 */
[----:B------:R-:W2:Y:S04]  /*1d430*/  LDL.LU R30, [R1+0x4] ;  /* 0x00000400011e7983 */ /* 0x000ea80000300800 */
[----:B------:R0:W-:Y:S01]  /*1d440*/  STL [R1+0x224], R20 ;  /* 0x0002241401007387 */ /* 0x0001e20000100800 */
[----:B----4-:R-:W-:-:S03]  /*1d450*/  SEL R19, R12, R87, !P3 ;  /* 0x000000570c137207 */ /* 0x010fc60005800000 */
[----:B------:R-:W4:Y:S01]  /*1d460*/  LDL.LU R28, [R1+0x8] ;  /* 0x00000800011c7983 */ /* 0x000f220000300800 */
[----:B0-----:R-:W-:-:S04]  /*1d470*/  LOP3.LUT R20, R10, 0x46, RZ, 0xfc, !PT ;  /* 0x000000460a147812 */ /* 0x001fc800078efcff */
[----:B------:R-:W-:Y:S01]  /*1d480*/  ISETP.LT.AND P6, PT, R20, R9, P0 ;  /* 0x000000091400720c */ /* 0x000fe200007c1270 */
[----:B------:R-:W-:-:S05]  /*1d490*/  @P2 IMAD.MOV.U32 R20, RZ, RZ, R67 ;  /* 0x000000ffff142224 */ /* 0x000fca00078e0043 */
[----:B------:R0:W2:Y:S01]  /*1d4a0*/  @P2 LDG.E.U16 R31, desc[UR16][R20.64] ;  /* 0x00000010141f2981 */ /* 0x0000a2000c1e1500 */
[----:B------:R-:W-:Y:S01]  /*1d4b0*/  IMAD R19, R19, UR14, RZ ;  /* 0x0000000e13137c24 */ /* 0x000fe2000f8e02ff */
[----:B0-----:R-:W-:-:S04]  /*1d4c0*/  SEL R20, R12, R91, !P3 ;  /* 0x0000005b0c147207 */ /* 0x001fc80005800000 */
[----:B------:R0:W-:Y:S01]  /*1d4d0*/  STL [R1+0x1a8], R19 ;  /* 0x0001a81301007387 */ /* 0x0001e20000100800 */
[----:B------:R-:W-:Y:S01]  /*1d4e0*/  @P6 IMAD.MOV.U32 R21, RZ, RZ, R68 ;  /* 0x000000ffff156224 */ /* 0x000fe200078e0044 */
[----:B------:R-:W-:Y:S01]  /*1d4f0*/  ISETP.GE.AND P2, PT, R29, RZ, PT ;  /* 0x000000ff1d00720c */ /* 0x000fe20003f46270 */
[----:B------:R-:W1:Y:S01]  /*1d500*/  LDCU UR14, c[0x0][0x3b0] ;  /* 0x00007600ff0e77ac */ /* 0x000e620008000800 */
[----:B------:R-:W-:Y:S01]  /*1d510*/  IMAD R20, R20, UR12, RZ ;  /* 0x0000000c14147c24 */ /* 0x000fe2000f8e02ff */
[----:B------:R-:W3:Y:S01]  /*1d520*/  LDL.LU R32, [R1+0xc] ;  /* 0x00000c0001207983 */ /* 0x000ee20000300800 */
[----:B------:R-:W-:Y:S01]  /*1d530*/  PRMT R4, RZ, 0x7610, R4 ;  /* 0x00007610ff047816 */ /* 0x000fe20000000004 */
[----:B------:R-:W1:Y:S01]  /*1d540*/  LDCU UR12, c[0x0][0x3b0] ;  /* 0x00007600ff0c77ac */ /* 0x000e620008000800 */
[----:B0-----:R-:W-:-:S05]  /*1d550*/  SEL R19, R12, R89, !P3 ;  /* 0x000000590c137207 */ /* 0x001fca0005800000 */
[----:B------:R-:W-:Y:S01]  /*1d560*/  IMAD R19, R19, UR13, RZ ;  /* 0x0000000d13137c24 */ /* 0x000fe2000f8e02ff */
[----:B------:R-:W-:Y:S01]  /*1d570*/  LOP3.LUT R0, R0, 0x7f, RZ, 0xc0, !PT ;  /* 0x0000007f00007812 */ /* 0x000fe200078ec0ff */
[----:B------:R-:W-:Y:S01]  /*1d580*/  @!P2 IMAD.MOV R16, RZ, RZ, -R16 ;  /* 0x000000ffff10a224 */ /* 0x000fe200078e0a10 */
[----:B------:R-:W-:Y:S01]  /*1d590*/  SEL R14, R12, R14, !P3 ;  /* 0x0000000e0c0e7207 */ /* 0x000fe20005800000 */
[----:B------:R-:W0:Y:S01]  /*1d5a0*/  LDCU UR13, c[0x0][0x3b0] ;  /* 0x00007600ff0d77ac */ /* 0x000e220008000800 */
[----:B------:R-:W-:Y:S04]  /*1d5b0*/  STL [R1+0x21c], R19 ;  /* 0x00021c1301007387 */ /* 0x000fe80000100800 */
[----:B--2---:R2:W-:Y:S04]  /*1d5c0*/  STL [R1+0xf7c], R31 ;  /* 0x000f7c1f01007387 */ /* 0x0045e80000100800 */
[----:B--2---:R-:W2:Y:S04]  /*1d5d0*/  LDL.LU R31, [R1+0x10] ;  /* 0x00001000011f7983 */ /* 0x004ea80000300800 */
[----:B------:R0:W-:Y:S02]  /*1d5e0*/  STL [R1+0x1a4], R20 ;  /* 0x0001a41401007387 */ /* 0x0001e40000100800 */
[----:B0-----:R-:W-:-:S05]  /*1d5f0*/  @P6 IMAD.MOV.U32 R20, RZ, RZ, R69 ;  /* 0x000000ffff146224 */ /* 0x001fca00078e0045 */
[----:B------:R3:W2:Y:S01]  /*1d600*/  @P6 LDG.E.U16 R8, desc[UR16][R20.64] ;  /* 0x0000001014086981 */ /* 0x0006a2000c1e1500 */
[----:B------:R-:W-:-:S05]  /*1d610*/  SEL R19, R12, R92, !P3 ;  /* 0x0000005c0c137207 */ /* 0x000fca0005800000 */
[----:B------:R-:W-:Y:S01]  /*1d620*/  IMAD R19, R19, UR42, RZ ;  /* 0x0000002a13137c24 */ /* 0x000fe2000f8e02ff */
[C---:B------:R-:W-:Y:S01]  /*1d630*/  SEL R15, R12.reuse, R15, !P3 ;  /* 0x0000000f0c0f7207 */ /* 0x040fe20005800000 */
[----:B------:R-:W0:Y:S01]  /*1d640*/  LDCU UR42, c[0x0][0x3b0] ;  /* 0x00007600ff2a77ac */ /* 0x000e220008000800 */
[----:B---3--:R-:W-:Y:S02]  /*1d650*/  SEL R20, R12, R33, !P3 ;  /* 0x000000210c147207 */ /* 0x008fe40005800000 */
[----:B------:R3:W-:Y:S04]  /*1d660*/  STL [R1+0x218], R19 ;  /* 0x0002181301007387 */ /* 0x0007e80000100800 */
[----:B------:R-:W4:Y:S01]  /*1d670*/  LDL.LU R29, [R1+0x14] ;  /* 0x00001400011d7983 */ /* 0x000f220000300800 */
[----:B------:R-:W-:Y:S01]  /*1d680*/  IMAD R20, R20, UR40, RZ ;  /* 0x0000002814147c24 */ /* 0x000fe2000f8e02ff */
[----:B------:R-:W-:Y:S01]  /*1d690*/  SEL R16, R12, R16, !P3 ;  /* 0x000000100c107207 */ /* 0x000fe20005800000 */
[----:B------:R-:W0:Y:S01]  /*1d6a0*/  LDCU UR40, c[0x0][0x3b0] ;  /* 0x00007600ff2877ac */ /* 0x000e220008000800 */
[----:B---3--:R-:W-:Y:S01]  /*1d6b0*/  IMAD R19, R22, UR41, RZ ;  /* 0x0000002916137c24 */ /* 0x008fe2000f8e02ff */
[----:B------:R-:W3:Y:S01]  /*1d6c0*/  LDCU UR41, c[0x0][0x3b0] ;  /* 0x00007600ff2977ac */ /* 0x000ee20008000800 */
[----:B--2---:R2:W-:Y:S04]  /*1d6d0*/  STL [R1+0xf78], R8 ;  /* 0x000f780801007387 */ /* 0x0045e80000100800 */
[----:B------:R0:W-:Y:S01]  /*1d6e0*/  STL [R1+0x19c], R19 ;  /* 0x00019c1301007387 */ /* 0x0001e20000100800 */
[----:B--2---:R-:W-:-:S02]  /*1d6f0*/  LOP3.LUT R8, R10, 0x4e, RZ, 0xfc, !PT ;  /* 0x0000004e0a087812 */ /* 0x004fc400078efcff */
[----:B0-----:R-:W-:Y:S02]  /*1d700*/  SEL R19, R12, R30, !P3 ;  /* 0x0000001e0c137207 */ /* 0x001fe40005800000 */
[----:B------:R-:W2:Y:S01]  /*1d710*/  LDL.LU R30, [R1+0x18] ;  /* 0x00001800011e7983 */ /* 0x000ea20000300800 */
[----:B------:R-:W-:-:S03]  /*1d720*/  ISETP.LT.AND P6, PT, R8, R9, P0 ;  /* 0x000000090800720c */ /* 0x000fc600007c1270 */
[----:B------:R4:W-:Y:S01]  /*1d730*/  STL [R1+0x214], R20 ;  /* 0x0002141401007387 */ /* 0x0009e20000100800 */
[----:B------:R-:W-:Y:S01]  /*1d740*/  IMAD R8, R19, UR39, RZ ;  /* 0x0000002713087c24 */ /* 0x000fe2000f8e02ff */
[C---:B------:R-:W-:Y:S02]  /*1d750*/  SEL R19, R12.reuse, R32, !P3 ;  /* 0x000000200c137207 */ /* 0x040fe40005800000 */
[----:B------:R-:W-:Y:S01]  /*1d760*/  SEL R22, R12, R31, !P3 ;  /* 0x0000001f0c167207 */ /* 0x000fe20005800000 */
[----:B------:R-:W-:Y:S01]  /*1d770*/  IMAD R26, R26, UR13, RZ ;  /* 0x0000000d1a1a7c24 */ /* 0x000fe2000f8e02ff */
[----:B------:R-:W0:Y:S01]  /*1d780*/  LDCU UR39, c[0x0][0x3b0] ;  /* 0x00007600ff2777ac */ /* 0x000e220008000800 */
[----:B----4-:R-:W-:-:S03]  /*1d790*/  SEL R20, R12, R28, !P3 ;  /* 0x0000001c0c147207 */ /* 0x010fc60005800000 */
[----:B------:R-:W-:Y:S01]  /*1d7a0*/  @P6 IMAD.MOV.U32 R21, RZ, RZ, R70 ;  /* 0x000000ffff156224 */ /* 0x000fe200078e0046 */
[----:B------:R-:W4:Y:S01]  /*1d7b0*/  LDL.LU R28, [R1+0x1c] ;  /* 0x00001c00011c7983 */ /* 0x000f220000300800 */
[----:B------:R-:W-:Y:S01]  /*1d7c0*/  IMAD R13, R13, UR42, RZ ;  /* 0x0000002a0d0d7c24 */ /* 0x000fe2000f8e02ff */
[----:B------:R-:W0:Y:S01]  /*1d7d0*/  LDCU UR13, c[0x0][0x3b0] ;  /* 0x00007600ff0d77ac */ /* 0x000e220008000800 */
[----:B------:R-:W-:Y:S01]  /*1d7e0*/  IMAD R20, R20, UR38, RZ ;  /* 0x0000002614147c24 */ /* 0x000fe2000f8e02ff */
[----:B------:R-:W4:Y:S01]  /*1d7f0*/  LDL.LU R34, [R1+0x10c] ;  /* 0x00010c0001227983 */ /* 0x000f220000300800 */
[----:B---3--:R-:W-:Y:S01]  /*1d800*/  IMAD R15, R15, UR41, RZ ;  /* 0x000000290f0f7c24 */ /* 0x008fe2000f8e02ff */
[----:B------:R-:W3:Y:S02]  /*1d810*/  LDCU UR38, c[0x0][0x3b0] ;  /* 0x00007600ff2677ac */ /* 0x000ee40008000800 */
[----:B------:R-:W3:Y:S01]  /*1d820*/  LDL.LU R33, [R1+0x20] ;  /* 0x0000200001217983 */ /* 0x000ee20000300800 */
[----:B------:R-:W0:Y:S03]  /*1d830*/  LDCU UR41, c[0x0][0x3b0] ;  /* 0x00007600ff2977ac */ /* 0x000e260008000800 */
[----:B------:R1:W-:Y:S01]  /*1d840*/  STL [R1+0x198], R8 ;  /* 0x0001980801007387 */ /* 0x0003e20000100800 */
[----:B------:R-:W0:Y:S03]  /*1d850*/  LDCU UR42, c[0x0][0x3b0] ;  /* 0x00007600ff2a77ac */ /* 0x000e260008000800 */
[----:B------:R-:W3:Y:S04]  /*1d860*/  LDL.LU R32, [R1+0x24] ;  /* 0x0000240001207983 */ /* 0x000ee80000300800 */
[----:B------:R0:W-:Y:S01]  /*1d870*/  STL [R1+0x204], R20 ;  /* 0x0002041401007387 */ /* 0x0001e20000100800 */
[----:B-1----:R-:W-:-:S04]  /*1d880*/  LOP3.LUT R8, R10, 0x56, RZ, 0xfc, !PT ;  /* 0x000000560a087812 */ /* 0x002fc800078efcff */
[----:B------:R-:W-:Y:S01]  /*1d890*/  ISETP.LT.AND P5, PT, R8, R9, P0 ;  /* 0x000000090800720c */ /* 0x000fe200007a1270 */
[----:B0-----:R-:W-:-:S05]  /*1d8a0*/  @P6 IMAD.MOV.U32 R20, RZ, RZ, R72 ;  /* 0x000000ffff146224 */ /* 0x001fca00078e0048 */
[----:B------:R0:W3:Y:S07]  /*1d8b0*/  @P6 LDG.E.U16 R7, desc[UR16][R20.64] ;  /* 0x0000001014076981 */ /* 0x0000ee000c1e1500 */
[----:B0-----:R-:W-:Y:S02]  /*1d8c0*/  @P5 IMAD.MOV.U32 R20, RZ, RZ, R76 ;  /* 0x000000ffff145224 */ /* 0x001fe400078e004c */
[----:B------:R-:W-:-:S05]  /*1d8d0*/  @P5 IMAD.MOV.U32 R21, RZ, RZ, R74 ;  /* 0x000000ffff155224 */ /* 0x000fca00078e004a */
[----:B------:R4:W3:Y:S01]  /*1d8e0*/  @P5 LDG.E.U16 R6, desc[UR16][R20.64] ;  /* 0x0000001014065981 */ /* 0x0008e2000c1e1500 */
[----:B------:R-:W-:Y:S01]  /*1d8f0*/  IMAD R8, R19, UR37, RZ ;  /* 0x0000002513087c24 */ /* 0x000fe2000f8e02ff */
[C---:B------:R-:W-:Y:S01]  /*1d900*/  SEL R19, R12.reuse, R29, !P3 ;  /* 0x0000001d0c137207 */ /* 0x040fe20005800000 */
[----:B------:R-:W0:Y:S03]  /*1d910*/  LDCU UR37, c[0x0][0x3b0] ;  /* 0x00007600ff2577ac */ /* 0x000e260008000800 */
[----:B------:R1:W-:Y:S04]  /*1d920*/  STL [R1+0x194], R8 ;  /* 0x0001940801007387 */ /* 0x0003e80000100800 */
[----:B------:R-:W3:Y:S01]  /*1d930*/  LDL.LU R31, [R1+0x28] ;  /* 0x00002800011f7983 */ /* 0x000ee20000300800 */
[----:B-1----:R-:W-:Y:S01]  /*1d940*/  IMAD R8, R19, UR35, RZ ;  /* 0x0000002313087c24 */ /* 0x002fe2000f8e02ff */
[----:B------:R-:W1:Y:S01]  /*1d950*/  LDCU UR35, c[0x0][0x3b0] ;  /* 0x00007600ff2377ac */ /* 0x000e620008000800 */
[----:B--2---:R-:W-:-:S02]  /*1d960*/  SEL R19, R12, R30, !P3 ;  /* 0x0000001e0c137207 */ /* 0x004fc40005800000 */
[----:B----4-:R-:W-:Y:S01]  /*1d970*/  SEL R20, R12, R28, !P3 ;  /* 0x0000001c0c147207 */ /* 0x010fe20005800000 */
[----:B---3--:R2:W-:Y:S04]  /*1d980*/  STL [R1+0xf74], R7 ;  /* 0x000f740701007387 */ /* 0x0085e80000100800 */
[----:B------:R-:W3:Y:S01]  /*1d990*/  LDL.LU R29, [R1+0x2c] ;  /* 0x00002c00011d7983 */ /* 0x000ee20000300800 */
[----:B--2---:R-:W-:Y:S01]  /*1d9a0*/  IMAD R7, R22, UR36, RZ ;  /* 0x0000002416077c24 */ /* 0x004fe2000f8e02ff */
[----:B------:R-:W-:Y:S01]  /*1d9b0*/  ISETP.GE.AND P5, PT, R34, RZ, PT ;  /* 0x000000ff2200720c */ /* 0x000fe20003fa6270 */
[----:B------:R-:W2:Y:S03]  /*1d9c0*/  LDCU UR36, c[0x0][0x3b0] ;  /* 0x00007600ff2477ac */ /* 0x000ea60008000800 */
[----:B------:R4:W-:Y:S02]  /*1d9d0*/  STL [R1+0x1fc], R7 ;  /* 0x0001fc0701007387 */ /* 0x0009e40000100800 */
[----:B----4-:R-:W-:-:S02]  /*1d9e0*/  LOP3.LUT R7, R10, 0x5e, RZ, 0xfc, !PT ;  /* 0x0000005e0a077812 */ /* 0x010fc400078efcff */
[----:B------:R-:W-:Y:S02]  /*1d9f0*/  STL [R1+0x190], R8 ;  /* 0x0001900801007387 */ /* 0x000fe40000100800 */
[----:B------:R-:W-:Y:S02]  /*1da00*/  ISETP.LT.AND P6, PT, R7, R9, P0 ;  /* 0x000000090700720c */ /* 0x000fe400007c1270 */
[----:B------:R-:W4:Y:S04]  /*1da10*/  LDL.LU R30, [R1+0x30] ;  /* 0x00003000011e7983 */ /* 0x000f280000300800 */
[----:B------:R0:W-:Y:S04]  /*1da20*/  STL [R1+0xf70], R6 ;  /* 0x000f700601007387 */ /* 0x0001e80000100800 */
[----:B------:R-:W2:Y:S01]  /*1da30*/  LDL.LU R28, [R1+0x34] ;  /* 0x00003400011c7983 */ /* 0x000ea20000300800 */
[----:B0-----:R-:W-:-:S02]  /*1da40*/  IMAD R6, R19, UR34, RZ ;  /* 0x0000002213067c24 */ /* 0x001fc4000f8e02ff */
[----:B------:R-:W-:Y:S01]  /*1da50*/  @P6 IMAD.MOV.U32 R21, RZ, RZ, R78 ;  /* 0x000000ffff156224 */ /* 0x000fe200078e004e */
[C---:B------:R-:W-:Y:S02]  /*1da60*/  SEL R19, R12.reuse, R33, !P3 ;  /* 0x000000210c137207 */ /* 0x040fe40005800000 */
[----:B------:R-:W-:Y:S01]  /*1da70*/  SEL R22, R12, R32, !P3 ;  /* 0x000000200c167207 */ /* 0x000fe20005800000 */
[----:B------:R0:W-:Y:S01]  /*1da80*/  STL [R1+0x1f8], R6 ;  /* 0x0001f80601007387 */ /* 0x0001e20000100800 */
[----:B------:R-:W-:Y:S01]  /*1da90*/  @!P5 IMAD.MOV R17, RZ, RZ, -R17 ;  /* 0x000000ffff11d224 */ /* 0x000fe200078e0a11 */
[----:B------:R-:W1:Y:S02]  /*1daa0*/  LDCU UR34, c[0x0][0x3b0] ;  /* 0x00007600ff2277ac */ /* 0x000e640008000800 */
[----:B------:R-:W2:Y:S01]  /*1dab0*/  LDL.LU R34, [R1+0x38] ;  /* 0x0000380001227983 */ /* 0x000ea20000300800 */
[----:B0-----:R-:W-:Y:S01]  /*1dac0*/  IMAD R6, R20, UR33, RZ ;  /* 0x0000002114067c24 */ /* 0x001fe2000f8e02ff */
[C---:B------:R-:W-:Y:S01]  /*1dad0*/  SEL R17, R12.reuse, R17, !P3 ;  /* 0x000000110c117207 */ /* 0x040fe20005800000 */
[----:B------:R-:W-:Y:S01]  /*1dae0*/  @P6 IMAD.MOV.U32 R20, RZ, RZ, R80 ;  /* 0x000000ffff146224 */ /* 0x000fe200078e0050 */
[----:B------:R-:W0:Y:S04]  /*1daf0*/  LDCU UR33, c[0x0][0x3b0] ;  /* 0x00007600ff2177ac */ /* 0x000e280008000800 */
[----:B------:R0:W2:Y:S04]  /*1db00*/  @P6 LDG.E.U16 R5, desc[UR16][R20.64] ;  /* 0x0000001014056981 */ /* 0x0000a8000c1e1500 */
[----:B------:R0:W-:Y:S02]  /*1db10*/  STL [R1+0x188], R6 ;  /* 0x0001880601007387 */ /* 0x0001e40000100800 */
[----:B0-----:R-:W-:Y:S01]  /*1db20*/  IMAD R6, R19, UR32, RZ ;  /* 0x0000002013067c24 */ /* 0x001fe2000f8e02ff */
[----:B------:R-:W-:Y:S01]  /*1db30*/  SEL R20, R12, R31, !P3 ;  /* 0x0000001f0c147207 */ /* 0x000fe20005800000 */
[----:B------:R-:W-:Y:S01]  /*1db40*/  IMAD R17, R17, UR40, RZ ;  /* 0x0000002811117c24 */ /* 0x000fe2000f8e02ff */
[----:B------:R-:W0:Y:S02]  /*1db50*/  LDCU UR32, c[0x0][0x3b0] ;  /* 0x00007600ff2077ac */ /* 0x000e240008000800 */
[----:B------:R1:W-:Y:S01]  /*1db60*/  STL [R1+0x1f4], R6 ;  /* 0x0001f40601007387 */ /* 0x0003e20000100800 */
[----:B------:R-:W0:Y:S03]  /*1db70*/  LDCU UR40, c[0x0][0x3b0] ;  /* 0x00007600ff2877ac */ /* 0x000e260008000800 */
[----:B------:R-:W2:Y:S01]  /*1db80*/  LDL.LU R33, [R1+0x3c] ;  /* 0x00003c0001217983 */ /* 0x000ea20000300800 */
[----:B-1----:R-:W-:Y:S01]  /*1db90*/  IMAD R6, R20, UR30, RZ ;  /* 0x0000001e14067c24 */ /* 0x002fe2000f8e02ff */
[----:B------:R-:W1:Y:S01]  /*1dba0*/  LDCU UR30, c[0x0][0x3b0] ;  /* 0x00007600ff1e77ac */ /* 0x000e620008000800 */
[----:B---3--:R-:W-:-:S02]  /*1dbb0*/  SEL R19, R12, R29, !P3 ;  /* 0x0000001d0c137207 */ /* 0x008fc40005800000 */
[----:B----4-:R-:W-:Y:S01]  /*1dbc0*/  SEL R20, R12, R30, !P3 ;  /* 0x0000001e0c147207 */ /* 0x010fe20005800000 */
[----:B--2---:R2:W-:Y:S04]  /*1dbd0*/  STL [R1+0xf6c], R5 ;  /* 0x000f6c0501007387 */ /* 0x0045e80000100800 */
[----:B------:R-:W3:Y:S01]  /*1dbe0*/  LDL.LU R32, [R1+0x40] ;  /* 0x0000400001207983 */ /* 0x000ee20000300800 */
[----:B--2---:R-:W-:Y:S01]  /*1dbf0*/  IMAD R5, R22, UR31, RZ ;  /* 0x0000001f16057c24 */ /* 0x004fe2000f8e02ff */
[----:B------:R-:W-:Y:S01]  /*1dc00*/  SEL R22, R12, R34, !P3 ;  /* 0x000000220c167207 */ /* 0x000fe20005800000 */
[----:B------:R-:W2:Y:S03]  /*1dc10*/  LDCU UR31, c[0x0][0x3b0] ;  /* 0x00007600ff1f77ac */ /* 0x000ea60008000800 */
[----:B------:R4:W-:Y:S04]  /*1dc20*/  STL [R1+0x180], R5 ;  /* 0x0001800501007387 */ /* 0x0009e80000100800 */
[----:B------:R-:W2:Y:S01]  /*1dc30*/  LDL.LU R29, [R1+0x44] ;  /* 0x00004400011d7983 */ /* 0x000ea20000300800 */
[----:B----4-:R-:W-:-:S04]  /*1dc40*/  LOP3.LUT R5, R10, 0x66, RZ, 0xfc, !PT ;  /* 0x000000660a057812 */ /* 0x010fc800078efcff */
[----:B------:R-:W-:Y:S01]  /*1dc50*/  ISETP.LT.AND P2, PT, R5, R9, P0 ;  /* 0x000000090500720c */ /* 0x000fe20000741270 */
[----:B------:R4:W-:Y:S04]  /*1dc60*/  STL [R1+0x1ec], R6 ;  /* 0x0001ec0601007387 */ /* 0x0009e80000100800 */
[----:B------:R-:W2:Y:S04]  /*1dc70*/  LDL.LU R31, [R1+0x114] ;  /* 0x00011400011f7983 */ /* 0x000ea80000300800 */
[----:B------:R-:W2:Y:S01]  /*1dc80*/  LDL.LU R30, [R1+0x48] ;  /* 0x00004800011e7983 */ /* 0x000ea20000300800 */
[----:B----4-:R-:W-:-:S03]  /*1dc90*/  IMAD R6, R19, UR29, RZ ;  /* 0x0000001d13067c24 */ /* 0x010fc6000f8e02ff */
[----:B------:R-:W-:Y:S01]  /*1dca0*/  @P2 IMAD.MOV.U32 R21, RZ, RZ, R82 ;  /* 0x000000ffff152224 */ /* 0x000fe200078e0052 */
[----:B------:R-:W-:Y:S01]  /*1dcb0*/  LOP3.LUT R5, R10, 0x6e, RZ, 0xfc, !PT ;  /* 0x0000006e0a057812 */ /* 0x000fe200078efcff */
[----:B------:R-:W4:Y:S01]  /*1dcc0*/  LDCU UR29, c[0x0][0x3b0] ;  /* 0x00007600ff1d77ac */ /* 0x000f220008000800 */
[----:B------:R0:W-:Y:S02]  /*1dcd0*/  STL [R1+0x10c], R6 ;  /* 0x00010c0601007387 */ /* 0x0001e40000100800 */
[----:B0-----:R-:W-:Y:S01]  /*1dce0*/  IMAD R6, R20, UR28, RZ ;  /* 0x0000001c14067c24 */ /* 0x001fe2000f8e02ff */
[----:B------:R-:W-:Y:S01]  /*1dcf0*/  ISETP.LT.AND P6, PT, R5, R9, P0 ;  /* 0x000000090500720c */ /* 0x000fe200007c1270 */
[----:B------:R-:W-:Y:S01]  /*1dd00*/  @P2 IMAD.MOV.U32 R20, RZ, RZ, R84 ;  /* 0x000000ffff142224 */ /* 0x000fe200078e0054 */
[----:B------:R-:W-:Y:S01]  /*1dd10*/  SEL R19, R12, R28, !P3 ;  /* 0x0000001c0c137207 */ /* 0x000fe20005800000 */
[----:B------:R-:W0:Y:S01]  /*1dd20*/  LDCU UR28, c[0x0][0x3b0] ;  /* 0x00007600ff1c77ac */ /* 0x000e220008000800 */
[----:B------:R-:W4:Y:S04]  /*1dd30*/  LDL.LU R28, [R1+0x4c] ;  /* 0x00004c00011c7983 */ /* 0x000f280000300800 */
[----:B------:R1:W4:Y:S05]  /*1dd40*/  @P2 LDG.E.U16 R4, desc[UR16][R20.64] ;  /* 0x0000001014042981 */ /* 0x00032a000c1e1500 */
[----:B-1----:R-:W-:-:S02]  /*1dd50*/  @P6 IMAD.MOV.U32 R20, RZ, RZ, R88 ;  /* 0x000000ffff146224 */ /* 0x002fc400078e0058 */
[----:B------:R-:W-:-:S05]  /*1dd60*/  @P6 IMAD.MOV.U32 R21, RZ, RZ, R86 ;  /* 0x000000ffff156224 */ /* 0x000fca00078e0056 */
[----:B------:R2:W4:Y:S01]  /*1dd70*/  @P6 LDG.E.U16 R3, desc[UR16][R20.64] ;  /* 0x0000001014036981 */ /* 0x000522000c1e1500 */
[----:B------:R-:W-:-:S03]  /*1dd80*/  IMAD R5, R19, UR27, RZ ;  /* 0x0000001b13057c24 */ /* 0x000fc6000f8e02ff */
[----:B------:R-:W-:Y:S01]  /*1dd90*/  STL [R1+0x1e8], R6 ;  /* 0x0001e80601007387 */ /* 0x000fe20000100800 */
[C---:B------:R-:W-:Y:S01]  /*1dda0*/  SEL R19, R12.reuse, R33, !P3 ;  /* 0x000000210c137207 */ /* 0x040fe20005800000 */
[----:B------:R-:W1:Y:S02]  /*1ddb0*/  LDCU UR27, c[0x0][0x3b0] ;  /* 0x00007600ff1b77ac */ /* 0x000e640008000800 */
[----:B------:R0:W-:Y:S02]  /*1ddc0*/  STL [R1+0x104], R5 ;  /* 0x0001040501007387 */ /* 0x0001e40000100800 */
[----:B0-----:R-:W-:Y:S01]  /*1ddd0*/  IMAD R5, R19, UR25, RZ ;  /* 0x0000001913057c24 */ /* 0x001fe2000f8e02ff */
[----:B------:R-:W0:Y:S01]  /*1dde0*/  LDCU UR25, c[0x0][0x3b0] ;  /* 0x00007600ff1977ac */ /* 0x000e220008000800 */
[C---:B---3--:R-:W-:Y:S02]  /*1ddf0*/  SEL R19, R12.reuse, R32, !P3 ;  /* 0x000000200c137207 */ /* 0x048fe40005800000 */
[----:B--2---:R-:W-:-:S05]  /*1de00*/  SEL R20, R12, R29, !P3 ;  /* 0x0000001d0c147207 */ /* 0x004fca0005800000 */
[----:B------:R-:W-:Y:S01]  /*1de10*/  IMAD R8, R20, UR23, RZ ;  /* 0x0000001714087c24 */ /* 0x000fe2000f8e02ff */
[----:B------:R-:W2:Y:S01]  /*1de20*/  LDCU UR23, c[0x0][0x3b0] ;  /* 0x00007600ff1777ac */ /* 0x000ea20008000800 */
[----:B----4-:R3:W-:Y:S02]  /*1de30*/  STL [R1+0xf68], R4 ;  /* 0x000f680401007387 */ /* 0x0107e40000100800 */
[----:B---3--:R-:W-:Y:S01]  /*1de40*/  IMAD R4, R22, UR26, RZ ;  /* 0x0000001a16047c24 */ /* 0x008fe2000f8e02ff */
[----:B------:R-:W-:Y:S01]  /*1de50*/  SEL R22, R12, R28, !P3 ;  /* 0x0000001c0c167207 */ /* 0x000fe20005800000 */
[----:B------:R-:W3:Y:S03]  /*1de60*/  LDCU UR26, c[0x0][0x3b0] ;  /* 0x00007600ff1a77ac */ /* 0x000ee60008000800 */
[----:B------:R4:W-:Y:S02]  /*1de70*/  STL [R1+0x1e4], R4 ;  /* 0x0001e40401007387 */ /* 0x0009e40000100800 */
[----:B----4-:R-:W-:-:S04]  /*1de80*/  LOP3.LUT R4, R10, 0x76, RZ, 0xfc, !PT ;  /* 0x000000760a047812 */ /* 0x010fc800078efcff */
[----:B------:R-:W-:Y:S01]  /*1de90*/  ISETP.LT.AND P2, PT, R4, R9, P0 ;  /* 0x000000090400720c */ /* 0x000fe20000741270 */
[----:B------:R-:W-:Y:S04]  /*1dea0*/  STL [R1+0xf8], R5 ;  /* 0x0000f80501007387 */ /* 0x000fe80000100800 */
[----:B------:R4:W-:Y:S04]  /*1deb0*/  STL [R1+0xf64], R3 ;  /* 0x000f640301007387 */ /* 0x0009e80000100800 */
[----:B------:R-:W2:Y:S04]  /*1dec0*/  LDL.LU R29, [R1+0x88] ;  /* 0x00008800011d7983 */ /* 0x000ea80000300800 */
[----:B------:R-:W-:-:S02]  /*1ded0*/  @P2 IMAD.MOV.U32 R20, RZ, RZ, R90 ;  /* 0x000000ffff142224 */ /* 0x000fc400078e005a */
[----:B------:R-:W-:Y:S02]  /*1dee0*/  @P2 IMAD.MOV.U32 R21, RZ, RZ, R27 ;  /* 0x000000ffff152224 */ /* 0x000fe400078e001b */
[----:B----4-:R-:W-:-:S03]  /*1def0*/  IMAD R3, R19, UR24, RZ ;  /* 0x0000001813037c24 */ /* 0x010fc6000f8e02ff */
[----:B------:R4:W2:Y:S01]  /*1df00*/  @P2 LDG.E.U16 R2, desc[UR16][R20.64] ;  /* 0x0000001014022981 */ /* 0x0008a2000c1e1500 */
[----:B------:R-:W-:Y:S01]  /*1df10*/  SEL R19, R12, R30, !P3 ;  /* 0x0000001e0c137207 */ /* 0x000fe20005800000 */
[----:B------:R-:W-:Y:S01]  /*1df20*/  IMAD R7, R22, UR11, RZ ;  /* 0x0000000b16077c24 */ /* 0x000fe2000f8e02ff */
[----:B------:R-:W-:Y:S01]  /*1df30*/  ISETP.GE.AND P6, PT, R31, RZ, PT ;  /* 0x000000ff1f00720c */ /* 0x000fe20003fc6270 */
[----:B------:R0:W-:Y:S01]  /*1df40*/  STL [R1+0x1dc], R3 ;  /* 0x0001dc0301007387 */ /* 0x0001e20000100800 */
[----:B------:R-:W-:Y:S01]  /*1df50*/  ISETP.LT.AND P2, PT, R0, R9, P0 ;  /* 0x000000090000720c */ /* 0x000fe20000741270 */
[----:B------:R-:W1:Y:S02]  /*1df60*/  LDCU UR24, c[0x0][0x3b0] ;  /* 0x00007600ff1877ac */ /* 0x000e640008000800 */
[----:B------:R-:W-:Y:S01]  /*1df70*/  STL [R1+0x1e58], R8 ;  /* 0x001e580801007387 */ /* 0x000fe20000100800 */
[----:B----4-:R-:W-:Y:S01]  /*1df80*/  SEL R20, R12, R25, !P3 ;  /* 0x000000190c147207 */ /* 0x010fe20005800000 */
[----:B------:R-:W4:Y:S02]  /*1df90*/  LDCU UR11, c[0x0][0x3b0] ;  /* 0x00007600ff0b77ac */ /* 0x000f240008000800 */
[----:B------:R-:W3:Y:S04]  /*1dfa0*/  LDL.LU R41, [R1+0x84] ;  /* 0x0000840001297983 */ /* 0x000ee80000300800 */
[----:B------:R-:W4:Y:S04]  /*1dfb0*/  LDL.LU R40, [R1+0x80] ;  /* 0x0000800001287983 */ /* 0x000f280000300800 */
[----:B------:R-:W4:Y:S01]  /*1dfc0*/  LDL.LU R28, [R1+0x7c] ;  /* 0x00007c00011c7983 */ /* 0x000f220000300800 */
[----:B0-----:R-:W-:Y:S01]  /*1dfd0*/  IMAD R3, R19, UR22, RZ ;  /* 0x0000001613037c24 */ /* 0x001fe2000f8e02ff */
[----:B------:R-:W0:Y:S02]  /*1dfe0*/  LDCU UR22, c[0x0][0x3b0] ;  /* 0x00007600ff1677ac */ /* 0x000e240008000800 */
[----:B------:R-:W4:Y:S04]  /*1dff0*/  LDL.LU R39, [R1+0x78] ;  /* 0x0000780001277983 */ /* 0x000f280000300800 */
[----:B------:R-:W4:Y:S04]  /*1e000*/  LDL.LU R38, [R1+0x74] ;  /* 0x0000740001267983 */ /* 0x000f280000300800 */
[----:B------:R-:W-:Y:S04]  /*1e010*/  STL [R1+0x114], R3 ;  /* 0x0001140301007387 */ /* 0x000fe80000100800 */
[----:B------:R-:W4:Y:S04]  /*1e020*/  LDL.LU R35, [R1+0x70] ;  /* 0x0000700001237983 */ /* 0x000f280000300800 */
[----:B------:R-:W4:Y:S04]  /*1e030*/  LDL.LU R34, [R1+0x6c] ;  /* 0x00006c0001227983 */ /* 0x000f280000300800 */
[----:B------:R-:W4:Y:S04]  /*1e040*/  LDL.LU R33, [R1+0x68] ;  /* 0x0000680001217983 */ /* 0x000f280000300800 */
[----:B------:R-:W4:Y:S04]  /*1e050*/  LDL.LU R32, [R1+0x64] ;  /* 0x0000640001207983 */ /* 0x000f280000300800 */
[----:B------:R-:W4:Y:S04]  /*1e060*/  LDL.LU R27, [R1+0x60] ;  /* 0x00006000011b7983 */ /* 0x000f280000300800 */
[----:B------:R-:W-:Y:S04]  /*1e070*/  STL [R1+0x1e5c], R7 ;  /* 0x001e5c0701007387 */ /* 0x000fe80000100800 */
[----:B--2---:R2:W-:Y:S04]  /*1e080*/  STL [R1+0xf60], R2 ;  /* 0x000f600201007387 */ /* 0x0045e80000100800 */
[----:B------:R0:W-:Y:S04]  /*1e090*/  STL [R1+0x1ce4], R0 ;  /* 0x001ce40001007387 */ /* 0x0001e80000100800 */
[----:B------:R-:W4:Y:S01]  /*1e0a0*/  LDL.LU R37, [R1+0x5c] ;  /* 0x00005c0001257983 */ /* 0x000f220000300800 */
[----:B--2---:R-:W-:-:S03]  /*1e0b0*/  IMAD.MOV.U32 R2, RZ, RZ, R11 ;  /* 0x000000ffff027224 */ /* 0x004fc600078e000b */
[----:B------:R-:W2:Y:S01]  /*1e0c0*/  LDL.LU R36, [R1+0x58] ;  /* 0x0000580001247983 */ /* 0x000ea20000300800 */
[C---:B0-----:R-:W-:Y:S01]  /*1e0d0*/  SEL R0, R12.reuse, R29, !P3 ;  /* 0x0000001d0c007207 */ /* 0x041fe20005800000 */
[----:B------:R-:W-:Y:S01]  /*1e0e0*/  @!P4 IMAD.MOV R2, RZ, RZ, -R2 ;  /* 0x000000ffff02c224 */ /* 0x000fe200078e0a02 */
[----:B---3--:R-:W-:-:S03]  /*1e0f0*/  SEL R3, R12, R41, !P3 ;  /* 0x000000290c037207 */ /* 0x008fc60005800000 */
[----:B------:R4:W-:Y:S04]  /*1e100*/  STL [R1+0x88], R0 ;  /* 0x0000880001007387 */ /* 0x0009e80000100800 */
[----:B------:R-:W3:Y:S04]  /*1e110*/  LDL.LU R31, [R1+0x54] ;  /* 0x00005400011f7983 */ /* 0x000ee80000300800 */
[----:B------:R-:W3:Y:S04]  /*1e120*/  LDL.LU R30, [R1+0x50] ;  /* 0x00005000011e7983 */ /* 0x000ee80000300800 */
[----:B------:R-:W3:Y:S01]  /*1e130*/  LDL.LU R29, [R1+0x8c] ;  /* 0x00008c00011d7983 */ /* 0x000ee20000300800 */
[----:B----4-:R-:W-:-:S03]  /*1e140*/  SEL R0, R12, R28, !P3 ;  /* 0x0000001c0c007207 */ /* 0x010fc60005800000 */
[----:B------:R0:W-:Y:S04]  /*1e150*/  STL [R1+0xe8], R2 ;  /* 0x0000e80201007387 */ /* 0x0001e80000100800 */
[----:B------:R4:W-:Y:S04]  /*1e160*/  STL [R1+0x84], R3 ;  /* 0x0000840301007387 */ /* 0x0009e80000100800 */
[----:B------:R-:W3:Y:S01]  /*1e170*/  LDL.LU R28, [R1+0x90] ;  /* 0x00009000011c7983 */ /* 0x000ee20000300800 */
[C---:B0-----:R-:W-:Y:S02]  /*1e180*/  SEL R2, R12.reuse, R40, !P3 ;  /* 0x000000280c027207 */ /* 0x041fe40005800000 */
[----:B----4-:R-:W-:-:S03]  /*1e190*/  SEL R3, R12, R39, !P3 ;  /* 0x000000270c037207 */ /* 0x010fc60005800000 */
[----:B------:R0:W-:Y:S04]  /*1e1a0*/  STL [R1+0x80], R2 ;  /* 0x0000800201007387 */ /* 0x0001e80000100800 */
[----:B------:R4:W-:Y:S04]  /*1e1b0*/  STL [R1+0x4c], R0 ;  /* 0x00004c0001007387 */ /* 0x0009e80000100800 */
[----:B------:R-:W-:Y:S01]  /*1e1c0*/  STL [R1+0x78], R3 ;  /* 0x0000780301007387 */ /* 0x000fe20000100800 */
[----:B0-----:R-:W-:-:S03]  /*1e1d0*/  SEL R2, R12, R35, !P3 ;  /* 0x000000230c027207 */ /* 0x001fc60005800000 */
[----:B------:R-:W3:Y:S01]  /*1e1e0*/  LDL.LU R43, [R1+0x94] ;  /* 0x00009400012b7983 */ /* 0x000ee20000300800 */
[----:B----4-:R-:W-:-:S05]  /*1e1f0*/  SEL R0, R12, R38, !P3 ;  /* 0x000000260c007207 */ /* 0x010fca0005800000 */
[----:B------:R0:W-:Y:S04]  /*1e200*/  STL [R1+0x74], R0 ;  /* 0x0000740001007387 */ /* 0x0001e80000100800 */
[----:B------:R-:W-:Y:S04]  /*1e210*/  STL [R1+0x70], R2 ;  /* 0x0000700201007387 */ /* 0x000fe80000100800 */
[----:B------:R-:W4:Y:S01]  /*1e220*/  LDL.LU R42, [R1+0x98] ;  /* 0x00009800012a7983 */ /* 0x000f220000300800 */
[----:B0-----:R-:W-:-:S05]  /*1e230*/  SEL R0, R12, R34, !P3 ;  /* 0x000000220c007207 */ /* 0x001fca0005800000 */
[----:B------:R0:W-:Y:S04]  /*1e240*/  STL [R1+0x6c], R0 ;  /* 0x00006c0001007387 */ /* 0x0001e80000100800 */
[----:B------:R-:W4:Y:S01]  /*1e250*/  LDL.LU R41, [R1+0x9c] ;  /* 0x00009c0001297983 */ /* 0x000f220000300800 */
[----:B------:R-:W-:-:S03]  /*1e260*/  SEL R3, R12, R33, !P3 ;  /* 0x000000210c037207 */ /* 0x000fc60005800000 */
[----:B------:R-:W4:Y:S01]  /*1e270*/  LDL.LU R40, [R1+0xa0] ;  /* 0x0000a00001287983 */ /* 0x000f220000300800 */
[----:B0-----:R-:W-:-:S03]  /*1e280*/  SEL R0, R12, R32, !P3 ;  /* 0x000000200c007207 */ /* 0x001fc60005800000 */
[----:B------:R-:W4:Y:S04]  /*1e290*/  LDL.LU R39, [R1+0xa4] ;  /* 0x0000a40001277983 */ /* 0x000f280000300800 */
[----:B------:R-:W4:Y:S04]  /*1e2a0*/  LDL.LU R38, [R1+0xa8] ;  /* 0x0000a80001267983 */ /* 0x000f280000300800 */
[----:B------:R-:W4:Y:S04]  /*1e2b0*/  LDL.LU R35, [R1+0xac] ;  /* 0x0000ac0001237983 */ /* 0x000f280000300800 */
[----:B------:R0:W-:Y:S04]  /*1e2c0*/  STL [R1+0x1e78], R3 ;  /* 0x001e780301007387 */ /* 0x0001e80000100800 */
[----:B------:R-:W4:Y:S04]  /*1e2d0*/  LDL.LU R34, [R1+0xb0] ;  /* 0x0000b00001227983 */ /* 0x000f280000300800 */
[----:B------:R-:W-:Y:S04]  /*1e2e0*/  STL [R1+0x64], R0 ;  /* 0x0000640001007387 */ /* 0x000fe80000100800 */
[----:B------:R-:W4:Y:S04]  /*1e2f0*/  LDL.LU R33, [R1+0xb8] ;  /* 0x0000b80001217983 */ /* 0x000f280000300800 */
[----:B------:R-:W4:Y:S01]  /*1e300*/  LDL.LU R32, [R1+0xbc] ;  /* 0x0000bc0001207983 */ /* 0x000f220000300800 */
[----:B------:R-:W-:-:S03]  /*1e310*/  SEL R2, R12, R27, !P3 ;  /* 0x0000001b0c027207 */ /* 0x000fc60005800000 */
[----:B------:R-:W4:Y:S04]  /*1e320*/  LDL.LU R27, [R1+0xc4] ;  /* 0x0000c400011b7983 */ /* 0x000f280000300800 */
[----:B------:R2:W-:Y:S01]  /*1e330*/  STL [R1+0x1e74], R2 ;  /* 0x001e740201007387 */ /* 0x0005e20000100800 */
[C---:B0-----:R-:W-:Y:S02]  /*1e340*/  SEL R3, R12.reuse, R37, !P3 ;  /* 0x000000250c037207 */ /* 0x041fe40005800000 */
[----:B--2---:R-:W-:-:S03]  /*1e350*/  SEL R2, R12, R36, !P3 ;  /* 0x000000240c027207 */ /* 0x004fc60005800000 */
[----:B------:R-:W-:Y:S04]  /*1e360*/  STL [R1+0x44], R3 ;  /* 0x0000440301007387 */ /* 0x000fe80000100800 */
[----:B------:R-:W-:Y:S01]  /*1e370*/  STL [R1+0x40], R2 ;  /* 0x0000400201007387 */ /* 0x000fe20000100800 */
[C---:B---3--:R-:W-:Y:S02]  /*1e380*/  SEL R0, R12.reuse, R31, !P3 ;  /* 0x0000001f0c007207 */ /* 0x048fe40005800000 */
[C---:B------:R-:W-:Y:S02]  /*1e390*/  SEL R79, R12.reuse, R30, !P3 ;  /* 0x0000001e0c4f7207 */ /* 0x040fe40005800000 */
[----:B------:R-:W-:-:S03]  /*1e3a0*/  SEL R7, R12, R29, !P3 ;  /* 0x0000001d0c077207 */ /* 0x000fc60005800000 */
[----:B------:R-:W-:Y:S04]  /*1e3b0*/  STL [R1+0x1e6c], R79 ;  /* 0x001e6c4f01007387 */ /* 0x000fe80000100800 */
[----:B------:R0:W-:Y:S04]  /*1e3c0*/  STL [R1+0x3c], R0 ;  /* 0x00003c0001007387 */ /* 0x0001e80000100800 */
[----:B------:R-:W2:Y:S04]  /*1e3d0*/  LDL.LU R37, [R1+0xd0] ;  /* 0x0000d00001257983 */ /* 0x000ea80000300800 */
[----:B------:R-:W3:Y:S01]  /*1e3e0*/  LDL.LU R36, [R1+0xd4] ;  /* 0x0000d40001247983 */ /* 0x000ee20000300800 */
[----:B0-----:R-:W-:-:S03]  /*1e3f0*/  SEL R0, R12, R28, !P3 ;  /* 0x0000001c0c007207 */ /* 0x001fc60005800000 */
[----:B------:R-:W2:Y:S04]  /*1e400*/  LDL.LU R31, [R1+0xd8] ;  /* 0x0000d800011f7983 */ /* 0x000ea80000300800 */
[----:B------:R-:W-:Y:S04]  /*1e410*/  STL [R1+0x1e70], R7 ;  /* 0x001e700701007387 */ /* 0x000fe80000100800 */
[----:B------:R-:W3:Y:S04]  /*1e420*/  LDL.LU R30, [R1+0xdc] ;  /* 0x0000dc00011e7983 */ /* 0x000ee80000300800 */
[----:B------:R-:W3:Y:S01]  /*1e430*/  LDL.LU R29, [R1+0xe0] ;  /* 0x0000e000011d7983 */ /* 0x000ee20000300800 */
[----:B------:R-:W-:-:S03]  /*1e440*/  SEL R10, R12, R43, !P3 ;  /* 0x0000002b0c0a7207 */ /* 0x000fc60005800000 */
[----:B------:R0:W-:Y:S04]  /*1e450*/  STL [R1+0x30], R0 ;  /* 0x0000300001007387 */ /* 0x0001e80000100800 */
[----:B------:R-:W3:Y:S04]  /*1e460*/  LDL.LU R28, [R1+0xe4] ;  /* 0x0000e400011c7983 */ /* 0x000ee80000300800 */
[----:B------:R-:W-:Y:S01]  /*1e470*/  STL [R1+0x1e7c], R10 ;  /* 0x001e7c0a01007387 */ /* 0x000fe20000100800 */
[----:B----4-:R-:W-:-:S05]  /*1e480*/  SEL R8, R12, R42, !P3 ;  /* 0x0000002a0c087207 */ /* 0x010fca0005800000 */
[----:B------:R-:W-:Y:S01]  /*1e490*/  STL [R1+0x1e80], R8 ;  /* 0x001e800801007387 */ /* 0x000fe20000100800 */
[C---:B0-----:R-:W-:Y:S02]  /*1e4a0*/  SEL R0, R12.reuse, R41, !P3 ;  /* 0x000000290c007207 */ /* 0x041fe40005800000 */
[C---:B------:R-:W-:Y:S02]  /*1e4b0*/  SEL R81, R12.reuse, R40, !P3 ;  /* 0x000000280c517207 */ /* 0x040fe40005800000 */
[----:B------:R-:W-:-:S03]  /*1e4c0*/  SEL R3, R12, R39, !P3 ;  /* 0x000000270c037207 */ /* 0x000fc60005800000 */
[----:B------:R-:W-:Y:S04]  /*1e4d0*/  STL [R1+0x1e84], R81 ;  /* 0x001e845101007387 */ /* 0x000fe80000100800 */
[----:B------:R0:W-:Y:S01]  /*1e4e0*/  STL [R1+0x24], R0 ;  /* 0x0000240001007387 */ /* 0x0001e20000100800 */
[----:B------:R-:W-:-:S03]  /*1e4f0*/  SEL R2, R12, R38, !P3 ;  /* 0x000000260c027207 */ /* 0x000fc60005800000 */
[----:B------:R-:W-:Y:S01]  /*1e500*/  STL [R1+0x1c], R3 ;  /* 0x00001c0301007387 */ /* 0x000fe20000100800 */
[C---:B0-----:R-:W-:Y:S02]  /*1e510*/  SEL R0, R12.reuse, R35, !P3 ;  /* 0x000000230c007207 */ /* 0x041fe40005800000 */
[----:B------:R-:W-:-:S03]  /*1e520*/  SEL R9, R12, R34, !P3 ;  /* 0x000000220c097207 */ /* 0x000fc60005800000 */
[----:B------:R0:W-:Y:S04]  /*1e530*/  STL [R1+0x1e88], R0 ;  /* 0x001e880001007387 */ /* 0x0001e80000100800 */
[----:B------:R-:W-:Y:S01]  /*1e540*/  STL [R1+0x18], R2 ;  /* 0x0000180201007387 */ /* 0x000fe20000100800 */
[C---:B------:R-:W-:Y:S02]  /*1e550*/  SEL R4, R12.reuse, R32, !P3 ;  /* 0x000000200c047207 */ /* 0x040fe40005800000 */
[C---:B0-----:R-:W-:Y:S01]  /*1e560*/  SEL R0, R12.reuse, R33, !P3 ;  /* 0x000000210c007207 */ /* 0x041fe20005800000 */
[----:B------:R-:W-:Y:S04]  /*1e570*/  STL [R1+0x1e8c], R9 ;  /* 0x001e8c0901007387 */ /* 0x000fe80000100800 */
[----:B------:R0:W-:Y:S04]  /*1e580*/  STL [R1+0x1e90], R4 ;  /* 0x001e900401007387 */ /* 0x0001e80000100800 */
[----:B------:R4:W-:Y:S04]  /*1e590*/  STL [R1+0xc], R0 ;  /* 0x00000c0001007387 */ /* 0x0009e80000100800 */
[----:B------:R-:W4:Y:S04]  /*1e5a0*/  LDL.LU R51, [R1+0xec] ;  /* 0x0000ec0001337983 */ /* 0x000f280000300800 */
[----:B------:R-:W4:Y:S01]  /*1e5b0*/  LDL.LU R50, [R1+0xf0] ;  /* 0x0000f00001327983 */ /* 0x000f220000300800 */
[----:B------:R-:W-:-:S03]  /*1e5c0*/  SEL R6, R12, R27, !P3 ;  /* 0x0000001b0c067207 */ /* 0x000fc60005800000 */
[----:B------:R-:W4:Y:S04]  /*1e5d0*/  LDL.LU R35, [R1+0xf4] ;  /* 0x0000f40001237983 */ /* 0x000f280000300800 */
[----:B------:R-:W4:Y:S04]  /*1e5e0*/  LDL.LU R34, [R1+0xfc] ;  /* 0x0000fc0001227983 */ /* 0x000f280000300800 */
[----:B------:R-:W4:Y:S04]  /*1e5f0*/  LDL.LU R33, [R1+0x100] ;  /* 0x0001000001217983 */ /* 0x000f280000300800 */
[----:B------:R-:W4:Y:S04]  /*1e600*/  LDL.LU R32, [R1+0x108] ;  /* 0x0001080001207983 */ /* 0x000f280000300800 */
[----:B------:R-:W4:Y:S01]  /*1e610*/  LDL.LU R27, [R1+0x110] ;  /* 0x00011000011b7983 */ /* 0x000f220000300800 */
[----:B--2---:R-:W-:-:S03]  /*1e620*/  SEL R92, R12, R31, !P3 ;  /* 0x0000001f0c5c7207 */ /* 0x004fc60005800000 */
[----:B------:R-:W2:Y:S04]  /*1e630*/  LDL.LU R31, [R1+0x1e0] ;  /* 0x0001e000011f7983 */ /* 0x000ea80000300800 */
[----:B------:R-:W2:Y:S04]  /*1e640*/  LDL.LU R49, [R1+0x250] ;  /* 0x0002500001317983 */ /* 0x000ea80000300800 */
[----:B------:R-:W2:Y:S04]  /*1e650*/  LDL.LU R48, [R1+0x254] ;  /* 0x0002540001307983 */ /* 0x000ea80000300800 */
[----:B------:R-:W2:Y:S04]  /*1e660*/  LDL.LU R47, [R1+0x210] ;  /* 0x00021000012f7983 */ /* 0x000ea80000300800 */
[----:B------:R-:W2:Y:S04]  /*1e670*/  LDL.LU R46, [R1+0x220] ;  /* 0x00022000012e7983 */ /* 0x000ea80000300800 */
[----:B------:R-:W2:Y:S04]  /*1e680*/  LDL.LU R45, [R1+0x22c] ;  /* 0x00022c00012d7983 */ /* 0x000ea80000300800 */
[----:B------:R-:W2:Y:S04]  /*1e690*/  LDL.LU R44, [R1+0x24c] ;  /* 0x00024c00012c7983 */ /* 0x000ea80000300800 */
[----:B------:R-:W2:Y:S04]  /*1e6a0*/  LDL.LU R43, [R1+0x244] ;  /* 0x00024400012b7983 */ /* 0x000ea80000300800 */
[----:B------:R-:W2:Y:S01]  /*1e6b0*/  LDL.LU R42, [R1+0x248] ;  /* 0x00024800012a7983 */ /* 0x000ea20000300800 */
[----:B------:R-:W-:-:S03]  /*1e6c0*/  SEL R5, R12, R37, !P3 ;  /* 0x000000250c057207 */ /* 0x000fc60005800000 */
[----:B------:R-:W2:Y:S01]  /*1e6d0*/  LDL.LU R41, [R1+0x230] ;  /* 0x0002300001297983 */ /* 0x000ea20000300800 */
[----:B---3--:R-:W-:-:S03]  /*1e6e0*/  SEL R93, R12, R36, !P3 ;  /* 0x000000240c5d7207 */ /* 0x008fc60005800000 */
[----:B------:R-:W3:Y:S01]  /*1e6f0*/  LDL.LU R40, [R1+0x234] ;  /* 0x0002340001287983 */ /* 0x000ee20000300800 */
[----:B------:R-:W-:-:S03]  /*1e700*/  SEL R91, R12, R30, !P3 ;  /* 0x0000001e0c5b7207 */ /* 0x000fc60005800000 */
[----:B------:R-:W3:Y:S01]  /*1e710*/  LDL.LU R39, [R1+0x238] ;  /* 0x0002380001277983 */ /* 0x000ee20000300800 */
[----:B------:R-:W-:-:S03]  /*1e720*/  SEL R90, R12, R29, !P3 ;  /* 0x0000001d0c5a7207 */ /* 0x000fc60005800000 */
[----:B------:R-:W3:Y:S01]  /*1e730*/  LDL.LU R38, [R1+0x240] ;  /* 0x0002400001267983 */ /* 0x000ee20000300800 */
[----:B------:R-:W-:-:S03]  /*1e740*/  SEL R89, R12, R28, !P3 ;  /* 0x0000001c0c597207 */ /* 0x000fc60005800000 */
[----:B------:R-:W3:Y:S04]  /*1e750*/  LDL.LU R37, [R1+0x23c] ;  /* 0x00023c0001257983 */ /* 0x000ee80000300800 */
[----:B------:R-:W3:Y:S04]  /*1e760*/  LDL.LU R36, [R1+0x1f0] ;  /* 0x0001f00001247983 */ /* 0x000ee80000300800 */
[----:B------:R-:W3:Y:S04]  /*1e770*/  LDL.LU R30, [R1+0x118] ;  /* 0x00011800011e7983 */ /* 0x000ee80000300800 */
[----:B------:R-:W3:Y:S04]  /*1e780*/  LDL.LU R29, [R1+0x16c] ;  /* 0x00016c00011d7983 */ /* 0x000ee80000300800 */
[----:B------:R-:W3:Y:S01]  /*1e790*/  LDL.LU R28, [R1+0x174] ;  /* 0x00017400011c7983 */ /* 0x000ee20000300800 */
[----:B----4-:R-:W-:-:S03]  /*1e7a0*/  SEL R86, R12, R35, !P3 ;  /* 0x000000230c567207 */ /* 0x010fc60005800000 */
[----:B------:R-:W4:Y:S01]  /*1e7b0*/  LDL.LU R35, [R1+0x1b8] ;  /* 0x0001b80001237983 */ /* 0x000f220000300800 */
[----:B------:R-:W-:-:S03]  /*1e7c0*/  SEL R85, R12, R34, !P3 ;  /* 0x000000220c557207 */ /* 0x000fc60005800000 */
[----:B------:R-:W4:Y:S01]  /*1e7d0*/  LDL.LU R34, [R1+0x1d4] ;  /* 0x0001d40001227983 */ /* 0x000f220000300800 */
[----:B------:R-:W-:-:S03]  /*1e7e0*/  SEL R82, R12, R27, !P3 ;  /* 0x0000001b0c527207 */ /* 0x000fc60005800000 */
[----:B------:R-:W4:Y:S01]  /*1e7f0*/  LDL.LU R27, [R1+0x1d8] ;  /* 0x0001d800011b7983 */ /* 0x000f220000300800 */
[C---:B------:R-:W-:Y:S02]  /*1e800*/  SEL R84, R12.reuse, R33, !P3 ;  /* 0x000000210c547207 */ /* 0x040fe40005800000 */
[C---:B------:R-:W-:Y:S01]  /*1e810*/  SEL R83, R12.reuse, R32, !P3 ;  /* 0x000000200c537207 */ /* 0x040fe20005800000 */
[----:B------:R-:W4:Y:S01]  /*1e820*/  LDL.LU R33, [R1+0x1c4] ;  /* 0x0001c40001217983 */ /* 0x000f220000300800 */
[----:B------:R-:W-:-:S03]  /*1e830*/  SEL R88, R12, R51, !P3 ;  /* 0x000000330c587207 */ /* 0x000fc60005800000 */
[----:B------:R-:W4:Y:S01]  /*1e840*/  LDL.LU R32, [R1+0x1c8] ;  /* 0x0001c80001207983 */ /* 0x000f220000300800 */
[C---:B------:R-:W-:Y:S02]  /*1e850*/  SEL R87, R12.reuse, R50, !P3 ;  /* 0x000000320c577207 */ /* 0x040fe40005800000 */
[C---:B--2---:R-:W-:Y:S02]  /*1e860*/  SEL R80, R12.reuse, R31, !P3 ;  /* 0x0000001f0c507207 */ /* 0x044fe40005800000 */
[----:B------:R-:W2:Y:S01]  /*1e870*/  LDL.LU R31, [R1+0x1cc] ;  /* 0x0001cc00011f7983 */ /* 0x000ea20000300800 */
[----:B------:R-:W-:-:S03]  /*1e880*/  SEL R78, R12, R49, !P3 ;  /* 0x000000310c4e7207 */ /* 0x000fc60005800000 */
[----:B------:R-:W2:Y:S01]  /*1e890*/  LDL.LU R51, [R1+0x1d0] ;  /* 0x0001d00001337983 */ /* 0x000ea20000300800 */
[----:B------:R-:W-:-:S03]  /*1e8a0*/  SEL R77, R12, R48, !P3 ;  /* 0x000000300c4d7207 */ /* 0x000fc60005800000 */
[----:B------:R-:W2:Y:S04]  /*1e8b0*/  LDL.LU R50, [R1+0x1bc] ;  /* 0x0001bc0001327983 */ /* 0x000ea80000300800 */
[----:B------:R-:W2:Y:S04]  /*1e8c0*/  LDL.LU R49, [R1+0x1c0] ;  /* 0x0001c00001317983 */ /* 0x000ea80000300800 */
[----:B------:R-:W2:Y:S01]  /*1e8d0*/  LDL.LU R48, [R1+0x1a0] ;  /* 0x0001a00001307983 */ /* 0x000ea20000300800 */
[----:B---3--:R-:W-:-:S03]  /*1e8e0*/  SEL R64, R12, R30, !P3 ;  /* 0x0000001e0c407207 */ /* 0x008fc60005800000 */
[----:B------:R-:W3:Y:S01]  /*1e8f0*/  LDL.LU R30, [R1+0x1b0] ;  /* 0x0001b000011e7983 */ /* 0x000ee20000300800 */
[----:B------:R-:W-:-:S03]  /*1e900*/  SEL R63, R12, R29, !P3 ;  /* 0x0000001d0c3f7207 */ /* 0x000fc60005800000 */
[----:B------:R-:W3:Y:S01]  /*1e910*/  LDL.LU R29, [R1+0x178] ;  /* 0x00017800011d7983 */ /* 0x000ee20000300800 */
[----:B------:R-:W-:-:S03]  /*1e920*/  SEL R62, R12, R28, !P3 ;  /* 0x0000001c0c3e7207 */ /* 0x000fc60005800000 */
[----:B------:R-:W3:Y:S01]  /*1e930*/  LDL.LU R28, [R1+0x184] ;  /* 0x00018400011c7983 */ /* 0x000ee20000300800 */
[----:B----4-:R-:W-:-:S03]  /*1e940*/  SEL R59, R12, R27, !P3 ;  /* 0x0000001b0c3b7207 */ /* 0x010fc60005800000 */
[----:B------:R-:W4:Y:S01]  /*1e950*/  LDL.LU R27, [R1+0x18c] ;  /* 0x00018c00011b7983 */ /* 0x000f220000300800 */
[C---:B------:R-:W-:Y:S02]  /*1e960*/  SEL R76, R12.reuse, R47, !P3 ;  /* 0x0000002f0c4c7207 */ /* 0x040fe40005800000 */
[C---:B------:R-:W-:Y:S01]  /*1e970*/  SEL R75, R12.reuse, R46, !P3 ;  /* 0x0000002e0c4b7207 */ /* 0x040fe20005800000 */
[----:B------:R-:W4:Y:S01]  /*1e980*/  LDL.LU R47, [R1+0x17c] ;  /* 0x00017c00012f7983 */ /* 0x000f220000300800 */
[C---:B------:R-:W-:Y:S02]  /*1e990*/  SEL R74, R12.reuse, R45, !P3 ;  /* 0x0000002d0c4a7207 */ /* 0x040fe40005800000 */
[C---:B------:R-:W-:Y:S01]  /*1e9a0*/  SEL R73, R12.reuse, R44, !P3 ;  /* 0x0000002c0c497207 */ /* 0x040fe20005800000 */
[----:B------:R-:W4:Y:S01]  /*1e9b0*/  LDL.LU R46, [R1+0x144] ;  /* 0x00014400012e7983 */ /* 0x000f220000300800 */
[----:B------:R-:W-:-:S03]  /*1e9c0*/  SEL R72, R12, R43, !P3 ;  /* 0x0000002b0c487207 */ /* 0x000fc60005800000 */
        /* <DEDUP_REMOVED lines=22> */
[----:B------:R-:W4:Y:S04]  /*1eb30*/  LDL.LU R34, [R1+0x124] ;  /* 0x0001240001227983 */ /* 0x000f280000300800 */
[----:B------:R-:W4:Y:S04]  /*1eb40*/  LDL.LU R33, [R1+0x128] ;  /* 0x0001280001217983 */ /* 0x000f280000300800 */
[----:B------:R-:W4:Y:S01]  /*1eb50*/  LDL.LU R32, [R1+0x12c] ;  /* 0x00012c0001207983 */ /* 0x000f220000300800 */
[----:B--2---:R-:W-:-:S03]  /*1eb60*/  SEL R56, R12, R31, !P3 ;  /* 0x0000001f0c387207 */ /* 0x004fc60005800000 */
[----:B------:R-:W2:Y:S01]  /*1eb70*/  LDL.LU R31, [R1+0x13c] ;  /* 0x00013c00011f7983 */ /* 0x000ea20000300800 */
[C---:B------:R-:W-:Y:S02]  /*1eb80*/  SEL R55, R12.reuse, R51, !P3 ;  /* 0x000000330c377207 */ /* 0x040fe40005800000 */
[C---:B------:R-:W-:Y:S02]  /*1eb90*/  SEL R54, R12.reuse, R50, !P3 ;  /* 0x000000320c367207 */ /* 0x040fe40005800000 */
[C---:B------:R-:W-:Y:S02]  /*1eba0*/  SEL R53, R12.reuse, R49, !P3 ;  /* 0x000000310c357207 */ /* 0x040fe40005800000 */
[C---:B------:R-:W-:Y:S02]  /*1ebb0*/  SEL R52, R12.reuse, R48, !P3 ;  /* 0x000000300c347207 */ /* 0x040fe40005800000 */
[C---:B---3--:R-:W-:Y:S02]  /*1ebc0*/  SEL R51, R12.reuse, R30, !P3 ;  /* 0x0000001e0c337207 */ /* 0x048fe40005800000 */
[----:B------:R-:W3:Y:S01]  /*1ebd0*/  LDL.LU R30, [R1+0x130] ;  /* 0x00013000011e7983 */ /* 0x000ee20000300800 */
[----:B------:R-:W-:-:S03]  /*1ebe0*/  SEL R50, R12, R29, !P3 ;  /* 0x0000001d0c327207 */ /* 0x000fc60005800000 */
[----:B------:R-:W3:Y:S01]  /*1ebf0*/  LDL.LU R29, [R1+0x134] ;  /* 0x00013400011d7983 */ /* 0x000ee20000300800 */
[----:B------:R-:W-:-:S03]  /*1ec00*/  SEL R49, R12, R28, !P3 ;  /* 0x0000001c0c317207 */ /* 0x000fc60005800000 */
[----:B------:R-:W3:Y:S01]  /*1ec10*/  LDL.LU R28, [R1+0x120] ;  /* 0x00012000011c7983 */ /* 0x000ee20000300800 */
[----:B----4-:R-:W-:-:S03]  /*1ec20*/  SEL R48, R12, R27, !P3 ;  /* 0x0000001b0c307207 */ /* 0x010fc60005800000 */
[----:B------:R-:W4:Y:S04]  /*1ec30*/  LDL.LU R27, [R1+0x11c] ;  /* 0x00011c00011b7983 */ /* 0x000f280000300800 */
[----:B------:R-:W4:Y:S04]  /*1ec40*/  LDL.LU R21, [R1+0xc0] ;  /* 0x0000c00001157983 */ /* 0x000f280000300800 */
[----:B------:R-:W4:Y:S04]  /*1ec50*/  LDL.LU R19, [R1+0xb4] ;  /* 0x0000b40001137983 */ /* 0x000f280000300800 */
[----:B0-----:R-:W4:Y:S04]  /*1ec60*/  LDL.LU R4, [R1+0x84] ;  /* 0x0000840001047983 */ /* 0x001f280000300800 */
[----:B------:R-:W4:Y:S04]  /*1ec70*/  LDL.LU R9, [R1+0x80] ;  /* 0x0000800001097983 */ /* 0x000f280000300800 */
[----:B------:R-:W4:Y:S04]  /*1ec80*/  LDL.LU R0, [R1+0x4c] ;  /* 0x00004c0001007983 */ /* 0x000f280000300800 */
[----:B------:R-:W4:Y:S04]  /*1ec90*/  LDL.LU R81, [R1+0x78] ;  /* 0x0000780001517983 */ /* 0x000f280000300800 */
[----:B------:R-:W4:Y:S04]  /*1eca0*/  LDL.LU R8, [R1+0x74] ;  /* 0x0000740001087983 */ /* 0x000f280000300800 */
[----:B------:R-:W4:Y:S04]  /*1ecb0*/  LDL.LU R10, [R1+0x70] ;  /* 0x00007000010a7983 */ /* 0x000f280000300800 */
[----:B------:R-:W4:Y:S01]  /*1ecc0*/  LDL.LU R3, [R1+0x6c] ;  /* 0x00006c0001037983 */ /* 0x000f220000300800 */
[----:B------:R-:W-:-:S03]  /*1ecd0*/  @!P6 IMAD.MOV R18, RZ, RZ, -R18 ;  /* 0x000000ffff12e224 */ /* 0x000fc600078e0a12 */
[----:B------:R-:W4:Y:S01]  /*1ece0*/  LDL.LU R2, [R1+0x64] ;  /* 0x0000640001027983 */ /* 0x000f220000300800 */
[----:B------:R-:W-:-:S03]  /*1ecf0*/  SEL R11, R12, R23, !P3 ;  /* 0x000000170c0b7207 */ /* 0x000fc60005800000 */
[----:B------:R-:W4:Y:S04]  /*1ed00*/  LDL.LU R7, [R1+0x44] ;  /* 0x0000440001077983 */ /* 0x000f280000300800 */
[----:B------:R-:W4:Y:S01]  /*1ed10*/  LDL.LU R79, [R1+0x3c] ;  /* 0x00003c00014f7983 */ /* 0x000f220000300800 */
[----:B------:R-:W-:-:S03]  /*1ed20*/  SEL R47, R12, R47, !P3 ;  /* 0x0000002f0c2f7207 */ /* 0x000fc60005800000 */
[----:B------:R-:W4:Y:S01]  /*1ed30*/  LDL.LU R25, [R1+0xc] ;  /* 0x00000c0001197983 */ /* 0x000f220000300800 */
[C---:B------:R-:W-:Y:S02]  /*1ed40*/  SEL R46, R12.reuse, R46, !P3 ;  /* 0x0000002e0c2e7207 */ /* 0x040fe40005800000 */
[C---:B------:R-:W-:Y:S02]  /*1ed50*/  SEL R45, R12.reuse, R45, !P3 ;  /* 0x0000002d0c2d7207 */ /* 0x040fe40005800000 */
[C---:B------:R-:W-:Y:S02]  /*1ed60*/  SEL R44, R12.reuse, R44, !P3 ;  /* 0x0000002c0c2c7207 */ /* 0x040fe40005800000 */
[C---:B------:R-:W-:Y:S02]  /*1ed70*/  SEL R43, R12.reuse, R43, !P3 ;  /* 0x0000002b0c2b7207 */ /* 0x040fe40005800000 */
[C---:B------:R-:W-:Y:S02]  /*1ed80*/  SEL R42, R12.reuse, R42, !P3 ;  /* 0x0000002a0c2a7207 */ /* 0x040fe40005800000 */
[----:B------:R-:W-:-:S02]  /*1ed90*/  SEL R41, R12, R41, !P3 ;  /* 0x000000290c297207 */ /* 0x000fc40005800000 */
        /* <DEDUP_REMOVED lines=10> */
[C---:B--2---:R-:W-:Y:S02]  /*1ee40*/  SEL R31, R12.reuse, R31, !P3 ;  /* 0x0000001f0c1f7207 */ /* 0x044fe40005800000 */
[----:B---3--:R-:W-:-:S02]  /*1ee50*/  SEL R30, R12, R30, !P3 ;  /* 0x0000001e0c1e7207 */ /* 0x008fc40005800000 */
[C---:B------:R-:W-:Y:S02]  /*1ee60*/  SEL R29, R12.reuse, R29, !P3 ;  /* 0x0000001d0c1d7207 */ /* 0x040fe40005800000 */
[C---:B------:R-:W-:Y:S02]  /*1ee70*/  SEL R28, R12.reuse, R28, !P3 ;  /* 0x0000001c0c1c7207 */ /* 0x040fe40005800000 */
[C---:B----4-:R-:W-:Y:S02]  /*1ee80*/  SEL R22, R12.reuse, R21, !P3 ;  /* 0x000000150c167207 */ /* 0x050fe40005800000 */
[C---:B------:R-:W-:Y:S02]  /*1ee90*/  SEL R21, R12.reuse, R19, !P3 ;  /* 0x000000130c157207 */ /* 0x040fe40005800000 */
[----:B------:R-:W-:Y:S01]  /*1eea0*/  SEL R19, R12, R24, !P3 ;  /* 0x000000180c137207 */ /* 0x000fe20005800000 */
[----:B------:R-:W-:Y:S01]  /*1eeb0*/  IMAD R4, R4, UR65, RZ ;  /* 0x0000004104047c24 */ /* 0x000fe2000f8e02ff */
[----:B------:R-:W2:Y:S01]  /*1eec0*/  LDL.LU R24, [R1+0x18] ;  /* 0x0000180001187983 */ /* 0x000ea20000300800 */
[----:B------:R-:W-:Y:S01]  /*1eed0*/  SEL R27, R12, R27, !P3 ;  /* 0x0000001b0c1b7207 */ /* 0x000fe20005800000 */
[----:B------:R-:W-:-:S02]  /*1eee0*/  IMAD R9, R9, UR65, RZ ;  /* 0x0000004109097c24 */ /* 0x000fc4000f8e02ff */
[----:B------:R-:W3:Y:S01]  /*1eef0*/  LDL.LU R23, [R1+0x88] ;  /* 0x0000880001177983 */ /* 0x000ee20000300800 */
[----:B------:R-:W-:-:S03]  /*1ef00*/  IMAD R0, R0, UR65, RZ ;  /* 0x0000004100007c24 */ /* 0x000fc6000f8e02ff */
[----:B------:R0:W-:Y:S01]  /*1ef10*/  STL [R1+0x1df4], R12 ;  /* 0x001df40c01007387 */ /* 0x0001e20000100800 */
[----:B------:R-:W-:-:S03]  /*1ef20*/  IMAD R81, R81, UR65, RZ ;  /* 0x0000004151517c24 */ /* 0x000fc6000f8e02ff */
[----:B0-----:R-:W4:Y:S01]  /*1ef30*/  LDL.LU R12, [R1+0x1c] ;  /* 0x00001c00010c7983 */ /* 0x001f220000300800 */
[----:B------:R-:W-:-:S03]  /*1ef40*/  IMAD R8, R8, UR65, RZ ;  /* 0x0000004108087c24 */ /* 0x000fc6000f8e02ff */
[----:B------:R0:W-:Y:S01]  /*1ef50*/  STL [R1+0x60], R4 ;  /* 0x0000600401007387 */ /* 0x0001e20000100800 */
[----:B------:R-:W-:Y:S02]  /*1ef60*/  IMAD R10, R10, UR65, RZ ;  /* 0x000000410a0a7c24 */ /* 0x000fe4000f8e02ff */
[----:B------:R-:W-:Y:S01]  /*1ef70*/  IMAD R3, R3, UR65, RZ ;  /* 0x0000004103037c24 */ /* 0x000fe2000f8e02ff */
[----:B0-----:R-:W2:Y:S04]  /*1ef80*/  LDL.LU R4, [R1+0x1e90] ;  /* 0x001e900001047983 */ /* 0x001ea80000300800 */
[----:B------:R0:W-:Y:S04]  /*1ef90*/  STL [R1+0x7c], R9 ;  /* 0x00007c0901007387 */ /* 0x0001e80000100800 */
        /* <DEDUP_REMOVED lines=10> */
[----:B0-----:R-:W2:Y:S01]  /*1f040*/  LDL.LU R3, [R1+0x1e78] ;  /* 0x001e780001037983 */ /* 0x001ea20000300800 */
[----:B------:R-:W-:-:S02]  /*1f050*/  IMAD R2, R2, UR65, RZ ;  /* 0x0000004102027c24 */ /* 0x000fc4000f8e02ff */
[----:B--2---:R-:W-:-:S05]  /*1f060*/  IMAD R3, R3, UR65, RZ ;  /* 0x0000004103037c24 */ /* 0x004fca000f8e02ff */
[----:B------:R0:W-:Y:S04]  /*1f070*/  STL [R1+0x1e38], R3 ;  /* 0x001e380301007387 */ /* 0x0001e80000100800 */
[----:B0-----:R-:W2:Y:S04]  /*1f080*/  LDL.LU R3, [R1+0x24] ;  /* 0x0000240001037983 */ /* 0x001ea80000300800 */
[----:B------:R0:W-:Y:S04]  /*1f090*/  STL [R1+0x50], R2 ;  /* 0x0000500201007387 */ /* 0x0001e80000100800 */
[----:B0-----:R-:W2:Y:S01]  /*1f0a0*/  LDL.LU R2, [R1+0x1e74] ;  /* 0x001e740001027983 */ /* 0x001ea20000300800 */
[----:B------:R-:W-:-:S02]  /*1f0b0*/  IMAD R7, R7, UR65, RZ ;  /* 0x0000004107077c24 */ /* 0x000fc4000f8e02ff */
[----:B------:R-:W-:Y:S02]  /*1f0c0*/  IMAD R79, R79, UR65, RZ ;  /* 0x000000414f4f7c24 */ /* 0x000fe4000f8e02ff */
[----:B--2---:R-:W-:-:S05]  /*1f0d0*/  IMAD R2, R2, UR65, RZ ;  /* 0x0000004102027c24 */ /* 0x004fca000f8e02ff */
[----:B------:R0:W-:Y:S04]  /*1f0e0*/  STL [R1+0x1e60], R2 ;  /* 0x001e600201007387 */ /* 0x0001e80000100800 */
[----:B0-----:R-:W2:Y:S04]  /*1f0f0*/  LDL.LU R2, [R1+0x40] ;  /* 0x0000400001027983 */ /* 0x001ea80000300800 */
[----:B------:R0:W-:Y:S04]  /*1f100*/  STL [R1+0x44], R7 ;  /* 0x0000440701007387 */ /* 0x0001e80000100800 */
[----:B0-----:R-:W2:Y:S04]  /*1f110*/  LDL.LU R7, [R1+0x1e70] ;  /* 0x001e700001077983 */ /* 0x001ea80000300800 */
[----:B------:R0:W-:Y:S04]  /*1f120*/  STL [R1+0x3c], R79 ;  /* 0x00003c4f01007387 */ /* 0x0001e80000100800 */
[----:B0-----:R-:W2:Y:S02]  /*1f130*/  LDL.LU R79, [R1+0x1e6c] ;  /* 0x001e6c00014f7983 */ /* 0x001ea40000300800 */
[----:B--2---:R-:W-:-:S05]  /*1f140*/  IMAD R79, R79, UR65, RZ ;  /* 0x000000414f4f7c24 */ /* 0x004fca000f8e02ff */
[----:B------:R0:W-:Y:S04]  /*1f150*/  STL [R1+0x1e30], R79 ;  /* 0x001e304f01007387 */ /* 0x0001e80000100800 */
[----:B0-----:R-:W2:Y:S01]  /*1f160*/  LDL.LU R79, [R1+0x30] ;  /* 0x00003000014f7983 */ /* 0x001ea20000300800 */
[----:B------:R-:W-:Y:S02]  /*1f170*/  IMAD R10, R10, UR65, RZ ;  /* 0x000000410a0a7c24 */ /* 0x000fe4000f8e02ff */
[----:B------:R-:W-:Y:S02]  /*1f180*/  IMAD R81, R81, UR65, RZ ;  /* 0x0000004151517c24 */ /* 0x000fe4000f8e02ff */
[----:B------:R-:W-:Y:S01]  /*1f190*/  IMAD R77, R77, UR7, RZ ;  /* 0x000000074d4d7c24 */ /* 0x000fe2000f8e02ff */
[----:B------:R0:W-:Y:S01]  /*1f1a0*/  STL [R1+0x1e2c], R10 ;  /* 0x001e2c0a01007387 */ /* 0x0001e20000100800 */
[----:B------:R-:W-:Y:S01]  /*1f1b0*/  IMAD R75, R75, UR73, RZ ;  /* 0x000000494b4b7c24 */ /* 0x000fe2000f8e02ff */
[----:B------:R-:W1:Y:S01]  /*1f1c0*/  LDCU UR73, c[0x0][0x3b0] ;  /* 0x00007600ff4977ac */ /* 0x000e620008000800 */
[----:B------:R-:W-:-:S02]  /*1f1d0*/  IMAD R73, R73, UR71, RZ ;  /* 0x0000004749497c24 */ /* 0x000fc4000f8e02ff */
[----:B------:R-:W-:Y:S01]  /*1f1e0*/  IMAD R71, R71, UR69, RZ ;  /* 0x0000004547477c24 */ /* 0x000fe2000f8e02ff */
[----:B------:R-:W1:Y:S01]  /*1f1f0*/  LDCU UR69, c[0x0][0x3b0] ;  /* 0x00007600ff4577ac */ /* 0x000e620008000800 */
[----:B0-----:R-:W-:Y:S01]  /*1f200*/  IMAD R10, R24, UR65, RZ ;  /* 0x00000041180a7c24 */ /* 0x001fe2000f8e02ff */
[----:B------:R-:W0:Y:S01]  /*1f210*/  LDCU UR71, c[0x0][0x3b0] ;  /* 0x00007600ff4777ac */ /* 0x000e220008000800 */
[----:B------:R-:W-:Y:S02]  /*1f220*/  IMAD R24, R6, UR65, RZ ;  /* 0x0000004106187c24 */ /* 0x000fe4000f8e02ff */
[----:B------:R-:W-:Y:S01]  /*1f230*/  IMAD R69, R69, UR67, RZ ;  /* 0x0000004345457c24 */ /* 0x000fe2000f8e02ff */
[----:B------:R-:W0:Y:S01]  /*1f240*/  LDCU UR67, c[0x0][0x3b0] ;  /* 0x00007600ff4377ac */ /* 0x000e220008000800 */
[----:B------:R-:W-:Y:S02]  /*1f250*/  IMAD R67, R67, UR64, RZ ;  /* 0x0000004043437c24 */ /* 0x000fe4000f8e02ff */
[----:B------:R-:W-:Y:S01]  /*1f260*/  IMAD R65, R65, UR62, RZ ;  /* 0x0000003e41417c24 */ /* 0x000fe2000f8e02ff */
[----:B------:R-:W0:Y:S01]  /*1f270*/  LDCU UR7, c[0x0][0x3b0] ;  /* 0x00007600ff0777ac */ /* 0x000e220008000800 */
[----:B---3--:R-:W-:-:S02]  /*1f280*/  IMAD R23, R23, UR65, RZ ;  /* 0x0000004117177c24 */ /* 0x008fc4000f8e02ff */
[----:B------:R-:W-:Y:S01]  /*1f290*/  IMAD R2, R2, UR65, RZ ;  /* 0x0000004102027c24 */ /* 0x000fe2000f8e02ff */
[----:B------:R-:W3:Y:S01]  /*1f2a0*/  LDCU UR62, c[0x0][0x3b0] ;  /* 0x00007600ff3e77ac */ /* 0x000ee20008000800 */
[----:B------:R-:W-:Y:S02]  /*1f2b0*/  IMAD R7, R7, UR65, RZ ;  /* 0x0000004107077c24 */ /* 0x000fe4000f8e02ff */
[----:B------:R-:W-:Y:S01]  /*1f2c0*/  IMAD R8, R8, UR65, RZ ;  /* 0x0000004108087c24 */ /* 0x000fe2000f8e02ff */
[----:B------:R-:W0:Y:S01]  /*1f2d0*/  LDCU UR64, c[0x0][0x3b0] ;  /* 0x00007600ff4077ac */ /* 0x000e220008000800 */
[----:B--2---:R-:W-:-:S05]  /*1f2e0*/  IMAD R79, R79, UR65, RZ ;  /* 0x000000414f4f7c24 */ /* 0x004fca000f8e02ff */
[----:B------:R2:W-:Y:S04]  /*1f2f0*/  STL [R1+0x30], R79 ;  /* 0x0000304f01007387 */ /* 0x0005e80000100800 */
[----:B------:R0:W-:Y:S04]  /*1f300*/  STL [R1+0x1e24], R81 ;  /* 0x001e245101007387 */ /* 0x0001e80000100800 */
[----:B------:R-:W3:Y:S01]  /*1f310*/  LDL.LU R6, [R1+0x1e68] ;  /* 0x001e680001067983 */ /* 0x000ee20000300800 */
[----:B--2---:R-:W-:Y:S02]  /*1f320*/  IMAD R79, R3, UR65, RZ ;  /* 0x00000041034f7c24 */ /* 0x004fe4000f8e02ff */
[----:B------:R-:W-:-:S02]  /*1f330*/  IMAD R3, R5, UR65, RZ ;  /* 0x0000004105037c24 */ /* 0x000fc4000f8e02ff */
[----:B------:R-:W2:Y:S04]  /*1f340*/  LDL.LU R5, [R1+0x1e64] ;  /* 0x001e640001057983 */ /* 0x000ea80000300800 */
[----:B0-----:R-:W2:Y:S04]  /*1f350*/  LDL.LU R81, [R1+0x50] ;  /* 0x0000500001517983 */ /* 0x001ea80000300800 */
[----:B------:R0:W-:Y:S04]  /*1f360*/  STL [R1+0x1e3c], R77 ;  /* 0x001e3c4d01007387 */ /* 0x0001e80000100800 */
[----:B0-----:R-:W2:Y:S04]  /*1f370*/  LDL.LU R77, [R1+0x54] ;  /* 0x00005400014d7983 */ /* 0x001ea80000300800 */
[----:B------:R0:W-:Y:S04]  /*1f380*/  STL [R1+0x1e40], R75 ;  /* 0x001e404b01007387 */ /* 0x0001e80000100800 */
[----:B0-----:R-:W2:Y:S04]  /*1f390*/  LDL.LU R75, [R1+0x4c] ;  /* 0x00004c00014b7983 */ /* 0x001ea80000300800 */
[----:B------:R-:W-:Y:S04]  /*1f3a0*/  STL [R1+0x1e44], R73 ;  /* 0x001e444901007387 */ /* 0x000fe80000100800 */
[----:B------:R-:W-:Y:S04]  /*1f3b0*/  STL [R1+0x1e48], R71 ;  /* 0x001e484701007387 */ /* 0x000fe80000100800 */
[----:B------:R-:W-:Y:S04]  /*1f3c0*/  STL [R1+0x1e4c], R69 ;  /* 0x001e4c4501007387 */ /* 0x000fe80000100800 */
[----:B------:R-:W-:Y:S04]  /*1f3d0*/  STL [R1+0x1e50], R67 ;  /* 0x001e504301007387 */ /* 0x000fe80000100800 */
[----:B------:R3:W-:Y:S01]  /*1f3e0*/  STL [R1+0x1e54], R65 ;  /* 0x001e544101007387 */ /* 0x0007e20000100800 */
[----:B----4-:R-:W-:-:S02]  /*1f3f0*/  IMAD R12, R12, UR65, RZ ;  /* 0x000000410c0c7c24 */ /* 0x010fc4000f8e02ff */
[----:B------:R-:W-:Y:S02]  /*1f400*/  IMAD R0, R0, UR65, RZ ;  /* 0x0000004100007c24 */ /* 0x000fe4000f8e02ff */
[----:B------:R-:W-:Y:S02]  /*1f410*/  IMAD R25, R25, UR65, RZ ;  /* 0x0000004119197c24 */ /* 0x000fe4000f8e02ff */
[----:B------:R-:W-:Y:S02]  /*1f420*/  IMAD R93, R93, UR65, RZ ;  /* 0x000000415d5d7c24 */ /* 0x000fe4000f8e02ff */
[----:B------:R-:W-:Y:S02]  /*1f430*/  IMAD R91, R91, UR65, RZ ;  /* 0x000000415b5b7c24 */ /* 0x000fe4000f8e02ff */
[----:B------:R-:W-:Y:S02]  /*1f440*/  IMAD R89, R89, UR65, RZ ;  /* 0x0000004159597c24 */ /* 0x000fe4000f8e02ff */
[----:B------:R-:W-:Y:S01]  /*1f450*/  IMAD R87, R87, UR65, RZ ;  /* 0x0000004157577c24 */ /* 0x000fe2000f8e02ff */
[----:B---3--:R-:W-:-:S05]  /*1f460*/  LEA R65, P4, R23, R6, 0x1 ;  /* 0x0000000617417211 */ /* 0x008fca00078808ff */
[----:B------:R2:W-:Y:S02]  /*1f470*/  STL [R1+0x5b8], R65 ;  /* 0x0005b84101007387 */ /* 0x0005e40000100800 */
[----:B--2---:R-:W-:Y:S02]  /*1f480*/  LEA.HI.X.SX32 R65, R23, R5, 0x1, P4 ;  /* 0x0000000517417211 */ /* 0x004fe400020f0eff */
[-C--:B------:R-:W-:Y:S02]  /*1f490*/  LEA R23, P4, R81, R6.reuse, 0x1 ;  /* 0x0000000651177211 */ /* 0x080fe400078808ff */
[-C--:B------:R-:W-:Y:S02]  /*1f4a0*/  LEA R67, P6, R77, R6.reuse, 0x1 ;  /* 0x000000064d437211 */ /* 0x080fe400078c08ff */
[----:B------:R-:W-:-:S05]  /*1f4b0*/  LEA R69, P5, R75, R6, 0x1 ;  /* 0x000000064b457211 */ /* 0x000fca00078a08ff */
[----:B------:R-:W-:Y:S04]  /*1f4c0*/  STL [R1+0x618], R69 ;  /* 0x0006184501007387 */ /* 0x000fe80000100800 */
[----:B------:R0:W-:Y:S04]  /*1f4d0*/  STL [R1+0x5b4], R65 ;  /* 0x0005b44101007387 */ /* 0x0001e80000100800 */
[----:B------:R2:W-:Y:S04]  /*1f4e0*/  STL [R1+0x11b4], R67 ;  /* 0x0011b44301007387 */ /* 0x0005e80000100800 */
[----:B------:R3:W-:Y:S01]  /*1f4f0*/  STL [R1+0x11cc], R23 ;  /* 0x0011cc1701007387 */ /* 0x0007e20000100800 */
[----:B0-----:R-:W-:-:S02]  /*1f500*/  LEA.HI.X.SX32 R65, R75, R5, 0x1, P5 ;  /* 0x000000054b417211 */ /* 0x001fc400028f0eff */
[----:B--2---:R-:W-:-:S03]  /*1f510*/  LEA R67, P5, R2, R6, 0x1 ;  /* 0x0000000602437211 */ /* 0x004fc600078a08ff */
[----:B------:R0:W-:Y:S01]  /*1f520*/  STL [R1+0x614], R65 ;  /* 0x0006144101007387 */ /* 0x0001e20000100800 */
[----:B---3--:R-:W-:-:S03]  /*1f530*/  LEA.HI.X.SX32 R23, R77, R5, 0x1, P6 ;  /* 0x000000054d177211 */ /* 0x008fc600030f0eff */
[----:B------:R2:W-:Y:S04]  /*1f540*/  STL [R1+0x11e4], R67 ;  /* 0x0011e44301007387 */ /* 0x0005e80000100800 */
[----:B------:R3:W-:Y:S01]  /*1f550*/  STL [R1+0x11b0], R23 ;  /* 0x0011b01701007387 */ /* 0x0007e20000100800 */
[----:B0-----:R-:W-:Y:S02]  /*1f560*/  LEA R65, P6, R7, R6, 0x1 ;  /* 0x0000000607417211 */ /* 0x001fe400078c08ff */
[----:B--2---:R-:W-:-:S03]  /*1f570*/  LEA.HI.X.SX32 R67, R81, R5, 0x1, P4 ;  /* 0x0000000551437211 */ /* 0x004fc600020f0eff */
[----:B------:R0:W-:Y:S01]  /*1f580*/  STL [R1+0x11fc], R65 ;  /* 0x0011fc4101007387 */ /* 0x0001e20000100800 */
[----:B---3--:R-:W-:-:S03]  /*1f590*/  LEA R23, P4, R8, R6, 0x1 ;  /* 0x0000000608177211 */ /* 0x008fc600078808ff */
[----:B------:R2:W-:Y:S01]  /*1f5a0*/  STL [R1+0x11c8], R67 ;  /* 0x0011c84301007387 */ /* 0x0005e20000100800 */
[----:B0-----:R-:W-:-:S03]  /*1f5b0*/  LEA.HI.X.SX32 R65, R2, R5, 0x1, P5 ;  /* 0x0000000502417211 */ /* 0x001fc600028f0eff */
[----:B------:R-:W3:Y:S01]  /*1f5c0*/  LDL.LU R2, [R1+0x1e60] ;  /* 0x001e600001027983 */ /* 0x000ee20000300800 */
[----:B--2---:R-:W-:-:S03]  /*1f5d0*/  LEA.HI.X.SX32 R67, R7, R5, 0x1, P6 ;  /* 0x0000000507437211 */ /* 0x004fc600030f0eff */
[----:B------:R0:W-:Y:S04]  /*1f5e0*/  STL [R1+0x1214], R23 ;  /* 0x0012141701007387 */ /* 0x0001e80000100800 */
[----:B------:R2:W-:Y:S04]  /*1f5f0*/  STL [R1+0x11e0], R65 ;  /* 0x0011e04101007387 */ /* 0x0005e80000100800 */
[----:B------:R-:W4:Y:S01]  /*1f600*/  LDL.LU R7, [R1+0x1e5c] ;  /* 0x001e5c0001077983 */ /* 0x000f220000300800 */
[-C--:B0-----:R-:W-:Y:S02]  /*1f610*/  LEA R23, P5, R12, R6.reuse, 0x1 ;  /* 0x000000060c177211 */ /* 0x081fe400078a08ff */
[----:B--2---:R-:W-:-:S03]  /*1f620*/  LEA R65, P6, R0, R6, 0x1 ;  /* 0x0000000600417211 */ /* 0x004fc600078c08ff */
[----:B------:R0:W-:Y:S04]  /*1f630*/  STL [R1+0x1228], R23 ;  /* 0x0012281701007387 */ /* 0x0001e80000100800 */
[----:B------:R2:W-:Y:S01]  /*1f640*/  STL [R1+0x11f8], R67 ;  /* 0x0011f84301007387 */ /* 0x0005e20000100800 */
[----:B0-----:R-:W-:-:S03]  /*1f650*/  LEA.HI.X.SX32 R23, R8, R5, 0x1, P4 ;  /* 0x0000000508177211 */ /* 0x001fc600020f0eff */
[----:B------:R-:W3:Y:S01]  /*1f660*/  LDL.LU R8, [R1+0x1e58] ;  /* 0x001e580001087983 */ /* 0x000ee20000300800 */
[----:B--2---:R-:W-:-:S03]  /*1f670*/  LEA R67, P4, R25, R6, 0x1 ;  /* 0x0000000619437211 */ /* 0x004fc600078808ff */
[----:B------:R0:W-:Y:S04]  /*1f680*/  STL [R1+0x1238], R65 ;  /* 0x0012384101007387 */ /* 0x0001e80000100800 */
[----:B------:R2:W-:Y:S01]  /*1f690*/  STL [R1+0x1210], R23 ;  /* 0x0012101701007387 */ /* 0x0005e20000100800 */
[-C--:B0-----:R-:W-:Y:S02]  /*1f6a0*/  LEA.HI.X.SX32 R65, R12, R5.reuse, 0x1, P5 ;  /* 0x000000050c417211 */ /* 0x081fe400028f0eff */
[----:B------:R-:W-:Y:S01]  /*1f6b0*/  LEA R12, P5, R24, R6, 0x1 ;  /* 0x00000006180c7211 */ /* 0x000fe200078a08ff */
[----:B--2---:R-:W2:Y:S01]  /*1f6c0*/  LDL.LU R23, [R1+0x1a8] ;  /* 0x0001a80001177983 */ /* 0x004ea20000300800 */
[----:B------:R-:W-:-:S03]  /*1f6d0*/  LEA.HI.X.SX32 R0, R0, R5, 0x1, P6 ;  /* 0x0000000500007211 */ /* 0x000fc600030f0eff */
[----:B------:R-:W-:Y:S04]  /*1f6e0*/  STL [R1+0x1248], R67 ;  /* 0x0012484301007387 */ /* 0x000fe80000100800 */
[----:B------:R0:W-:Y:S04]  /*1f6f0*/  STL [R1+0x1224], R65 ;  /* 0x0012244101007387 */ /* 0x0001e80000100800 */
[----:B0-----:R-:W2:Y:S04]  /*1f700*/  LDL.LU R65, [R1+0x1a4] ;  /* 0x0001a40001417983 */ /* 0x001ea80000300800 */
[----:B------:R0:W-:Y:S04]  /*1f710*/  STL [R1+0x1258], R12 ;  /* 0x0012580c01007387 */ /* 0x0001e80000100800 */
[----:B------:R-:W2:Y:S01]  /*1f720*/  LDL.LU R67, [R1+0x19c] ;  /* 0x00019c0001437983 */ /* 0x000ea20000300800 */
[----:B0-----:R-:W-:-:S03]  /*1f730*/  LEA R12, P6, R93, R6, 0x1 ;  /* 0x000000065d0c7211 */ /* 0x001fc600078c08ff */
[----:B------:R0:W-:Y:S04]  /*1f740*/  STL [R1+0x1234], R0 ;  /* 0x0012340001007387 */ /* 0x0001e80000100800 */
[----:B------:R-:W2:Y:S04]  /*1f750*/  LDL.LU R69, [R1+0x198] ;  /* 0x0001980001457983 */ /* 0x000ea80000300800 */
[----:B------:R1:W-:Y:S01]  /*1f760*/  STL [R1+0x1268], R12 ;  /* 0x0012680c01007387 */ /* 0x0003e20000100800 */
[----:B0-----:R-:W-:-:S03]  /*1f770*/  LEA.HI.X.SX32 R0, R25, R5, 0x1, P4 ;  /* 0x0000000519007211 */ /* 0x001fc600020f0eff */
[----:B------:R-:W2:Y:S04]  /*1f780*/  LDL.LU R25, [R1+0x1ac] ;  /* 0x0001ac0001197983 */ /* 0x000ea80000300800 */
[----:B------:R-:W3:Y:S01]  /*1f790*/  LDL.LU R71, [R1+0x194] ;  /* 0x0001940001477983 */ /* 0x000ee20000300800 */
[----:B-1----:R-:W-:-:S03]  /*1f7a0*/  LEA R12, P4, R91, R6, 0x1 ;  /* 0x000000065b0c7211 */ /* 0x002fc600078808ff */
[----:B------:R0:W-:Y:S04]  /*1f7b0*/  STL [R1+0x1244], R0 ;  /* 0x0012440001007387 */ /* 0x0001e80000100800 */
[----:B------:R-:W3:Y:S04]  /*1f7c0*/  LDL.LU R73, [R1+0x190] ;  /* 0x0001900001497983 */ /* 0x000ee80000300800 */
[----:B------:R1:W-:Y:S01]  /*1f7d0*/  STL [R1+0x1278], R12 ;  /* 0x0012780c01007387 */ /* 0x0003e20000100800 */
[----:B0-----:R-:W-:-:S03]  /*1f7e0*/  LEA.HI.X.SX32 R0, R24, R5, 0x1, P5 ;  /* 0x0000000518007211 */ /* 0x001fc600028f0eff */
[----:B------:R-:W3:Y:S04]  /*1f7f0*/  LDL.LU R24, [R1+0x1b4] ;  /* 0x0001b40001187983 */ /* 0x000ee80000300800 */
[----:B------:R-:W4:Y:S04]  /*1f800*/  LDL.LU R75, [R1+0x188] ;  /* 0x00018800014b7983 */ /* 0x000f280000300800 */
[----:B------:R0:W-:Y:S01]  /*1f810*/  STL [R1+0x1254], R0 ;  /* 0x0012540001007387 */ /* 0x0001e20000100800 */
[----:B-1----:R-:W-:-:S03]  /*1f820*/  LEA.HI.X.SX32 R12, R93, R5, 0x1, P6 ;  /* 0x000000055d0c7211 */ /* 0x002fc600030f0eff */
[----:B------:R-:W4:Y:S01]  /*1f830*/  LDL.LU R77, [R1+0x180] ;  /* 0x00018000014d7983 */ /* 0x000f220000300800 */
[----:B0-----:R-:W-:-:S05]  /*1f840*/  LEA R0, P5, R89, R6, 0x1 ;  /* 0x0000000659007211 */ /* 0x001fca00078a08ff */
[----:B------:R0:W-:Y:S04]  /*1f850*/  STL [R1+0x1288], R0 ;  /* 0x0012880001007387 */ /* 0x0001e80000100800 */
[----:B------:R-:W4:Y:S04]  /*1f860*/  LDL.LU R81, [R1+0x10c] ;  /* 0x00010c0001517983 */ /* 0x000f280000300800 */
[----:B------:R1:W-:Y:S01]  /*1f870*/  STL [R1+0x1264], R12 ;  /* 0x0012640c01007387 */ /* 0x0003e20000100800 */
[----:B0-----:R-:W-:-:S03]  /*1f880*/  LEA R0, P6, R87, R6, 0x1 ;  /* 0x0000000657007211 */ /* 0x001fc600078c08ff */
[----:B-1----:R-:W4:Y:S04]  /*1f890*/  LDL.LU R12, [R1+0x104] ;  /* 0x00010400010c7983 */ /* 0x002f280000300800 */
[----:B------:R0:W-:Y:S04]  /*1f8a0*/  STL [R1+0x1298], R0 ;  /* 0x0012980001007387 */ /* 0x0001e80000100800 */
[----:B0-----:R-:W4:Y:S01]  /*1f8b0*/  LDL.LU R0, [R1+0xf8] ;  /* 0x0000f80001007983 */ /* 0x001f220000300800 */
[----:B------:R-:W-:Y:S01]  /*1f8c0*/  IMAD R85, R85, UR65, RZ ;  /* 0x0000004155557c24 */ /* 0x000fe2000f8e02ff */
[----:B------:R-:W-:Y:S01]  /*1f8d0*/  LEA.HI.X.SX32 R93, R91, R5, 0x1, P4 ;  /* 0x000000055b5d7211 */ /* 0x000fe200020f0eff */
[----:B------:R-:W-:-:S03]  /*1f8e0*/  IMAD R83, R83, UR65, RZ ;  /* 0x0000004153537c24 */ /* 0x000fc6000f8e02ff */
[-C--:B------:R-:W-:Y:S01]  /*1f8f0*/  LEA R91, P4, R85, R6.reuse, 0x1 ;  /* 0x00000006555b7211 */ /* 0x080fe200078808ff */
[----:B------:R-:W-:Y:S01]  /*1f900*/  IMAD R80, R80, UR65, RZ ;  /* 0x0000004150507c24 */ /* 0x000fe2000f8e02ff */
[----:B------:R0:W-:Y:S04]  /*1f910*/  STL [R1+0x1274], R93 ;  /* 0x0012745d01007387 */ /* 0x0001e80000100800 */
[----:B------:R1:W-:Y:S01]  /*1f920*/  STL [R1+0x12a8], R91 ;  /* 0x0012a85b01007387 */ /* 0x0003e20000100800 */
[-C--:B0-----:R-:W-:Y:S02]  /*1f930*/  LEA.HI.X.SX32 R93, R89, R5.reuse, 0x1, P5 ;  /* 0x00000005595d7211 */ /* 0x081fe400028f0eff */
[----:B------:R-:W-:Y:S02]  /*1f940*/  LEA R89, P5, R83, R6, 0x1 ;  /* 0x0000000653597211 */ /* 0x000fe400078a08ff */
[----:B-1----:R-:W-:-:S02]  /*1f950*/  LEA.HI.X.SX32 R91, R87, R5, 0x1, P6 ;  /* 0x00000005575b7211 */ /* 0x002fc400030f0eff */
[----:B------:R-:W-:Y:S01]  /*1f960*/  LEA R87, P6, R80, R6, 0x1 ;  /* 0x0000000650577211 */ /* 0x000fe200078c08ff */
[----:B------:R-:W-:Y:S04]  /*1f970*/  STL [R1+0x1284], R93 ;  /* 0x0012845d01007387 */ /* 0x000fe80000100800 */
[----:B------:R0:W-:Y:S04]  /*1f980*/  STL [R1+0x12b8], R89 ;  /* 0x0012b85901007387 */ /* 0x0001e80000100800 */
[----:B------:R-:W-:Y:S04]  /*1f990*/  STL [R1+0x1294], R91 ;  /* 0x0012945b01007387 */ /* 0x000fe80000100800 */
[----:B------:R1:W-:Y:S01]  /*1f9a0*/  STL [R1+0x12c8], R87 ;  /* 0x0012c85701007387 */ /* 0x0003e20000100800 */
[----:B0-----:R-:W-:-:S05]  /*1f9b0*/  LEA.HI.X.SX32 R89, R85, R5, 0x1, P4 ;  /* 0x0000000555597211 */ /* 0x001fca00020f0eff */
[----:B------:R-:W-:Y:S01]  /*1f9c0*/  STL [R1+0x12a4], R89 ;  /* 0x0012a45901007387 */ /* 0x000fe20000100800 */
[----:B-1----:R-:W-:Y:S01]  /*1f9d0*/  LEA.HI.X.SX32 R87, R83, R5, 0x1, P5 ;  /* 0x0000000553577211 */ /* 0x002fe200028f0eff */
[----:B------:R-:W-:Y:S01]  /*1f9e0*/  IMAD R76, R76, UR74, RZ ;  /* 0x0000004a4c4c7c24 */ /* 0x000fe2000f8e02ff */
[----:B------:R-:W0:Y:S01]  /*1f9f0*/  LDCU UR74, c[0x0][0x3b0] ;  /* 0x00007600ff4a77ac */ /* 0x000e220008000800 */
[----:B------:R-:W-:Y:S02]  /*1fa00*/  IMAD R74, R74, UR72, RZ ;  /* 0x000000484a4a7c24 */ /* 0x000fe4000f8e02ff */
[----:B------:R-:W-:Y:S01]  /*1fa10*/  IMAD R72, R72, UR70, RZ ;  /* 0x0000004648487c24 */ /* 0x000fe2000f8e02ff */
[----:B------:R-:W1:Y:S01]  /*1fa20*/  LDCU UR70, c[0x0][0x3b0] ;  /* 0x00007600ff4677ac */ /* 0x000e620008000800 */
[----:B------:R-:W-:Y:S02]  /*1fa30*/  IMAD R70, R70, UR68, RZ ;  /* 0x0000004446467c24 */ /* 0x000fe4000f8e02ff */
[----:B------:R-:W-:Y:S01]  /*1fa40*/  IMAD R68, R68, UR66, RZ ;  /* 0x0000004244447c24 */ /* 0x000fe2000f8e02ff */
[----:B------:R-:W0:Y:S01]  /*1fa50*/  LDCU UR66, c[0x0][0x3b0] ;  /* 0x00007600ff4277ac */ /* 0x000e220008000800 */
[----:B------:R-:W-:-:S02]  /*1fa60*/  IMAD R66, R66, UR63, RZ ;  /* 0x0000003f42427c24 */ /* 0x000fc4000f8e02ff */
[----:B------:R-:W-:Y:S01]  /*1fa70*/  IMAD R64, R64, UR61, RZ ;  /* 0x0000003d40407c24 */ /* 0x000fe2000f8e02ff */
[----:B------:R-:W0:Y:S01]  /*1fa80*/  LDCU UR68, c[0x0][0x3b0] ;  /* 0x00007600ff4477ac */ /* 0x000e220008000800 */
[----:B------:R-:W-:Y:S02]  /*1fa90*/  IMAD R62, R62, UR59, RZ ;  /* 0x0000003b3e3e7c24 */ /* 0x000fe4000f8e02ff */
[----:B------:R-:W-:Y:S01]  /*1faa0*/  IMAD R60, R60, UR57, RZ ;  /* 0x000000393c3c7c24 */ /* 0x000fe2000f8e02ff */
[----:B------:R-:W0:Y:S01]  /*1fab0*/  LDCU UR72, c[0x0][0x3b0] ;  /* 0x00007600ff4877ac */ /* 0x000e220008000800 */
        /* <DEDUP_REMOVED lines=91> */
[-C--:B--2---:R-:W-:Y:S01]  /*20070*/  LEA R83, P5, R25, R6.reuse, 0x1 ;  /* 0x0000000619537211 */ /* 0x084fe200078a08ff */
[----:B------:R-:W2:Y:S01]  /*20080*/  LDCU UR54, c[0x0][0x3b0] ;  /* 0x00007600ff3677ac */ /* 0x000ea20008000800 */
[----:B------:R-:W0:Y:S01]  /*20090*/  LDCU UR56, c[0x0][0x3b0] ;  /* 0x00007600ff3877ac */ /* 0x000e220008000800 */
[----:B------:R-:W0:Y:S01]  /*200a0*/  LDCU UR57, c[0x0][0x3b0] ;  /* 0x00007600ff3977ac */ /* 0x000e220008000800 */
[----:B------:R-:W0:Y:S01]  /*200b0*/  LDCU UR58, c[0x0][0x3b0] ;  /* 0x00007600ff3a77ac */ /* 0x000e220008000800 */
[----:B------:R-:W0:Y:S01]  /*200c0*/  LDCU UR59, c[0x0][0x3b0] ;  /* 0x00007600ff3b77ac */ /* 0x000e220008000800 */
[----:B---3--:R-:W-:Y:S01]  /*200d0*/  LEA R85, P4, R24, R6, 0x1 ;  /* 0x0000000618557211 */ /* 0x008fe200078808ff */
[----:B------:R-:W3:Y:S04]  /*200e0*/  LDCU UR60, c[0x0][0x3b0] ;  /* 0x00007600ff3c77ac */ /* 0x000ee80008000800 */
[----:B------:R0:W-:Y:S01]  /*200f0*/  STL [R1+0x12d8], R85 ;  /* 0x0012d85501007387 */ /* 0x0001e20000100800 */
[----:B------:R-:W1:Y:S03]  /*20100*/  LDCU UR61, c[0x0][0x3b0] ;  /* 0x00007600ff3d77ac */ /* 0x000e660008000800 */
[----:B------:R-:W-:Y:S01]  /*20110*/  STL [R1+0x12b4], R87 ;  /* 0x0012b45701007387 */ /* 0x000fe20000100800 */
[----:B------:R-:W1:Y:S03]  /*20120*/  LDCU UR63, c[0x0][0x3b0] ;  /* 0x00007600ff3f77ac */ /* 0x000e660008000800 */
[----:B------:R2:W-:Y:S01]  /*20130*/  STL [R1+0x12e8], R83 ;  /* 0x0012e85301007387 */ /* 0x0005e20000100800 */
[----:B0-----:R-:W-:-:S02]  /*20140*/  LEA.HI.X.SX32 R85, R80, R5, 0x1, P6 ;  /* 0x0000000550557211 */ /* 0x001fc400030f0eff */
[----:B------:R-:W-:-:S03]  /*20150*/  LEA R80, P6, R23, R6, 0x1 ;  /* 0x0000000617507211 */ /* 0x000fc600078c08ff */
[----:B------:R-:W-:Y:S01]  /*20160*/  STL [R1+0x12c4], R85 ;  /* 0x0012c45501007387 */ /* 0x000fe20000100800 */
[-C--:B--2---:R-:W-:Y:S02]  /*20170*/  LEA.HI.X.SX32 R83, R24, R5.reuse, 0x1, P4 ;  /* 0x0000000518537211 */ /* 0x084fe400020f0eff */
[----:B------:R-:W-:Y:S01]  /*20180*/  LEA R24, P4, R65, R6, 0x1 ;  /* 0x0000000641187211 */ /* 0x000fe200078808ff */
[----:B------:R0:W-:Y:S04]  /*20190*/  STL [R1+0x12f8], R80 ;  /* 0x0012f85001007387 */ /* 0x0001e80000100800 */
[----:B------:R-:W-:Y:S04]  /*201a0*/  STL [R1+0x12d4], R83 ;  /* 0x0012d45301007387 */ /* 0x000fe80000100800 */
[----:B------:R2:W-:Y:S01]  /*201b0*/  STL [R1+0x1308], R24 ;  /* 0x0013081801007387 */ /* 0x0005e20000100800 */
[----:B0-----:R-:W-:-:S02]  /*201c0*/  LEA.HI.X.SX32 R80, R25, R5, 0x1, P5 ;  /* 0x0000000519507211 */ /* 0x001fc400028f0eff */
[----:B------:R-:W-:-:S03]  /*201d0*/  LEA R25, P5, R67, R6, 0x1 ;  /* 0x0000000643197211 */ /* 0x000fc600078a08ff */
[----:B------:R-:W-:Y:S01]  /*201e0*/  STL [R1+0x12e4], R80 ;  /* 0x0012e45001007387 */ /* 0x000fe20000100800 */
[-C--:B--2---:R-:W-:Y:S02]  /*201f0*/  LEA.HI.X.SX32 R24, R23, R5.reuse, 0x1, P6 ;  /* 0x0000000517187211 */ /* 0x084fe400030f0eff */
[----:B------:R-:W-:Y:S01]  /*20200*/  LEA R23, P6, R69, R6, 0x1 ;  /* 0x0000000645177211 */ /* 0x000fe200078c08ff */
[----:B------:R0:W-:Y:S04]  /*20210*/  STL [R1+0x1318], R25 ;  /* 0x0013181901007387 */ /* 0x0001e80000100800 */
[----:B------:R2:W-:Y:S04]  /*20220*/  STL [R1+0x12f4], R24 ;  /* 0x0012f41801007387 */ /* 0x0005e80000100800 */
[----:B------:R1:W-:Y:S01]  /*20230*/  STL [R1+0x1328], R23 ;  /* 0x0013281701007387 */ /* 0x0003e20000100800 */
[----:B0-----:R-:W-:-:S02]  /*20240*/  LEA.HI.X.SX32 R25, R65, R5, 0x1, P4 ;  /* 0x0000000541197211 */ /* 0x001fc400020f0eff */
[----:B--2---:R-:W-:-:S03]  /*20250*/  LEA R24, P4, R71, R6, 0x1 ;  /* 0x0000000647187211 */ /* 0x004fc600078808ff */
[----:B------:R0:W-:Y:S01]  /*20260*/  STL [R1+0x1304], R25 ;  /* 0x0013041901007387 */ /* 0x0001e20000100800 */
[----:B-1----:R-:W-:-:S03]  /*20270*/  LEA.HI.X.SX32 R23, R67, R5, 0x1, P5 ;  /* 0x0000000543177211 */ /* 0x002fc600028f0eff */
[----:B------:R1:W-:Y:S04]  /*20280*/  STL [R1+0x1338], R24 ;  /* 0x0013381801007387 */ /* 0x0003e80000100800 */
[----:B------:R4:W-:Y:S01]  /*20290*/  STL [R1+0x1314], R23 ;  /* 0x0013141701007387 */ /* 0x0009e20000100800 */
[----:B0-----:R-:W-:Y:S02]  /*202a0*/  LEA R25, P5, R73, R6, 0x1 ;  /* 0x0000000649197211 */ /* 0x001fe400078a08ff */
[----:B-1----:R-:W-:-:S03]  /*202b0*/  LEA.HI.X.SX32 R24, R69, R5, 0x1, P6 ;  /* 0x0000000545187211 */ /* 0x002fc600030f0eff */
[----:B------:R0:W-:Y:S01]  /*202c0*/  STL [R1+0x1348], R25 ;  /* 0x0013481901007387 */ /* 0x0001e20000100800 */
[----:B----4-:R-:W-:-:S03]  /*202d0*/  LEA R23, P6, R75, R6, 0x1 ;  /* 0x000000064b177211 */ /* 0x010fc600078c08ff */
[----:B------:R1:W-:Y:S04]  /*202e0*/  STL [R1+0x1324], R24 ;  /* 0x0013241801007387 */ /* 0x0003e80000100800 */
[----:B------:R2:W-:Y:S01]  /*202f0*/  STL [R1+0x1358], R23 ;  /* 0x0013581701007387 */ /* 0x0005e20000100800 */
[----:B0-----:R-:W-:Y:S02]  /*20300*/  LEA.HI.X.SX32 R25, R71, R5, 0x1, P4 ;  /* 0x0000000547197211 */ /* 0x001fe400020f0eff */
[----:B-1----:R-:W-:-:S03]  /*20310*/  LEA R24, P4, R77, R6, 0x1 ;  /* 0x000000064d187211 */ /* 0x002fc600078808ff */
[----:B------:R0:W-:Y:S01]  /*20320*/  STL [R1+0x1334], R25 ;  /* 0x0013341901007387 */ /* 0x0001e20000100800 */
[----:B--2---:R-:W-:-:S03]  /*20330*/  LEA.HI.X.SX32 R23, R73, R5, 0x1, P5 ;  /* 0x0000000549177211 */ /* 0x004fc600028f0eff */
[----:B------:R1:W-:Y:S04]  /*20340*/  STL [R1+0x1368], R24 ;  /* 0x0013681801007387 */ /* 0x0003e80000100800 */
[----:B------:R2:W-:Y:S01]  /*20350*/  STL [R1+0x1344], R23 ;  /* 0x0013441701007387 */ /* 0x0005e20000100800 */
[----:B0-----:R-:W-:Y:S02]  /*20360*/  LEA R25, P5, R81, R6, 0x1 ;  /* 0x0000000651197211 */ /* 0x001fe400078a08ff */
[----:B-1----:R-:W-:-:S03]  /*20370*/  LEA.HI.X.SX32 R24, R75, R5, 0x1, P6 ;  /* 0x000000054b187211 */ /* 0x002fc600030f0eff */
[----:B------:R0:W-:Y:S01]  /*20380*/  STL [R1+0x1378], R25 ;  /* 0x0013781901007387 */ /* 0x0001e20000100800 */
[----:B--2---:R-:W-:-:S03]  /*20390*/  LEA R23, P6, R12, R6, 0x1 ;  /* 0x000000060c177211 */ /* 0x004fc600078c08ff */
        /* <DEDUP_REMOVED lines=8> */
[-C--:B0-----:R-:W-:Y:S02]  /*20420*/  LEA R25, P5, R8, R6.reuse, 0x1 ;  /* 0x0000000608197211 */ /* 0x081fe400078a08ff */
[-C--:B-1----:R-:W-:Y:S02]  /*20430*/  LEA.HI.X.SX32 R24, R12, R5.reuse, 0x1, P6 ;  /* 0x000000050c187211 */ /* 0x082fe400030f0eff */
[----:B------:R-:W-:Y:S02]  /*20440*/  LEA.HI.X.SX32 R12, R0, R5, 0x1, P4 ;  /* 0x00000005000c7211 */ /* 0x000fe400020f0eff */
[-C--:B--2---:R-:W-:Y:S01]  /*20450*/  LEA R23, P6, R7, R6.reuse, 0x1 ;  /* 0x0000000607177211 */ /* 0x084fe200078c08ff */
[----:B------:R-:W-:Y:S01]  /*20460*/  STL [R1+0x13a8], R25 ;  /* 0x0013a81901007387 */ /* 0x000fe20000100800 */
[----:B------:R-:W-:-:S02]  /*20470*/  LEA R0, P4, R76, R6, 0x1 ;  /* 0x000000064c007211 */ /* 0x000fc400078808ff */
[----:B------:R-:W-:Y:S01]  /*20480*/  LEA.HI.X.SX32 R8, R8, R5, 0x1, P5 ;  /* 0x0000000508087211 */ /* 0x000fe200028f0eff */
[----:B------:R-:W-:Y:S04]  /*20490*/  STL [R1+0x1384], R24 ;  /* 0x0013841801007387 */ /* 0x000fe80000100800 */
[----:B------:R-:W-:Y:S04]  /*204a0*/  STL [R1+0x13b8], R23 ;  /* 0x0013b81701007387 */ /* 0x000fe80000100800 */
[----:B------:R0:W-:Y:S04]  /*204b0*/  STL [R1+0x1394], R12 ;  /* 0x0013940c01007387 */ /* 0x0001e80000100800 */
[----:B------:R1:W-:Y:S04]  /*204c0*/  STL [R1+0x13c8], R0 ;  /* 0x0013c80001007387 */ /* 0x0003e80000100800 */
[----:B------:R2:W-:Y:S01]  /*204d0*/  STL [R1+0x13a4], R8 ;  /* 0x0013a40801007387 */ /* 0x0005e20000100800 */
[----:B0-----:R-:W-:-:S02]  /*204e0*/  LEA R12, P5, R74, R6, 0x1 ;  /* 0x000000064a0c7211 */ /* 0x001fc400078a08ff */
[-C--:B-1----:R-:W-:Y:S02]  /*204f0*/  LEA.HI.X.SX32 R0, R7, R5.reuse, 0x1, P6 ;  /* 0x0000000507007211 */ /* 0x082fe400030f0eff */
[----:B------:R-:W-:Y:S02]  /*20500*/  LEA.HI.X.SX32 R7, R76, R5, 0x1, P4 ;  /* 0x000000054c077211 */ /* 0x000fe400020f0eff */
[-C--:B--2---:R-:W-:Y:S01]  /*20510*/  LEA R8, P6, R72, R6.reuse, 0x1 ;  /* 0x0000000648087211 */ /* 0x084fe200078c08ff */
[----:B------:R-:W-:Y:S04]  /*20520*/  STL [R1+0x13d8], R12 ;  /* 0x0013d80c01007387 */ /* 0x000fe80000100800 */
[----:B------:R0:W-:Y:S04]  /*20530*/  STL [R1+0x13b4], R0 ;  /* 0x0013b40001007387 */ /* 0x0001e80000100800 */
[----:B------:R1:W-:Y:S04]  /*20540*/  STL [R1+0x13e8], R8 ;  /* 0x0013e80801007387 */ /* 0x0003e80000100800 */
[----:B------:R2:W-:Y:S01]  /*20550*/  STL [R1+0x13c4], R7 ;  /* 0x0013c40701007387 */ /* 0x0005e20000100800 */
[----:B0-----:R-:W-:-:S02]  /*20560*/  LEA R0, P4, R70, R6, 0x1 ;  /* 0x0000000646007211 */ /* 0x001fc400078808ff */
        /* <DEDUP_REMOVED lines=51> */
[----:B------:R-:W-:Y:S04]  /*208a0*/  STL [R1+0x1494], R8 ;  /* 0x0014940801007387 */ /* 0x000fe80000100800 */
[----:B------:R1:W-:Y:S01]  /*208b0*/  STL [R1+0x14c8], R7 ;  /* 0x0014c80701007387 */ /* 0x0003e20000100800 */
[-C--:B0-----:R-:W-:Y:S02]  /*208c0*/  LEA.HI.X.SX32 R0, R48, R5.reuse, 0x1, P6 ;  /* 0x0000000530007211 */ /* 0x081fe400030f0eff */
[----:B-1----:R-:W-:-:S03]  /*208d0*/  LEA.HI.X.SX32 R7, R46, R5, 0x1, P4 ;  /* 0x000000052e077211 */ /* 0x002fc600020f0eff */
[----:B------:R0:W-:Y:S04]  /*208e0*/  STL [R1+0x14a4], R0 ;  /* 0x0014a40001007387 */ /* 0x0001e80000100800 */
[----:B------:R1:W-:Y:S04]  /*208f0*/  STL [R1+0x14b4], R7 ;  /* 0x0014b40701007387 */ /* 0x0003e80000100800 */
[----:B------:R-:W2:Y:S01]  /*20900*/  LDL.LU R71, [R1+0x60] ;  /* 0x0000600001477983 */ /* 0x000ea20000300800 */
[----:B0-----:R-:W-:-:S03]  /*20910*/  LEA.HI.X.SX32 R0, R44, R5, 0x1, P5 ;  /* 0x000000052c007211 */ /* 0x001fc600028f0eff */
[----:B------:R-:W4:Y:S04]  /*20920*/  LDL.LU R73, [R1+0x5c] ;  /* 0x00005c0001497983 */ /* 0x000f280000300800 */
[----:B------:R2:W-:Y:S04]  /*20930*/  STL [R1+0x14c4], R0 ;  /* 0x0014c40001007387 */ /* 0x0005e80000100800 */
[----:B------:R-:W3:Y:S04]  /*20940*/  LDL.LU R75, [R1+0x58] ;  /* 0x00005800014b7983 */ /* 0x000ee80000300800 */
[----:B------:R-:W3:Y:S04]  /*20950*/  LDL.LU R77, [R1+0x3c] ;  /* 0x00003c00014d7983 */ /* 0x000ee80000300800 */
[----:B------:R-:W3:Y:S01]  /*20960*/  LDL.LU R81, [R1+0x30] ;  /* 0x0000300001517983 */ /* 0x000ee20000300800 */
[----:B------:R-:W-:-:S03]  /*20970*/  LEA R12, P6, R42, R6, 0x1 ;  /* 0x000000062a0c7211 */ /* 0x000fc600078c08ff */
[----:B------:R-:W-:Y:S04]  /*20980*/  STL [R1+0x1df8], R44 ;  /* 0x001df82c01007387 */ /* 0x000fe80000100800 */
[----:B------:R-:W-:Y:S04]  /*20990*/  STL [R1+0x1e00], R44 ;  /* 0x001e002c01007387 */ /* 0x000fe80000100800 */
[----:B------:R-:W-:Y:S04]  /*209a0*/  STL [R1+0x1e08], R44 ;  /* 0x001e082c01007387 */ /* 0x000fe80000100800 */
[----:B------:R-:W-:Y:S04]  /*209b0*/  STL [R1+0x1e10], R44 ;  /* 0x001e102c01007387 */ /* 0x000fe80000100800 */
[----:B------:R-:W-:Y:S01]  /*209c0*/  STL [R1+0x1e18], R44 ;  /* 0x001e182c01007387 */ /* 0x000fe20000100800 */
[----:B------:R-:W-:-:S03]  /*209d0*/  LEA R48, P4, R40, R6, 0x1 ;  /* 0x0000000628307211 */ /* 0x000fc600078808ff */
[----:B------:R-:W-:Y:S04]  /*209e0*/  STL [R1+0x1e20], R44 ;  /* 0x001e202c01007387 */ /* 0x000fe80000100800 */
        /* <DEDUP_REMOVED lines=12> */
[----:B------:R0:W-:Y:S01]  /*20ab0*/  STL [R1+0x1e28], R12 ;  /* 0x001e280c01007387 */ /* 0x0001e20000100800 */
        /* <DEDUP_REMOVED lines=32> */
[----:B-1----:R-:W-:-:S03]  /*20cc0*/  LEA R7, P4, R17, R6, 0x1 ;  /* 0x0000000611077211 */ /* 0x002fc600078808ff */
[----:B------:R-:W-:Y:S01]  /*20cd0*/  STL [R1+0x1544], R74 ;  /* 0x0015444a01007387 */ /* 0x000fe20000100800 */
[----:B------:R-:W-:-:S03]  /*20ce0*/  LEA.HI.X.SX32 R80, R13, R5, 0x1, P5 ;  /* 0x000000050d507211 */ /* 0x000fc600028f0eff */
[----:B------:R-:W-:Y:S01]  /*20cf0*/  STL [R1+0x1568], R87 ;  /* 0x0015685701007387 */ /* 0x000fe20000100800 */
[----:B------:R-:W-:-:S03]  /*20d00*/  LEA.HI.X.SX32 R24, R15, R5, 0x1, P6 ;  /* 0x000000050f187211 */ /* 0x000fc600030f0eff */
[----:B------:R-:W-:Y:S04]  /*20d10*/  STL [R1+0x1554], R93 ;  /* 0x0015545d01007387 */ /* 0x000fe80000100800 */
[----:B------:R-:W-:Y:S01]  /*20d20*/  STL [R1+0x1578], R83 ;  /* 0x0015785301007387 */ /* 0x000fe20000100800 */
[----:B------:R-:W-:-:S03]  /*20d30*/  LEA.HI.X.SX32 R8, R17, R5, 0x1, P4 ;  /* 0x0000000511087211 */ /* 0x000fc600020f0eff */
[----:B------:R-:W-:Y:S04]  /*20d40*/  STL [R1+0x1564], R89 ;  /* 0x0015645901007387 */ /* 0x000fe80000100800 */
[----:B------:R-:W-:Y:S04]  /*20d50*/  STL [R1+0x1588], R25 ;  /* 0x0015881901007387 */ /* 0x000fe80000100800 */
[----:B------:R-:W-:Y:S04]  /*20d60*/  STL [R1+0x1574], R85 ;  /* 0x0015745501007387 */ /* 0x000fe80000100800 */
[----:B------:R-:W-:Y:S04]  /*20d70*/  STL [R1+0x1598], R23 ;  /* 0x0015981701007387 */ /* 0x000fe80000100800 */
[----:B------:R-:W-:Y:S04]  /*20d80*/  STL [R1+0x1584], R80 ;  /* 0x0015845001007387 */ /* 0x000fe80000100800 */
[----:B------:R-:W-:Y:S04]  /*20d90*/  STL [R1+0x15a8], R7 ;  /* 0x0015a80701007387 */ /* 0x000fe80000100800 */
[----:B------:R-:W-:Y:S01]  /*20da0*/  STL [R1+0x1594], R24 ;  /* 0x0015941801007387 */ /* 0x000fe20000100800 */
[----:B--2---:R-:W-:-:S02]  /*20db0*/  LEA R0, P5, R71, R6, 0x1 ;  /* 0x0000000647007211 */ /* 0x004fc400078a08ff */
[-C--:B----4-:R-:W-:Y:S02]  /*20dc0*/  LEA R68, P6, R73, R6.reuse, 0x1 ;  /* 0x0000000649447211 */ /* 0x090fe400078c08ff */
[----:B------:R-:W-:Y:S01]  /*20dd0*/  LEA.HI.X.SX32 R19, R71, R5, 0x1, P5 ;  /* 0x0000000547137211 */ /* 0x000fe200028f0eff */
[----:B------:R-:W-:Y:S01]  /*20de0*/  STL [R1+0x5c0], R0 ;  /* 0x0005c00001007387 */ /* 0x000fe20000100800 */
[----:B0-----:R-:W-:-:S03]  /*20df0*/  LEA R12, P5, R2, R6, 0x1 ;  /* 0x00000006020c7211 */ /* 0x001fc600078a08ff */
[----:B------:R-:W-:Y:S01]  /*20e00*/  STL [R1+0x15a4], R8 ;  /* 0x0015a40801007387 */ /* 0x000fe20000100800 */
[----:B---3--:R-:W-:-:S03]  /*20e10*/  LEA R70, P4, R75, R6, 0x1 ;  /* 0x000000064b467211 */ /* 0x008fc600078808ff */
[----:B------:R-:W-:Y:S01]  /*20e20*/  STL [R1+0x11a4], R68 ;  /* 0x0011a44401007387 */ /* 0x000fe20000100800 */
[----:B------:R-:W-:-:S03]  /*20e30*/  LEA.HI.X.SX32 R15, R73, R5, 0x1, P6 ;  /* 0x00000005490f7211 */ /* 0x000fc600030f0eff */
[----:B------:R-:W-:Y:S04]  /*20e40*/  STL [R1+0x5bc], R19 ;  /* 0x0005bc1301007387 */ /* 0x000fe80000100800 */
[----:B------:R0:W-:Y:S01]  /*20e50*/  STL [R1+0x11d4], R12 ;  /* 0x0011d40c01007387 */ /* 0x0001e20000100800 */
[----:B------:R-:W-:Y:S02]  /*20e60*/  LEA.HI.X.SX32 R13, R75, R5, 0x1, P4 ;  /* 0x000000054b0d7211 */ /* 0x000fe400020f0eff */
[-C--:B------:R-:W-:Y:S01]  /*20e70*/  LEA R44, P4, R81, R6.reuse, 0x1 ;  /* 0x00000006512c7211 */ /* 0x080fe200078808ff */
[----:B------:R-:W-:Y:S01]  /*20e80*/  STL [R1+0x11bc], R70 ;  /* 0x0011bc4601007387 */ /* 0x000fe20000100800 */
[----:B0-----:R-:W-:-:S03]  /*20e90*/  LEA R12, P6, R77, R6, 0x1 ;  /* 0x000000064d0c7211 */ /* 0x001fc600078c08ff */
[----:B------:R-:W-:Y:S04]  /*20ea0*/  STL [R1+0x11a0], R15 ;  /* 0x0011a00f01007387 */ /* 0x000fe80000100800 */
[----:B------:R0:W-:Y:S01]  /*20eb0*/  STL [R1+0x11ec], R12 ;  /* 0x0011ec0c01007387 */ /* 0x0001e20000100800 */
[----:B------:R-:W-:-:S03]  /*20ec0*/  LEA.HI.X.SX32 R48, R77, R5, 0x1, P6 ;  /* 0x000000054d307211 */ /* 0x000fc600030f0eff */
[----:B------:R1:W-:Y:S01]  /*20ed0*/  STL [R1+0x1204], R44 ;  /* 0x0012042c01007387 */ /* 0x0003e20000100800 */
[----:B0-----:R-:W-:-:S03]  /*20ee0*/  LEA.HI.X.SX32 R12, R2, R5, 0x1, P5 ;  /* 0x00000005020c7211 */ /* 0x001fc600028f0eff */
[----:B------:R-:W-:Y:S01]  /*20ef0*/  STL [R1+0x11b8], R13 ;  /* 0x0011b80d01007387 */ /* 0x000fe20000100800 */
[-C--:B------:R-:W-:Y:S02]  /*20f00*/  LEA R2, P5, R79, R6.reuse, 0x1 ;  /* 0x000000064f027211 */ /* 0x080fe400078a08ff */
[----:B-1----:R-:W-:Y:S01]  /*20f10*/  LEA R44, P6, R10, R6, 0x1 ;  /* 0x000000060a2c7211 */ /* 0x002fe200078c08ff */
[----:B------:R0:W-:Y:S04]  /*20f20*/  STL [R1+0x11d0], R12 ;  /* 0x0011d00c01007387 */ /* 0x0001e80000100800 */
[----:B------:R1:W-:Y:S04]  /*20f30*/  STL [R1+0x11e8], R48 ;  /* 0x0011e83001007387 */ /* 0x0003e80000100800 */
[----:B------:R-:W-:Y:S01]  /*20f40*/  STL [R1+0x121c], R2 ;  /* 0x00121c0201007387 */ /* 0x000fe20000100800 */
[----:B0-----:R-:W-:-:S03]  /*20f50*/  LEA.HI.X.SX32 R12, R81, R5, 0x1, P4 ;  /* 0x00000005510c7211 */ /* 0x001fc600020f0eff */
[----:B------:R-:W-:Y:S01]  /*20f60*/  STL [R1+0x1230], R44 ;  /* 0x0012302c01007387 */ /* 0x000fe20000100800 */
[----:B-1----:R-:W-:-:S03]  /*20f70*/  LEA R48, P4, R9, R6, 0x1 ;  /* 0x0000000609307211 */ /* 0x002fc600078808ff */
[----:B------:R-:W-:Y:S04]  /*20f80*/  STL [R1+0x1db0], R2 ;  /* 0x001db00201007387 */ /* 0x000fe80000100800 */
[----:B------:R0:W-:Y:S04]  /*20f90*/  STL [R1+0x1200], R12 ;  /* 0x0012000c01007387 */ /* 0x0001e80000100800 */
[----:B------:R-:W-:Y:S04]  /*20fa0*/  STL [R1+0x1db4], R2 ;  /* 0x001db40201007387 */ /* 0x000fe80000100800 */
[----:B------:R-:W-:Y:S01]  /*20fb0*/  STL [R1+0x1dbc], R2 ;  /* 0x001dbc0201007387 */ /* 0x000fe20000100800 */
[----:B0-----:R-:W-:-:S03]  /*20fc0*/  LEA.HI.X.SX32 R12, R79, R5, 0x1, P5 ;  /* 0x000000054f0c7211 */ /* 0x001fc600028f0eff */
[----:B------:R-:W-:Y:S04]  /*20fd0*/  STL [R1+0x1240], R48 ;  /* 0x0012403001007387 */ /* 0x000fe80000100800 */
[----:B------:R-:W2:Y:S01]  /*20fe0*/  LDL.LU R67, [R1+0x228] ;  /* 0x0002280001437983 */ /* 0x000ea20000300800 */
[----:B------:R-:W-:-:S03]  /*20ff0*/  LEA R44, P5, R4, R6, 0x1 ;  /* 0x00000006042c7211 */ /* 0x000fc600078a08ff */
[----:B------:R0:W-:Y:S04]  /*21000*/  STL [R1+0x1218], R12 ;  /* 0x0012180c01007387 */ /* 0x0001e80000100800 */
[----:B------:R-:W-:Y:S04]  /*21010*/  STL [R1+0x1250], R44 ;  /* 0x0012502c01007387 */ /* 0x000fe80000100800 */
[----:B------:R-:W3:Y:S01]  /*21020*/  LDL.LU R69, [R1+0x224] ;  /* 0x0002240001457983 */ /* 0x000ee20000300800 */
[----:B0-----:R-:W-:-:S05]  /*21030*/  LEA.HI.X.SX32 R12, R10, R5, 0x1, P6 ;  /* 0x000000050a0c7211 */ /* 0x001fca00030f0eff */
[----:B------:R0:W-:Y:S01]  /*21040*/  STL [R1+0x122c], R12 ;  /* 0x00122c0c01007387 */ /* 0x0001e20000100800 */
[----:B------:R-:W-:-:S03]  /*21050*/  LEA R10, P6, R3, R6, 0x1 ;  /* 0x00000006030a7211 */ /* 0x000fc600078c08ff */
[----:B------:R-:W4:Y:S01]  /*21060*/  LDL.LU R71, [R1+0x21c] ;  /* 0x00021c0001477983 */ /* 0x000f220000300800 */
[----:B0-----:R-:W-:-:S03]  /*21070*/  LEA.HI.X.SX32 R12, R9, R5, 0x1, P4 ;  /* 0x00000005090c7211 */ /* 0x001fc600020f0eff */
[----:B------:R0:W-:Y:S01]  /*21080*/  STL [R1+0x1260], R10 ;  /* 0x0012600a01007387 */ /* 0x0001e20000100800 */
[----:B------:R-:W-:-:S03]  /*21090*/  LEA.HI.X.SX32 R9, R4, R5, 0x1, P5 ;  /* 0x0000000504097211 */ /* 0x000fc600028f0eff */
[----:B------:R-:W-:Y:S04]  /*210a0*/  STL [R1+0x123c], R12 ;  /* 0x00123c0c01007387 */ /* 0x000fe80000100800 */
[----:B------:R-:W4:Y:S01]  /*210b0*/  LDL.LU R73, [R1+0x218] ;  /* 0x0002180001497983 */ /* 0x000f220000300800 */
[----:B0-----:R-:W-:-:S05]  /*210c0*/  LEA R10, P4, R92, R6, 0x1 ;  /* 0x000000065c0a7211 */ /* 0x001fca00078808ff */
[----:B------:R-:W-:Y:S01]  /*210d0*/  STL [R1+0x1270], R10 ;  /* 0x0012700a01007387 */ /* 0x000fe20000100800 */
[----:B------:R-:W-:-:S03]  /*210e0*/  LEA R4, P5, R90, R6, 0x1 ;  /* 0x000000065a047211 */ /* 0x000fc600078a08ff */
[----:B------:R-:W-:Y:S04]  /*210f0*/  STL [R1+0x124c], R9 ;  /* 0x00124c0901007387 */ /* 0x000fe80000100800 */
[----:B------:R-:W4:Y:S01]  /*21100*/  LDL.LU R75, [R1+0x214] ;  /* 0x00021400014b7983 */ /* 0x000f220000300800 */
[----:B------:R-:W-:-:S03]  /*21110*/  LEA.HI.X.SX32 R3, R3, R5, 0x1, P6 ;  /* 0x0000000503037211 */ /* 0x000fc600030f0eff */
[----:B------:R0:W-:Y:S04]  /*21120*/  STL [R1+0x1280], R4 ;  /* 0x0012800401007387 */ /* 0x0001e80000100800 */
[----:B------:R-:W4:Y:S04]  /*21130*/  LDL.LU R77, [R1+0x204] ;  /* 0x00020400014d7983 */ /* 0x000f280000300800 */
[----:B------:R1:W-:Y:S01]  /*21140*/  STL [R1+0x125c], R3 ;  /* 0x00125c0301007387 */ /* 0x0003e20000100800 */
[----:B0-----:R-:W-:-:S03]  /*21150*/  LEA R4, P6, R88, R6, 0x1 ;  /* 0x0000000658047211 */ /* 0x001fc600078c08ff */
[----:B-1----:R-:W4:Y:S01]  /*21160*/  LDL.LU R3, [R1+0x1fc] ;  /* 0x0001fc0001037983 */ /* 0x002f220000300800 */
[----:B------:R-:W-:-:S03]  /*21170*/  LEA.HI.X.SX32 R9, R92, R5, 0x1, P4 ;  /* 0x000000055c097211 */ /* 0x000fc600020f0eff */
[----:B------:R0:W-:Y:S04]  /*21180*/  STL [R1+0x1290], R4 ;  /* 0x0012900401007387 */ /* 0x0001e80000100800 */
[----:B------:R-:W4:Y:S04]  /*21190*/  LDL.LU R48, [R1+0x1f8] ;  /* 0x0001f80001307983 */ /* 0x000f280000300800 */
[----:B------:R1:W-:Y:S04]  /*211a0*/  STL [R1+0x126c], R9 ;  /* 0x00126c0901007387 */ /* 0x0003e80000100800 */
[----:B------:R-:W4:Y:S01]  /*211b0*/  LDL.LU R12, [R1+0x1f4] ;  /* 0x0001f400010c7983 */ /* 0x000f220000300800 */
[----:B0-----:R-:W-:-:S02]  /*211c0*/  LEA R4, P4, R86, R6, 0x1 ;  /* 0x0000000656047211 */ /* 0x001fc400078808ff */
[----:B-1----:R-:W-:-:S03]  /*211d0*/  LEA.HI.X.SX32 R9, R90, R5, 0x1, P5 ;  /* 0x000000055a097211 */ /* 0x002fc600028f0eff */
[----:B------:R0:W-:Y:S04]  /*211e0*/  STL [R1+0x12a0], R4 ;  /* 0x0012a00401007387 */ /* 0x0001e80000100800 */
[----:B------:R-:W4:Y:S01]  /*211f0*/  LDL.LU R44, [R1+0x1ec] ;  /* 0x0001ec00012c7983 */ /* 0x000f220000300800 */
[----:B0-----:R-:W-:-:S03]  /*21200*/  LEA R4, P5, R84, R6, 0x1 ;  /* 0x0000000654047211 */ /* 0x001fc600078a08ff */
[----:B------:R0:W-:Y:S04]  /*21210*/  STL [R1+0x127c], R9 ;  /* 0x00127c0901007387 */ /* 0x0001e80000100800 */
[----:B------:R-:W4:Y:S01]  /*21220*/  LDL.LU R81, [R1+0x1e8] ;  /* 0x0001e80001517983 */ /* 0x000f220000300800 */
[----:B------:R-:W-:-:S03]  /*21230*/  LEA.HI.X.SX32 R65, R86, R5, 0x1, P4 ;  /* 0x0000000556417211 */ /* 0x000fc600020f0eff */
[----:B------:R1:W-:Y:S01]  /*21240*/  STL [R1+0x12b0], R4 ;  /* 0x0012b00401007387 */ /* 0x0003e20000100800 */
[----:B0-----:R-:W-:-:S03]  /*21250*/  LEA.HI.X.SX32 R9, R88, R5, 0x1, P6 ;  /* 0x0000000558097211 */ /* 0x001fc600030f0eff */
[----:B------:R-:W4:Y:S01]  /*21260*/  LDL.LU R10, [R1+0x1e4] ;  /* 0x0001e400010a7983 */ /* 0x000f220000300800 */
[----:B-1----:R-:W-:-:S03]  /*21270*/  LEA R4, P6, R82, R6, 0x1 ;  /* 0x0000000652047211 */ /* 0x002fc600078c08ff */
[----:B------:R0:W-:Y:S04]  /*21280*/  STL [R1+0x128c], R9 ;  /* 0x00128c0901007387 */ /* 0x0001e80000100800 */
[----:B------:R-:W4:Y:S04]  /*21290*/  LDL.LU R79, [R1+0x1dc] ;  /* 0x0001dc00014f7983 */ /* 0x000f280000300800 */
[----:B------:R1:W-:Y:S04]  /*212a0*/  STL [R1+0x12c0], R4 ;  /* 0x0012c00401007387 */ /* 0x0003e80000100800 */
[----:B0-----:R-:W4:Y:S04]  /*212b0*/  LDL.LU R9, [R1+0x114] ;  /* 0x0001140001097983 */ /* 0x001f280000300800 */
[----:B------:R0:W-:Y:S01]  /*212c0*/  STL [R1+0x129c], R65 ;  /* 0x00129c4101007387 */ /* 0x0001e20000100800 */
[----:B-1----:R-:W-:-:S02]  /*212d0*/  LEA R4, P4, R78, R6, 0x1 ;  /* 0x000000064e047211 */ /* 0x002fc400078808ff */
[----:B0-----:R-:W-:-:S03]  /*212e0*/  LEA.HI.X.SX32 R65, R84, R5, 0x1, P5 ;  /* 0x0000000554417211 */ /* 0x001fc600028f0eff */
[----:B------:R-:W-:Y:S04]  /*212f0*/  STL [R1+0x12d0], R4 ;  /* 0x0012d00401007387 */ /* 0x000fe80000100800 */
[----:B------:R0:W-:Y:S02]  /*21300*/  STL [R1+0x12ac], R65 ;  /* 0x0012ac4101007387 */ /* 0x0001e40000100800 */
[----:B0-----:R-:W-:Y:S02]  /*21310*/  LEA.HI.X.SX32 R65, R82, R5, 0x1, P6 ;  /* 0x0000000552417211 */ /* 0x001fe400030f0eff */
[----:B--2---:R-:W-:-:S05]  /*21320*/  LEA R4, P5, R67, R6, 0x1 ;  /* 0x0000000643047211 */ /* 0x004fca00078a08ff */
[----:B------:R-:W-:Y:S04]  /*21330*/  STL [R1+0x12e0], R4 ;  /* 0x0012e00401007387 */ /* 0x000fe80000100800 */
[----:B------:R0:W-:Y:S02]  /*21340*/  STL [R1+0x12bc], R65 ;  /* 0x0012bc4101007387 */ /* 0x0001e40000100800 */
[----:B0-----:R-:W-:Y:S02]  /*21350*/  LEA.HI.X.SX32 R65, R78, R5, 0x1, P4 ;  /* 0x000000054e417211 */ /* 0x001fe400020f0eff */
[----:B---3--:R-:W-:-:S03]  /*21360*/  LEA R4, P6, R69, R6, 0x1 ;  /* 0x0000000645047211 */ /* 0x008fc600078c08ff */
[----:B------:R4:W-:Y:S01]  /*21370*/  STL [R1+0x12cc], R65 ;  /* 0x0012cc4101007387 */ /* 0x0009e20000100800 */
[----:B------:R-:W-:Y:S02]  /*21380*/  LEA.HI.X.SX32 R67, R67, R5, 0x1, P5 ;  /* 0x0000000543437211 */ /* 0x000fe400028f0eff */
[----:B----4-:R-:W-:-:S05]  /*21390*/  LEA R65, P4, R71, R6, 0x1 ;  /* 0x0000000647417211 */ /* 0x010fca00078808ff */
[----:B------:R0:W-:Y:S01]  /*213a0*/  STL [R1+0x1300], R65 ;  /* 0x0013004101007387 */ /* 0x0001e20000100800 */
[----:B------:R-:W-:-:S03]  /*213b0*/  LEA.HI.X.SX32 R69, R69, R5, 0x1, P6 ;  /* 0x0000000545457211 */ /* 0x000fc600030f0eff */
[----:B0-----:R-:W2:Y:S04]  /*213c0*/  LDL.LU R65, [R1+0x1e54] ;  /* 0x001e540001417983 */ /* 0x001ea80000300800 */
[----:B------:R-:W-:Y:S04]  /*213d0*/  STL [R1+0x12f0], R4 ;  /* 0x0012f00401007387 */ /* 0x000fe80000100800 */
[----:B------:R-:W-:Y:S04]  /*213e0*/  STL [R1+0x1db8], R4 ;  /* 0x001db80401007387 */ /* 0x000fe80000100800 */
[----:B------:R0:W-:Y:S02]  /*213f0*/  STL [R1+0x12dc], R67 ;  /* 0x0012dc4301007387 */ /* 0x0001e40000100800 */
[----:B0-----:R-:W-:-:S05]  /*21400*/  LEA R67, P5, R73, R6, 0x1 ;  /* 0x0000000649437211 */ /* 0x001fca00078a08ff */
[----:B------:R0:W-:Y:S01]  /*21410*/  STL [R1+0x1310], R67 ;  /* 0x0013104301007387 */ /* 0x0001e20000100800 */
[----:B------:R-:W-:-:S03]  /*21420*/  LEA.HI.X.SX32 R71, R71, R5, 0x1, P4 ;  /* 0x0000000547477211 */ /* 0x000fc600020f0eff */
[----:B0-----:R-:W3:Y:S04]  /*21430*/  LDL.LU R67, [R1+0x1e50] ;  /* 0x001e500001437983 */ /* 0x001ee80000300800 */
[----:B------:R0:W-:Y:S02]  /*21440*/  STL [R1+0x12ec], R69 ;  /* 0x0012ec4501007387 */ /* 0x0001e40000100800 */
[----:B0-----:R-:W-:-:S05]  /*21450*/  LEA R69, P6, R75, R6, 0x1 ;  /* 0x000000064b457211 */ /* 0x001fca00078c08ff */
[----:B------:R0:W-:Y:S01]  /*21460*/  STL [R1+0x1320], R69 ;  /* 0x0013204501007387 */ /* 0x0001e20000100800 */
[----:B------:R-:W-:-:S03]  /*21470*/  LEA.HI.X.SX32 R73, R73, R5, 0x1, P5 ;  /* 0x0000000549497211 */ /* 0x000fc600028f0eff */
[----:B0-----:R-:W4:Y:S04]  /*21480*/  LDL.LU R69, [R1+0x1e4c] ;  /* 0x001e4c0001457983 */ /* 0x001f280000300800 */
[----:B------:R0:W-:Y:S02]  /*21490*/  STL [R1+0x12fc], R71 ;  /* 0x0012fc4701007387 */ /* 0x0001e40000100800 */
[----:B0-----:R-:W-:-:S05]  /*214a0*/  LEA R71, P4, R77, R6, 0x1 ;  /* 0x000000064d477211 */ /* 0x001fca00078808ff */
[----:B------:R0:W-:Y:S01]  /*214b0*/  STL [R1+0x1330], R71 ;  /* 0x0013304701007387 */ /* 0x0001e20000100800 */
[----:B------:R-:W-:-:S03]  /*214c0*/  LEA.HI.X.SX32 R75, R75, R5, 0x1, P6 ;  /* 0x000000054b4b7211 */ /* 0x000fc600030f0eff */
[----:B0-----:R-:W2:Y:S04]  /*214d0*/  LDL.LU R71, [R1+0x1e48] ;  /* 0x001e480001477983 */ /* 0x001ea80000300800 */
[----:B------:R0:W-:Y:S02]  /*214e0*/  STL [R1+0x130c], R73 ;  /* 0x00130c4901007387 */ /* 0x0001e40000100800 */
[----:B0-----:R-:W-:-:S05]  /*214f0*/  LEA R73, P5, R3, R6, 0x1 ;  /* 0x0000000603497211 */ /* 0x001fca00078a08ff */
[----:B------:R0:W-:Y:S01]  /*21500*/  STL [R1+0x1340], R73 ;  /* 0x0013404901007387 */ /* 0x0001e20000100800 */
[----:B------:R-:W-:-:S03]  /*21510*/  LEA.HI.X.SX32 R77, R77, R5, 0x1, P4 ;  /* 0x000000054d4d7211 */ /* 0x000fc600020f0eff */
[----:B0-----:R-:W2:Y:S04]  /*21520*/  LDL.LU R73, [R1+0x1e44] ;  /* 0x001e440001497983 */ /* 0x001ea80000300800 */
[----:B------:R0:W-:Y:S02]  /*21530*/  STL [R1+0x131c], R75 ;  /* 0x00131c4b01007387 */ /* 0x0001e40000100800 */
[----:B0-----:R-:W-:-:S05]  /*21540*/  LEA R75, P6, R48, R6, 0x1 ;  /* 0x00000006304b7211 */ /* 0x001fca00078c08ff */
[----:B------:R0:W-:Y:S04]  /*21550*/  STL [R1+0x1350], R75 ;  /* 0x0013504b01007387 */ /* 0x0001e80000100800 */
[----:B0-----:R-:W2:Y:S04]  /*21560*/  LDL.LU R75, [R1+0x1e40] ;  /* 0x001e4000014b7983 */ /* 0x001ea80000300800 */
[----:B------:R0:W-:Y:S02]  /*21570*/  STL [R1+0x132c], R77 ;  /* 0x00132c4d01007387 */ /* 0x0001e40000100800 */
[----:B0-----:R-:W-:-:S05]  /*21580*/  LEA R77, P4, R12, R6, 0x1 ;  /* 0x000000060c4d7211 */ /* 0x001fca00078808ff */
[----:B------:R0:W-:Y:S04]  /*21590*/  STL [R1+0x1360], R77 ;  /* 0x0013604d01007387 */ /* 0x0001e80000100800 */
[----:B0-----:R-:W3:Y:S01]  /*215a0*/  LDL.LU R77, [R1+0x1e3c] ;  /* 0x001e3c00014d7983 */ /* 0x001ee20000300800 */
[-C--:B------:R-:W-:Y:S02]  /*215b0*/  LEA.HI.X.SX32 R3, R3, R5.reuse, 0x1, P5 ;  /* 0x0000000503037211 */ /* 0x080fe400028f0eff */
[----:B------:R-:W-:-:S03]  /*215c0*/  LEA.HI.X.SX32 R48, R48, R5, 0x1, P6 ;  /* 0x0000000530307211 */ /* 0x000fc600030f0eff */
[----:B------:R0:W-:Y:S02]  /*215d0*/  STL [R1+0x133c], R3 ;  /* 0x00133c0301007387 */ /* 0x0001e40000100800 */
[----:B0-----:R-:W-:-:S05]  /*215e0*/  LEA R3, P5, R44, R6, 0x1 ;  /* 0x000000062c037211 */ /* 0x001fca00078a08ff */
[----:B------:R0:W-:Y:S04]  /*215f0*/  STL [R1+0x1370], R3 ;  /* 0x0013700301007387 */ /* 0x0001e80000100800 */
[----:B0-----:R-:W4:Y:S04]  /*21600*/  LDL.LU R3, [R1+0x1e38] ;  /* 0x001e380001037983 */ /* 0x001f280000300800 */
[----:B------:R0:W-:Y:S02]  /*21610*/  STL [R1+0x134c], R48 ;  /* 0x00134c3001007387 */ /* 0x0001e40000100800 */
[----:B0-----:R-:W-:-:S05]  /*21620*/  LEA R48, P6, R81, R6, 0x1 ;  /* 0x0000000651307211 */ /* 0x001fca00078c08ff */
[----:B------:R0:W-:Y:S02]  /*21630*/  STL [R1+0x1380], R48 ;  /* 0x0013803001007387 */ /* 0x0001e40000100800 */
[----:B0-----:R-:W-:Y:S02]  /*21640*/  LEA.HI.X.SX32 R48, R12, R5, 0x1, P4 ;  /* 0x000000050c307211 */ /* 0x001fe400020f0eff */
[----:B------:R-:W-:-:S03]  /*21650*/  LEA R12, P4, R10, R6, 0x1 ;  /* 0x000000060a0c7211 */ /* 0x000fc600078808ff */
[----:B------:R0:W-:Y:S04]  /*21660*/  STL [R1+0x135c], R48 ;  /* 0x00135c3001007387 */ /* 0x0001e80000100800 */
[----:B------:R1:W-:Y:S01]  /*21670*/  STL [R1+0x1390], R12 ;  /* 0x0013900c01007387 */ /* 0x0003e20000100800 */
[-C--:B0-----:R-:W-:Y:S02]  /*21680*/  LEA.HI.X.SX32 R48, R44, R5.reuse, 0x1, P5 ;  /* 0x000000052c307211 */ /* 0x081fe400028f0eff */
[-C--:B------:R-:W-:Y:S02]  /*21690*/  LEA R44, P5, R79, R6.reuse, 0x1 ;  /* 0x000000064f2c7211 */ /* 0x080fe400078a08ff */
[----:B-1----:R-:W-:Y:S01]  /*216a0*/  LEA.HI.X.SX32 R12, R81, R5, 0x1, P6 ;  /* 0x00000005510c7211 */ /* 0x002fe200030f0eff */
[----:B------:R0:W-:Y:S04]  /*216b0*/  STL [R1+0x136c], R48 ;  /* 0x00136c3001007387 */ /* 0x0001e80000100800 */
[----:B------:R1:W-:Y:S04]  /*216c0*/  STL [R1+0x13a0], R44 ;  /* 0x0013a02c01007387 */ /* 0x0003e80000100800 */
[----:B------:R-:W-:Y:S01]  /*216d0*/  STL [R1+0x137c], R12 ;  /* 0x00137c0c01007387 */ /* 0x000fe20000100800 */
[----:B0-----:R-:W-:-:S02]  /*216e0*/  LEA R48, P6, R9, R6, 0x1 ;  /* 0x0000000609307211 */ /* 0x001fc400078c08ff */
[----:B-1----:R-:W-:-:S03]  /*216f0*/  LEA.HI.X.SX32 R44, R10, R5, 0x1, P4 ;  /* 0x000000050a2c7211 */ /* 0x002fc600020f0eff */
[----:B------:R-:W-:Y:S01]  /*21700*/  STL [R1+0x13b0], R48 ;  /* 0x0013b03001007387 */ /* 0x000fe20000100800 */
[----:B------:R-:W-:-:S03]  /*21710*/  LEA.HI.X.SX32 R10, R79, R5, 0x1, P5 ;  /* 0x000000054f0a7211 */ /* 0x000fc600028f0eff */
[----:B------:R2:W-:Y:S02]  /*21720*/  STL [R1+0x138c], R44 ;  /* 0x00138c2c01007387 */ /* 0x0005e40000100800 */
[-C--:B--2---:R-:W-:Y:S02]  /*21730*/  LEA R44, P5, R75, R6.reuse, 0x1 ;  /* 0x000000064b2c7211 */ /* 0x084fe400078a08ff */
[----:B---3--:R-:W-:-:S05]  /*21740*/  LEA R12, P4, R77, R6, 0x1 ;  /* 0x000000064d0c7211 */ /* 0x008fca00078808ff */
[----:B------:R0:W-:Y:S04]  /*21750*/  STL [R1+0x13c0], R12 ;  /* 0x0013c00c01007387 */ /* 0x0001e80000100800 */
[----:B------:R1:W-:Y:S01]  /*21760*/  STL [R1+0x139c], R10 ;  /* 0x00139c0a01007387 */ /* 0x0003e20000100800 */
[----:B0-----:R-:W-:-:S03]  /*21770*/  LEA.HI.X.SX32 R12, R9, R5, 0x1, P6 ;  /* 0x00000005090c7211 */ /* 0x001fc600030f0eff */
[----:B------:R-:W-:Y:S01]  /*21780*/  STL [R1+0x13d0], R44 ;  /* 0x0013d02c01007387 */ /* 0x000fe20000100800 */
[----:B------:R-:W-:Y:S02]  /*21790*/  LEA.HI.X.SX32 R9, R77, R5, 0x1, P4 ;  /* 0x000000054d097211 */ /* 0x000fe400020f0eff */
[-C--:B-1----:R-:W-:Y:S01]  /*217a0*/  LEA R10, P6, R73, R6.reuse, 0x1 ;  /* 0x00000006490a7211 */ /* 0x082fe200078c08ff */
[----:B------:R0:W-:Y:S04]  /*217b0*/  STL [R1+0x13ac], R12 ;  /* 0x0013ac0c01007387 */ /* 0x0001e80000100800 */
[----:B------:R1:W-:Y:S01]  /*217c0*/  STL [R1+0x13e0], R10 ;  /* 0x0013e00a01007387 */ /* 0x0003e20000100800 */
[----:B0-----:R-:W-:-:S03]  /*217d0*/  LEA R12, P4, R71, R6, 0x1 ;  /* 0x00000006470c7211 */ /* 0x001fc600078808ff */
[----:B------:R4:W-:Y:S01]  /*217e0*/  STL [R1+0x13bc], R9 ;  /* 0x0013bc0901007387 */ /* 0x0009e20000100800 */
[----:B-1----:R-:W-:-:S03]  /*217f0*/  LEA.HI.X.SX32 R10, R75, R5, 0x1, P5 ;  /* 0x000000054b0a7211 */ /* 0x002fc600028f0eff */
[----:B------:R0:W-:Y:S01]  /*21800*/  STL [R1+0x13f0], R12 ;  /* 0x0013f00c01007387 */ /* 0x0001e20000100800 */
[----:B----4-:R-:W-:-:S03]  /*21810*/  LEA R9, P5, R69, R6, 0x1 ;  /* 0x0000000645097211 */ /* 0x010fc600078a08ff */
[----:B------:R1:W-:Y:S01]  /*21820*/  STL [R1+0x13cc], R10 ;  /* 0x0013cc0a01007387 */ /* 0x0003e20000100800 */
[----:B0-----:R-:W-:-:S03]  /*21830*/  LEA.HI.X.SX32 R12, R73, R5, 0x1, P6 ;  /* 0x00000005490c7211 */ /* 0x001fc600030f0eff */
[----:B------:R0:W-:Y:S04]  /*21840*/  STL [R1+0x1400], R9 ;  /* 0x0014000901007387 */ /* 0x0001e80000100800 */
[----:B------:R2:W-:Y:S01]  /*21850*/  STL [R1+0x13dc], R12 ;  /* 0x0013dc0c01007387 */ /* 0x0005e20000100800 */
[----:B-1----:R-:W-:Y:S02]  /*21860*/  LEA R10, P6, R67, R6, 0x1 ;  /* 0x00000006430a7211 */ /* 0x002fe400078c08ff */
[----:B0-----:R-:W-:-:S03]  /*21870*/  LEA.HI.X.SX32 R9, R71, R5, 0x1, P4 ;  /* 0x0000000547097211 */ /* 0x001fc600020f0eff */
        /* <DEDUP_REMOVED lines=51> */
[----:B------:R-:W-:Y:S04]  /*21bb0*/  STL [R1+0x14e0], R12 ;  /* 0x0014e00c01007387 */ /* 0x000fe80000100800 */
[----:B------:R-:W2:Y:S01]  /*21bc0*/  LDL.LU R79, [R1+0x7c] ;  /* 0x00007c00014f7983 */ /* 0x000ea20000300800 */
[----:B0-----:R-:W-:Y:S02]  /*21bd0*/  LEA.HI.X.SX32 R10, R45, R5, 0x1, P5 ;  /* 0x000000052d0a7211 */ /* 0x001fe400028f0eff */
[----:B-1----:R-:W-:-:S03]  /*21be0*/  LEA R9, P5, R39, R6, 0x1 ;  /* 0x0000000627097211 */ /* 0x002fc600078a08ff */
[----:B------:R0:W-:Y:S04]  /*21bf0*/  STL [R1+0x14bc], R10 ;  /* 0x0014bc0a01007387 */ /* 0x0001e80000100800 */
[----:B------:R1:W-:Y:S04]  /*21c00*/  STL [R1+0x14f0], R9 ;  /* 0x0014f00901007387 */ /* 0x0003e80000100800 */
[----:B0-----:R-:W3:Y:S01]  /*21c10*/  LDL.LU R10, [R1+0x74] ;  /* 0x00007400010a7983 */ /* 0x001ee20000300800 */
[----:B------:R-:W-:Y:S02]  /*21c20*/  LEA.HI.X.SX32 R12, R43, R5, 0x1, P6 ;  /* 0x000000052b0c7211 */ /* 0x000fe400030f0eff */
[----:B-1----:R-:W-:-:S03]  /*21c30*/  LEA R9, P6, R37, R6, 0x1 ;  /* 0x0000000625097211 */ /* 0x002fc600078c08ff */
[----:B------:R0:W-:Y:S04]  /*21c40*/  STL [R1+0x14cc], R12 ;  /* 0x0014cc0c01007387 */ /* 0x0001e80000100800 */
[----:B------:R-:W-:Y:S01]  /*21c50*/  STL [R1+0x1500], R9 ;  /* 0x0015000901007387 */ /* 0x000fe20000100800 */
[----:B0-----:R-:W-:-:S05]  /*21c60*/  LEA.HI.X.SX32 R12, R41, R5, 0x1, P4 ;  /* 0x00000005290c7211 */ /* 0x001fca00020f0eff */
[----:B------:R0:W-:Y:S04]  /*21c70*/  STL [R1+0x14dc], R12 ;  /* 0x0014dc0c01007387 */ /* 0x0001e80000100800 */
[----:B0-----:R-:W4:Y:S01]  /*21c80*/  LDL.LU R12, [R1+0x44] ;  /* 0x00004400010c7983 */ /* 0x001f220000300800 */
[----:B------:R-:W-:Y:S02]  /*21c90*/  LEA R44, P4, R35, R6, 0x1 ;  /* 0x00000006232c7211 */ /* 0x000fe400078808ff */
[----:B------:R-:W-:-:S03]  /*21ca0*/  LEA.HI.X.SX32 R9, R39, R5, 0x1, P5 ;  /* 0x0000000527097211 */ /* 0x000fc600028f0eff */
[----:B------:R0:W-:Y:S04]  /*21cb0*/  STL [R1+0x1510], R44 ;  /* 0x0015102c01007387 */ /* 0x0001e80000100800 */
[----:B------:R1:W-:Y:S01]  /*21cc0*/  STL [R1+0x14ec], R9 ;  /* 0x0014ec0901007387 */ /* 0x0003e20000100800 */
[----:B0-----:R-:W-:Y:S02]  /*21cd0*/  LEA R44, P5, R33, R6, 0x1 ;  /* 0x00000006212c7211 */ /* 0x001fe400078a08ff */
[----:B-1----:R-:W-:-:S03]  /*21ce0*/  LEA.HI.X.SX32 R9, R37, R5, 0x1, P6 ;  /* 0x0000000525097211 */ /* 0x002fc600030f0eff */
[----:B------:R0:W-:Y:S01]  /*21cf0*/  STL [R1+0x1520], R44 ;  /* 0x0015202c01007387 */ /* 0x0001e20000100800 */
[----:B------:R-:W-:-:S03]  /*21d00*/  LEA R48, P6, R31, R6, 0x1 ;  /* 0x000000061f307211 */ /* 0x000fc600078c08ff */
[----:B------:R1:W-:Y:S01]  /*21d10*/  STL [R1+0x14fc], R9 ;  /* 0x0014fc0901007387 */ /* 0x0003e20000100800 */
[----:B0-----:R-:W-:-:S03]  /*21d20*/  LEA.HI.X.SX32 R44, R35, R5, 0x1, P4 ;  /* 0x00000005232c7211 */ /* 0x001fc600020f0eff */
[----:B------:R-:W-:Y:S01]  /*21d30*/  STL [R1+0x1530], R48 ;  /* 0x0015303001007387 */ /* 0x000fe20000100800 */
[----:B-1----:R-:W-:-:S03]  /*21d40*/  LEA R9, P4, R29, R6, 0x1 ;  /* 0x000000061d097211 */ /* 0x002fc600078808ff */
[----:B------:R-:W4:Y:S04]  /*21d50*/  LDL.LU R81, [R1+0x200] ;  /* 0x0002000001517983 */ /* 0x000f280000300800 */
[----:B------:R0:W-:Y:S04]  /*21d60*/  STL [R1+0x150c], R44 ;  /* 0x00150c2c01007387 */ /* 0x0001e80000100800 */
[----:B------:R1:W-:Y:S01]  /*21d70*/  STL [R1+0x1540], R9 ;  /* 0x0015400901007387 */ /* 0x0003e20000100800 */
[----:B0-----:R-:W-:Y:S02]  /*21d80*/  LEA.HI.X.SX32 R44, R33, R5, 0x1, P5 ;  /* 0x00000005212c7211 */ /* 0x001fe400028f0eff */
[----:B------:R-:W-:-:S02]  /*21d90*/  LEA R48, P5, R27, R6, 0x1 ;  /* 0x000000061b307211 */ /* 0x000fc400078a08ff */
[----:B-1----:R-:W-:Y:S01]  /*21da0*/  LEA.HI.X.SX32 R9, R31, R5, 0x1, P6 ;  /* 0x000000051f097211 */ /* 0x002fe200030f0eff */
[----:B------:R0:W-:Y:S04]  /*21db0*/  STL [R1+0x151c], R44 ;  /* 0x00151c2c01007387 */ /* 0x0001e80000100800 */
[----:B------:R1:W-:Y:S01]  /*21dc0*/  STL [R1+0x1550], R48 ;  /* 0x0015503001007387 */ /* 0x0003e20000100800 */
[----:B0-----:R-:W-:-:S03]  /*21dd0*/  LEA R44, P6, R21, R6, 0x1 ;  /* 0x00000006152c7211 */ /* 0x001fc600078c08ff */
[----:B------:R0:W-:Y:S01]  /*21de0*/  STL [R1+0x152c], R9 ;  /* 0x00152c0901007387 */ /* 0x0001e20000100800 */
[----:B-1----:R-:W-:-:S03]  /*21df0*/  LEA.HI.X.SX32 R48, R29, R5, 0x1, P4 ;  /* 0x000000051d307211 */ /* 0x002fc600020f0eff */
[----:B------:R1:W-:Y:S01]  /*21e00*/  STL [R1+0x1560], R44 ;  /* 0x0015602c01007387 */ /* 0x0003e20000100800 */
[----:B0-----:R-:W-:-:S03]  /*21e10*/  LEA R9, P4, R20, R6, 0x1 ;  /* 0x0000000614097211 */ /* 0x001fc600078808ff */
[----:B-1----:R-:W4:Y:S04]  /*21e20*/  LDL.LU R44, [R1+0x208] ;  /* 0x00020800012c7983 */ /* 0x002f280000300800 */
[----:B------:R0:W-:Y:S04]  /*21e30*/  STL [R1+0x153c], R48 ;  /* 0x00153c3001007387 */ /* 0x0001e80000100800 */
[----:B------:R1:W-:Y:S01]  /*21e40*/  STL [R1+0x1570], R9 ;  /* 0x0015700901007387 */ /* 0x0003e20000100800 */
[----:B0-----:R-:W-:Y:S02]  /*21e50*/  LEA.HI.X.SX32 R48, R27, R5, 0x1, P5 ;  /* 0x000000051b307211 */ /* 0x001fe400028f0eff */
[----:B-1----:R-:W-:-:S03]  /*21e60*/  LEA R9, P5, R11, R6, 0x1 ;  /* 0x000000060b097211 */ /* 0x002fc600078a08ff */
[----:B------:R0:W-:Y:S04]  /*21e70*/  STL [R1+0x154c], R48 ;  /* 0x00154c3001007387 */ /* 0x0001e80000100800 */
[----:B------:R1:W-:Y:S01]  /*21e80*/  STL [R1+0x1580], R9 ;  /* 0x0015800901007387 */ /* 0x0003e20000100800 */
[----:B0-----:R-:W-:Y:S02]  /*21e90*/  LEA.HI.X.SX32 R48, R21, R5, 0x1, P6 ;  /* 0x0000000515307211 */ /* 0x001fe400030f0eff */
[----:B-1----:R-:W-:-:S03]  /*21ea0*/  LEA R9, P6, R14, R6, 0x1 ;  /* 0x000000060e097211 */ /* 0x002fc600078c08ff */
[----:B------:R0:W-:Y:S01]  /*21eb0*/  STL [R1+0x155c], R48 ;  /* 0x00155c3001007387 */ /* 0x0001e20000100800 */
[----:B------:R-:W-:-:S03]  /*21ec0*/  LEA.HI.X.SX32 R11, R11, R5, 0x1, P5 ;  /* 0x000000050b0b7211 */ /* 0x000fc600028f0eff */
[----:B------:R1:W-:Y:S01]  /*21ed0*/  STL [R1+0x1590], R9 ;  /* 0x0015900901007387 */ /* 0x0003e20000100800 */
[----:B0-----:R-:W-:Y:S02]  /*21ee0*/  LEA.HI.X.SX32 R48, R20, R5, 0x1, P4 ;  /* 0x0000000514307211 */ /* 0x001fe400020f0eff */
[----:B-1----:R-:W-:-:S03]  /*21ef0*/  LEA R9, P4, R16, R6, 0x1 ;  /* 0x0000000610097211 */ /* 0x002fc600078808ff */
[----:B------:R0:W-:Y:S04]  /*21f00*/  STL [R1+0x156c], R48 ;  /* 0x00156c3001007387 */ /* 0x0001e80000100800 */
[----:B------:R1:W-:Y:S01]  /*21f10*/  STL [R1+0x15a0], R9 ;  /* 0x0015a00901007387 */ /* 0x0003e20000100800 */
[----:B0-----:R-:W-:-:S03]  /*21f20*/  LEA R48, P5, R18, R6, 0x1 ;  /* 0x0000000612307211 */ /* 0x001fc600078a08ff */
[----:B-1----:R-:W4:Y:S04]  /*21f30*/  LDL.LU R9, [R1+0x20c] ;  /* 0x00020c0001097983 */ /* 0x002f280000300800 */
[----:B------:R0:W-:Y:S04]  /*21f40*/  STL [R1+0x157c], R11 ;  /* 0x00157c0b01007387 */ /* 0x0001e80000100800 */
[----:B------:R-:W-:Y:S01]  /*21f50*/  STL [R1+0x15b0], R48 ;  /* 0x0015b03001007387 */ /* 0x000fe20000100800 */
[----:B0-----:R-:W-:-:S05]  /*21f60*/  LEA.HI.X.SX32 R11, R14, R5, 0x1, P6 ;  /* 0x000000050e0b7211 */ /* 0x001fca00030f0eff */
[----:B------:R0:W-:Y:S04]  /*21f70*/  STL [R1+0x158c], R11 ;  /* 0x00158c0b01007387 */ /* 0x0001e80000100800 */
[----:B0-----:R-:W4:Y:S01]  /*21f80*/  LDL R11, [R1+0x5b8] ;  /* 0x0005b800010b7983 */ /* 0x001f220000100800 */
[----:B--2---:R-:W-:-:S05]  /*21f90*/  LEA R48, P6, R79, R6, 0x1 ;  /* 0x000000064f307211 */ /* 0x004fca00078c08ff */
[----:B------:R0:W-:Y:S02]  /*21fa0*/  STL [R1+0x5c8], R48 ;  /* 0x0005c83001007387 */ /* 0x0001e40000100800 */
[----:B0-----:R-:W-:-:S05]  /*21fb0*/  LEA.HI.X.SX32 R48, R16, R5, 0x1, P4 ;  /* 0x0000000510307211 */ /* 0x001fca00020f0eff */
[----:B------:R3:W-:Y:S02]  /*21fc0*/  STL [R1+0x159c], R48 ;  /* 0x00159c3001007387 */ /* 0x0007e40000100800 */
[----:B---3--:R-:W-:-:S05]  /*21fd0*/  LEA R48, P4, R10, R6, 0x1 ;  /* 0x000000060a307211 */ /* 0x008fca00078808ff */
[----:B------:R0:W-:Y:S01]  /*21fe0*/  STL [R1+0x11ac], R48 ;  /* 0x0011ac3001007387 */ /* 0x0001e20000100800 */
[-C--:B------:R-:W-:Y:S02]  /*21ff0*/  LEA.HI.X.SX32 R79, R79, R5.reuse, 0x1, P6 ;  /* 0x000000054f4f7211 */ /* 0x080fe400030f0eff */
[----:B0-----:R-:W-:-:S05]  /*22000*/  LEA.HI.X.SX32 R48, R18, R5, 0x1, P5 ;  /* 0x0000000512307211 */ /* 0x001fca00028f0eff */
[----:B------:R0:W-:Y:S02]  /*22010*/  STL [R1+0x15ac], R48 ;  /* 0x0015ac3001007387 */ /* 0x0001e40000100800 */
[----:B0-----:R-:W-:-:S05]  /*22020*/  LEA R48, P5, R3, R6, 0x1 ;  /* 0x0000000603307211 */ /* 0x001fca00078a08ff */
[----:B------:R0:W-:Y:S04]  /*22030*/  STL [R1+0x11c4], R48 ;  /* 0x0011c43001007387 */ /* 0x0001e80000100800 */
[----:B0-----:R-:W2:Y:S04]  /*22040*/  LDL.LU R48, [R1+0x1e34] ;  /* 0x001e340001307983 */ /* 0x001ea80000300800 */
[----:B------:R4:W-:Y:S02]  /*22050*/  STL [R1+0x5c4], R79 ;  /* 0x0005c44f01007387 */ /* 0x0009e40000100800 */
[----:B----4-:R-:W-:-:S05]  /*22060*/  LEA R79, P6, R12, R6, 0x1 ;  /* 0x000000060c4f7211 */ /* 0x010fca00078c08ff */
[----:B------:R0:W-:Y:S04]  /*22070*/  STL [R1+0x11dc], R79 ;  /* 0x0011dc4f01007387 */ /* 0x0001e80000100800 */
[----:B0-----:R-:W3:Y:S01]  /*22080*/  LDL.LU R79, [R1+0x1e30] ;  /* 0x001e3000014f7983 */ /* 0x001ee20000300800 */
[----:B------:R-:W-:-:S05]  /*22090*/  LEA.HI.X.SX32 R10, R10, R5, 0x1, P4 ;  /* 0x000000050a0a7211 */ /* 0x000fca00020f0eff */
[----:B------:R3:W-:Y:S02]  /*220a0*/  STL [R1+0x11a8], R10 ;  /* 0x0011a80a01007387 */ /* 0x0007e40000100800 */
[----:B---3--:R-:W-:-:S05]  /*220b0*/  LEA R10, P4, R79, R6, 0x1 ;  /* 0x000000064f0a7211 */ /* 0x008fca00078808ff */
[----:B------:R0:W-:Y:S04]  /*220c0*/  STL [R1+0x11f4], R10 ;  /* 0x0011f40a01007387 */ /* 0x0001e80000100800 */
[----:B0-----:R-:W3:Y:S01]  /*220d0*/  LDL.LU R10, [R1+0x1e2c] ;  /* 0x001e2c00010a7983 */ /* 0x001ee20000300800 */
[-C--:B------:R-:W-:Y:S02]  /*220e0*/  LEA.HI.X.SX32 R3, R3, R5.reuse, 0x1, P5 ;  /* 0x0000000503037211 */ /* 0x080fe400028f0eff */
[----:B------:R-:W-:-:S03]  /*220f0*/  LEA.HI.X.SX32 R12, R12, R5, 0x1, P6 ;  /* 0x000000050c0c7211 */ /* 0x000fc600030f0eff */
[----:B------:R-:W-:Y:S01]  /*22100*/  STL [R1+0x11c0], R3 ;  /* 0x0011c00301007387 */ /* 0x000fe20000100800 */
[----:B------:R-:W-:Y:S02]  /*22110*/  LEA.HI.X.SX32 R79, R79, R5, 0x1, P4 ;  /* 0x000000054f4f7211 */ /* 0x000fe400020f0eff */
[----:B------:R-:W-:Y:S01]  /*22120*/  ISETP.GE.AND P6, PT, R81, RZ, PT ;  /* 0x000000ff5100720c */ /* 0x000fe20003fc6270 */
[----:B------:R0:W-:Y:S04]  /*22130*/  STL [R1+0x11d8], R12 ;  /* 0x0011d80c01007387 */ /* 0x0001e80000100800 */
[----:B0-----:R-:W4:Y:S04]  /*22140*/  LDL.LU R12, [R1+0x1e28] ;  /* 0x001e2800010c7983 */ /* 0x001f280000300800 */
[----:B------:R-:W2:Y:S01]  /*22150*/  LDL.LU R81, [R1+0x1e24] ;  /* 0x001e240001517983 */ /* 0x000ea20000300800 */
[----:B---3--:R-:W-:-:S04]  /*22160*/  LEA R3, P5, R10, R6, 0x1 ;  /* 0x000000060a037211 */ /* 0x008fc800078a08ff */
[----:B------:R-:W-:Y:S01]  /*22170*/  LEA.HI.X.SX32 R10, R10, R5, 0x1, P5 ;  /* 0x000000050a0a7211 */ /* 0x000fe200028f0eff */
[----:B------:R-:W-:Y:S04]  /*22180*/  STL [R1+0x120c], R3 ;  /* 0x00120c0301007387 */ /* 0x000fe80000100800 */
[----:B------:R-:W-:Y:S04]  /*22190*/  STL [R1+0x1dc0], R3 ;  /* 0x001dc00301007387 */ /* 0x000fe80000100800 */
[----:B------:R-:W-:Y:S04]  /*221a0*/  STL [R1+0x11f0], R79 ;  /* 0x0011f04f01007387 */ /* 0x000fe80000100800 */
[----:B------:R-:W-:Y:S04]  /*221b0*/  STL [R1+0x1dc4], R6 ;  /* 0x001dc40601007387 */ /* 0x000fe80000100800 */
[----:B------:R0:W-:Y:S02]  /*221c0*/  STL [R1+0x1208], R10 ;  /* 0x0012080a01007387 */ /* 0x0001e40000100800 */
[----:B0-----:R-:W0:Y:S01]  /*221d0*/  S2R R10, SR_TID.X ;  /* 0x00000000000a7919 */ /* 0x001e220000002100 */
[----:B------:R-:W-:-:S02]  /*221e0*/  ISETP.GE.AND P5, PT, R44, RZ, PT ;  /* 0x000000ff2c00720c */ /* 0x000fc40003fa6270 */
[----:B0-----:R-:W-:-:S04]  /*221f0*/  SHF.R.U32.HI R10, RZ, 0x6, R10 ;  /* 0x00000006ff0a7819 */ /* 0x001fc8000001160a */
[----:B------:R-:W-:-:S04]  /*22200*/  SGXT.U32 R10, R10, 0x1 ;  /* 0x000000010a0a781a */ /* 0x000fc80000000000 */
[----:B------:R-:W-:Y:S02]  /*22210*/  LOP3.LUT R44, R10, 0x7e, RZ, 0xfc, !PT ;  /* 0x0000007e0a2c7812 */ /* 0x000fe400078efcff */
[----:B------:R-:W3:Y:S01]  /*22220*/  LDL R10, [R1+0x5b4] ;  /* 0x0005b400010a7983 */ /* 0x000ee20000100800 */
[----:B----4-:R-:W-:Y:S02]  /*22230*/  PRMT R12, RZ, 0x7610, R12 ;  /* 0x00007610ff0c7816 */ /* 0x010fe4000000000c */
[----:B--2---:R-:W-:-:S04]  /*22240*/  LEA R79, P4, R81, R6, 0x1 ;  /* 0x00000006514f7211 */ /* 0x004fc800078808ff */
[----:B------:R-:W-:Y:S02]  /*22250*/  LEA.HI.X.SX32 R81, R81, R5, 0x1, P4 ;  /* 0x0000000551517211 */ /* 0x000fe400020f0eff */
[----:B------:R-:W-:Y:S02]  /*22260*/  ISETP.GE.AND P4, PT, R9, RZ, PT ;  /* 0x000000ff0900720c */ /* 0x000fe40003f86270 */
[----:B------:R-:W0:Y:S01]  /*22270*/  LDC R9, c[0x0][0x3a0] ;  /* 0x0000e800ff097b82 */ /* 0x000e220000000800 */
[----:B---3--:R-:W-:-:S04]  /*22280*/  @P2 LOP3.LUT R11, R11, R10, RZ, 0x3c, !PT ;  /* 0x0000000a0b0b2212 */ /* 0x008fc800078e3cff */
[----:B------:R-:W-:-:S04]  /*22290*/  @P2 LOP3.LUT R10, R11, R10, RZ, 0x3c, !PT ;  /* 0x0000000a0b0a2212 */ /* 0x000fc800078e3cff */
[----:B------:R-:W-:-:S05]  /*222a0*/  @P2 LOP3.LUT R11, R11, R10, RZ, 0x3c, !PT ;  /* 0x0000000a0b0b2212 */ /* 0x000fca00078e3cff */
[----:B------:R-:W2:Y:S01]  /*222b0*/  @P2 LDG.E.U16 R12, desc[UR16][R10.64] ;  /* 0x000000100a0c2981 */ /* 0x000ea2000c1e1500 */
[----:B0-----:R-:W-:-:S03]  /*222c0*/  ISETP.LT.AND P0, PT, R44, R9, P0 ;  /* 0x000000092c00720c */ /* 0x001fc60000701270 */
[----:B------:R-:W-:Y:S04]  /*222d0*/  STL [R1+0x1220], R79 ;  /* 0x0012204f01007387 */ /* 0x000fe80000100800 */
[----:B------:R-:W-:Y:S04]  /*222e0*/  STL [R1+0x1dc8], R79 ;  /* 0x001dc84f01007387 */ /* 0x000fe80000100800 */
[----:B------:R-:W-:Y:S04]  /*222f0*/  STL [R1+0x1dcc], R5 ;  /* 0x001dcc0501007387 */ /* 0x000fe80000100800 */
[----:B------:R-:W3:Y:S04]  /*22300*/  LDL.LU R44, [R1+0x1e20] ;  /* 0x001e2000012c7983 */ /* 0x000ee80000300800 */
[----:B------:R-:W-:Y:S04]  /*22310*/  STL [R1+0x6e4], R81 ;  /* 0x0006e45101007387 */ /* 0x000fe80000100800 */
[----:B------:R-:W-:Y:S04]  /*22320*/  STL [R1+0x1dd0], R81 ;  /* 0x001dd05101007387 */ /* 0x000fe80000100800 */
[----:B--2---:R0:W-:Y:S04]  /*22330*/  STL [R1+0x3d0], R12 ;  /* 0x0003d00c01007387 */ /* 0x0041e80000100800 */
[----:B0-----:R-:W2:Y:S04]  /*22340*/  LDL.LU R12, [R1+0x1e1c] ;  /* 0x001e1c00010c7983 */ /* 0x001ea80000300800 */
[----:B------:R-:W4:Y:S04]  /*22350*/  LDL R10, [R1+0x614] ;  /* 0x00061400010a7983 */ /* 0x000f280000100800 */
[----:B------:R-:W4:Y:S01]  /*22360*/  LDL R11, [R1+0x618] ;  /* 0x00061800010b7983 */ /* 0x000f220000100800 */
[----:B---3--:R-:W-:-:S02]  /*22370*/  PRMT R44, RZ, 0x7610, R44 ;  /* 0x00007610ff2c7816 */ /* 0x008fc4000000002c */
[----:B----4-:R-:W-:-:S04]  /*22380*/  @P2 LOP3.LUT R11, R11, R10, RZ, 0x3c, !PT ;  /* 0x0000000a0b0b2212 */ /* 0x010fc800078e3cff */
[----:B------:R-:W-:-:S04]  /*22390*/  @P2 LOP3.LUT R10, R11, R10, RZ, 0x3c, !PT ;  /* 0x0000000a0b0a2212 */ /* 0x000fc800078e3cff */
[----:B------:R-:W-:-:S05]  /*223a0*/  @P2 LOP3.LUT R11, R11, R10, RZ, 0x3c, !PT ;  /* 0x0000000a0b0b2212 */ /* 0x000fca00078e3cff */
[----:B------:R-:W3:Y:S04]  /*223b0*/  @P2 LDG.E.U16 R44, desc[UR16][R10.64] ;  /* 0x000000100a2c2981 */ /* 0x000ee8000c1e1500 */
[----:B---3--:R0:W-:Y:S04]  /*223c0*/  STL [R1+0x3c8], R44 ;  /* 0x0003c82c01007387 */ /* 0x0081e80000100800 */
[----:B0-----:R-:W3:Y:S04]  /*223d0*/  LDL.LU R44, [R1+0x1e18] ;  /* 0x001e1800012c7983 */ /* 0x001ee80000300800 */
[----:B------:R-:W4:Y:S04]  /*223e0*/  LDL R10, [R1+0x11b0] ;  /* 0x0011b000010a7983 */ /* 0x000f280000100800 */
[----:B------:R-:W4:Y:S01]  /*223f0*/  LDL R11, [R1+0x11b4] ;  /* 0x0011b400010b7983 */ /* 0x000f220000100800 */
[----:B--2---:R-:W-:-:S02]  /*22400*/  PRMT R12, RZ, 0x7610, R12 ;  /* 0x00007610ff0c7816 */ /* 0x004fc4000000000c */
[----:B----4-:R-:W-:-:S04]  /*22410*/  @P2 LOP3.LUT R11, R11, R10, RZ, 0x3c, !PT ;  /* 0x0000000a0b0b2212 */ /* 0x010fc800078e3cff */
[----:B------:R-:W-:-:S04]  /*22420*/  @P2 LOP3.LUT R10, R11, R10, RZ, 0x3c, !PT ;  /* 0x0000000a0b0a2212 */ /* 0x000fc800078e3cff */
[----:B------:R-:W-:-:S05]  /*22430*/  @P2 LOP3.LUT R11, R11, R10, RZ, 0x3c, !PT ;  /* 0x0000000a0b0b2212 */ /* 0x000fca00078e3cff */
[----:B------:R-:W2:Y:S04]  /*22440*/  @P2 LDG.E.U16 R12, desc[UR16][R10.64] ;  /* 0x000000100a0c2981 */ /* 0x000ea8000c1e1500 */
        /* <DEDUP_REMOVED lines=13> */
[----:B------:R-:W-:-:S02]  /*22520*/  PRMT R78, RZ, 0x7610, R78 ;  /* 0x00007610ff4e7816 */ /* 0x000fc4000000004e */
[----:B----4-:R-:W-:-:S04]  /*22530*/  @P2 LOP3.LUT R11, R11, R10, RZ, 0x3c, !PT ;  /* 0x0000000a0b0b2212 */ /* 0x010fc800078e3cff */
[----:B------:R-:W-:-:S04]  /*22540*/  @P2 LOP3.LUT R10, R11, R10, RZ, 0x3c, !PT ;  /* 0x0000000a0b0a2212 */ /* 0x000fc800078e3cff */
[----:B------:R-:W-:-:S05]  /*22550*/  @P2 LOP3.LUT R11, R11, R10, RZ, 0x3c, !PT ;  /* 0x0000000a0b0b2212 */ /* 0x000fca00078e3cff */
[----:B------:R0:W4:Y:S04]  /*22560*/  @P2 LDG.E.U16 R78, desc[UR16][R10.64] ;  /* 0x000000100a4e2981 */ /* 0x000128000c1e1500 */
[----:B------:R-:W0:Y:S04]  /*22570*/  LDL R10, [R1+0x11f8] ;  /* 0x0011f800010a7983 */ /* 0x000e280000100800 */
[----:B------:R-:W0:Y:S01]  /*22580*/  LDL R11, [R1+0x11fc] ;  /* 0x0011fc00010b7983 */ /* 0x000e220000100800 */
[----:B--2---:R-:W-:Y:S02]  /*22590*/  PRMT R12, RZ, 0x7610, R12 ;  /* 0x00007610ff0c7816 */ /* 0x004fe4000000000c */
[----:B0-----:R-:W-:-:S04]  /*225a0*/  @P2 LOP3.LUT R11, R11, R10, RZ, 0x3c, !PT ;  /* 0x0000000a0b0b2212 */ /* 0x001fc800078e3cff */
[----:B------:R-:W-:-:S04]  /*225b0*/  @P2 LOP3.LUT R10, R11, R10, RZ, 0x3c, !PT ;  /* 0x0000000a0b0a2212 */ /* 0x000fc800078e3cff */
[----:B------:R-:W-:-:S05]  /*225c0*/  @P2 LOP3.LUT R11, R11, R10, RZ, 0x3c, !PT ;  /* 0x0000000a0b0b2212 */ /* 0x000fca00078e3cff */
[----:B------:R-:W2:Y:S04]  /*225d0*/  @P2 LDG.E.U16 R12, desc[UR16][R10.64] ;  /* 0x000000100a0c2981 */ /* 0x000ea8000c1e1500 */
[----:B----4-:R0:W-:Y:S04]  /*225e0*/  STL [R1+0x3a8], R78 ;  /* 0x0003a84e01007387 */ /* 0x0101e80000100800 */
[----:B0-----:R-:W4:Y:S04]  /*225f0*/  LDL R78, [R1+0x1278] ;  /* 0x00127800014e7983 */ /* 0x001f280000100800 */
[----:B--2---:R0:W-:Y:S04]  /*22600*/  STL [R1+0x3a4], R12 ;  /* 0x0003a40c01007387 */ /* 0x0041e80000100800 */
[----:B0-----:R-:W2:Y:S04]  /*22610*/  LDL.LU R12, [R1+0x1e0c] ;  /* 0x001e0c00010c7983 */ /* 0x001ea80000300800 */
[----:B------:R-:W2:Y:S04]  /*22620*/  LDL R10, [R1+0x1210] ;  /* 0x00121000010a7983 */ /* 0x000ea80000100800 */
[----:B------:R-:W2:Y:S01]  /*22630*/  LDL R11, [R1+0x1214] ;  /* 0x00121400010b7983 */ /* 0x000ea20000100800 */
[----:B---3--:R-:W-:-:S02]  /*22640*/  PRMT R44, RZ, 0x7610, R44 ;  /* 0x00007610ff2c7816 */ /* 0x008fc4000000002c */
[----:B--2---:R-:W-:-:S04]  /*22650*/  @P2 LOP3.LUT R11, R11, R10, RZ, 0x3c, !PT ;  /* 0x0000000a0b0b2212 */ /* 0x004fc800078e3cff */
[----:B------:R-:W-:-:S04]  /*22660*/  @P2 LOP3.LUT R10, R11, R10, RZ, 0x3c, !PT ;  /* 0x0000000a0b0a2212 */ /* 0x000fc800078e3cff */
[----:B------:R-:W-:-:S05]  /*22670*/  @P2 LOP3.LUT R11, R11, R10, RZ, 0x3c, !PT ;  /* 0x0000000a0b0b2212 */ /* 0x000fca00078e3cff */
[----:B------:R-:W2:Y:S04]  /*22680*/  @P2 LDG.E.U16 R44, desc[UR16][R10.64] ;  /* 0x000000100a2c2981 */ /* 0x000ea8000c1e1500 */
[----:B--2---:R0:W-:Y:S04]  /*22690*/  STL [R1+0x398], R44 ;  /* 0x0003982c01007387 */ /* 0x0041e80000100800 */
[----:B0-----:R-:W2:Y:S04]  /*226a0*/  LDL.LU R44, [R1+0x1e08] ;  /* 0x001e0800012c7983 */ /* 0x001ea80000300800 */
[----:B------:R-:W3:Y:S04]  /*226b0*/  LDL R10, [R1+0x1224] ;  /* 0x00122400010a7983 */ /* 0x000ee80000100800 */
[----:B------:R-:W3:Y:S01]  /*226c0*/  LDL R11, [R1+0x1228] ;  /* 0x00122800010b7983 */ /* 0x000ee20000100800 */
[----:B------:R-:W-:-:S02]  /*226d0*/  PRMT R12, RZ, 0x7610, R12 ;  /* 0x00007610ff0c7816 */ /* 0x000fc4000000000c */
[----:B---3--:R-:W-:-:S04]  /*226e0*/  @P2 LOP3.LUT R11, R11, R10, RZ, 0x3c, !PT ;  /* 0x0000000a0b0b2212 */ /* 0x008fc800078e3cff */
[----:B------:R-:W-:-:S04]  /*226f0*/  @P2 LOP3.LUT R10, R11, R10, RZ, 0x3c, !PT ;  /* 0x0000000a0b0a2212 */ /* 0x000fc800078e3cff */
[----:B------:R-:W-:-:S05]  /*22700*/  @P2 LOP3.LUT R11, R11, R10, RZ, 0x3c, !PT ;  /* 0x0000000a0b0b2212 */ /* 0x000fca00078e3cff */
[----:B------:R-:W3:Y:S04]  /*22710*/  @P2 LDG.E.U16 R12, desc[UR16][R10.64] ;  /* 0x000000100a0c2981 */ /* 0x000ee8000c1e1500 */
[----:B---3--:R0:W-:Y:S04]  /*22720*/  STL [R1+0x390], R12 ;  /* 0x0003900c01007387 */ /* 0x0081e80000100800 */
[----:B0-----:R-:W3:Y:S04]  /*22730*/  LDL.LU R12, [R1+0x1e04] ;  /* 0x001e0400010c7983 */ /* 0x001ee80000300800 */
[----:B------:R-:W3:Y:S04]  /*22740*/  LDL R10, [R1+0x1234] ;  /* 0x00123400010a7983 */ /* 0x000ee80000100800 */
[----:B------:R-:W3:Y:S01]  /*22750*/  LDL R11, [R1+0x1238] ;  /* 0x00123800010b7983 */ /* 0x000ee20000100800 */
[----:B--2---:R-:W-:-:S02]  /*22760*/  PRMT R44, RZ, 0x7610, R44 ;  /* 0x00007610ff2c7816 */ /* 0x004fc4000000002c */
[----:B---3--:R-:W-:-:S04]  /*22770*/  @P2 LOP3.LUT R11, R11, R10, RZ, 0x3c, !PT ;  /* 0x0000000a0b0b2212 */ /* 0x008fc800078e3cff */
        /* <DEDUP_REMOVED lines=12> */
[----:B------:R-:W2:Y:S04]  /*22840*/  LDL R10, [R1+0x1254] ;  /* 0x00125400010a7983 */ /* 0x000ea80000100800 */
[----:B------:R-:W2:Y:S01]  /*22850*/  LDL R11, [R1+0x1258] ;  /* 0x00125800010b7983 */ /* 0x000ea20000100800 */
[----:B------:R-:W-:-:S03]  /*22860*/  PRMT R79, RZ, 0x7610, R79 ;  /* 0x00007610ff4f7816 */ /* 0x000fc6000000004f */
[----:B---3--:R0:W-:Y:S01]  /*22870*/  STL [R1+0x37c], R81 ;  /* 0x00037c5101007387 */ /* 0x0081e20000100800 */
[----:B------:R-:W-:-:S03]  /*22880*/  PRMT R12, RZ, 0x7610, R12 ;  /* 0x00007610ff0c7816 */ /* 0x000fc6000000000c */
[----:B0-----:R-:W3:Y:S01]  /*22890*/  LDL R81, [R1+0x12b8] ;  /* 0x0012b80001517983 */ /* 0x001ee20000100800 */
[----:B--2---:R-:W-:-:S04]  /*228a0*/  @P2 LOP3.LUT R11, R11, R10, RZ, 0x3c, !PT ;  /* 0x0000000a0b0b2212 */ /* 0x004fc800078e3cff */
[----:B------:R-:W-:-:S04]  /*228b0*/  @P2 LOP3.LUT R10, R11, R10, RZ, 0x3c, !PT ;  /* 0x0000000a0b0a2212 */ /* 0x000fc800078e3cff */
[----:B------:R-:W-:-:S05]  /*228c0*/  @P2 LOP3.LUT R11, R11, R10, RZ, 0x3c, !PT ;  /* 0x0000000a0b0b2212 */ /* 0x000fca00078e3cff */
[----:B------:R0:W2:Y:S04]  /*228d0*/  @P2 LDG.E.U16 R79, desc[UR16][R10.64] ;  /* 0x000000100a4f2981 */ /* 0x0000a8000c1e1500 */
[----:B------:R-:W0:Y:S04]  /*228e0*/  LDL R10, [R1+0x1264] ;  /* 0x00126400010a7983 */ /* 0x000e280000100800 */
[----:B------:R-:W0:Y:S02]  /*228f0*/  LDL R11, [R1+0x1268] ;  /* 0x00126800010b7983 */ /* 0x000e240000100800 */
[----:B0-----:R-:W-:-:S04]  /*22900*/  @P2 LOP3.LUT R11, R11, R10, RZ, 0x3c, !PT ;  /* 0x0000000a0b0b2212 */ /* 0x001fc800078e3cff */
[----:B------:R-:W-:-:S04]  /*22910*/  @P2 LOP3.LUT R10, R11, R10, RZ, 0x3c, !PT ;  /* 0x0000000a0b0a2212 */ /* 0x000fc800078e3cff */
[----:B------:R-:W-:-:S05]  /*22920*/  @P2 LOP3.LUT R11, R11, R10, RZ, 0x3c, !PT ;  /* 0x0000000a0b0b2212 */ /* 0x000fca00078e3cff */
[----:B------:R-:W3:Y:S04]  /*22930*/  @P2 LDG.E.U16 R12, desc[UR16][R10.64] ;  /* 0x000000100a0c2981 */ /* 0x000ee8000c1e1500 */
[----:B--2---:R0:W-:Y:S04]  /*22940*/  STL [R1+0x374], R79 ;  /* 0x0003744f01007387 */ /* 0x0041e80000100800 */
[----:B0-----:R-:W2:Y:S04]  /*22950*/  LDL R79, [R1+0x12c8] ;  /* 0x0012c800014f7983 */ /* 0x001ea80000100800 */
[----:B---3--:R0:W-:Y:S04]  /*22960*/  STL [R1+0x36c], R12 ;  /* 0x00036c0c01007387 */ /* 0x0081e80000100800 */
[----:B0-----:R-:W3:Y:S04]  /*22970*/  LDL.LU R12, [R1+0x1dfc] ;  /* 0x001dfc00010c7983 */ /* 0x001ee80000300800 */
[----:B------:R-:W2:Y:S01]  /*22980*/  LDL R11, [R1+0x1274] ;  /* 0x00127400010b7983 */ /* 0x000ea20000100800 */
[----:B------:R-:W-:Y:S01]  /*22990*/  PRMT R44, RZ, 0x7610, R44 ;  /* 0x00007610ff2c7816 */ /* 0x000fe2000000002c */
[----:B----4-:R-:W-:-:S02]  /*229a0*/  @P2 IMAD.MOV.U32 R10, RZ, RZ, R78 ;  /* 0x000000ffff0a2224 */ /* 0x010fc400078e004e */
[----:B------:R-:W4:Y:S04]  /*229b0*/  LDL R78, [R1+0x12d8] ;  /* 0x0012d800014e7983 */ /* 0x000f280000100800 */
[----:B--2---:R-:W2:Y:S04]  /*229c0*/  @P2 LDG.E.U16 R44, desc[UR16][R10.64] ;  /* 0x000000100a2c2981 */ /* 0x004ea8000c1e1500 */
[----:B--2---:R0:W-:Y:S04]  /*229d0*/  STL [R1+0x364], R44 ;  /* 0x0003642c01007387 */ /* 0x0041e80000100800 */
[----:B0-----:R-:W2:Y:S04]  /*229e0*/  LDL.LU R44, [R1+0x1df8] ;  /* 0x001df800012c7983 */ /* 0x001ea80000300800 */
[----:B------:R-:W2:Y:S04]  /*229f0*/  LDL R10, [R1+0x1284] ;  /* 0x00128400010a7983 */ /* 0x000ea80000100800 */
[----:B------:R-:W2:Y:S01]  /*22a00*/  LDL R11, [R1+0x1288] ;  /* 0x00128800010b7983 */ /* 0x000ea20000100800 */
[----:B------:R-:W-:-:S02]  /*22a10*/  PRMT R84, RZ, 0x7610, R84 ;  /* 0x00007610ff547816 */ /* 0x000fc40000000054 */
[----:B--2---:R-:W-:-:S04]  /*22a20*/  @P2 LOP3.LUT R11, R11, R10, RZ, 0x3c, !PT ;  /* 0x0000000a0b0b2212 */ /* 0x004fc800078e3cff */
[----:B------:R-:W-:-:S04]  /*22a30*/  @P2 LOP3.LUT R10, R11, R10, RZ, 0x3c, !PT ;  /* 0x0000000a0b0a2212 */ /* 0x000fc800078e3cff */
[----:B------:R-:W-:-:S05]  /*22a40*/  @P2 LOP3.LUT R11, R11, R10, RZ, 0x3c, !PT ;  /* 0x0000000a0b0b2212 */ /* 0x000fca00078e3cff */
[----:B------:R-:W2:Y:S04]  /*22a50*/  @P2 LDG.E.U16 R84, desc[UR16][R10.64] ;  /* 0x000000100a542981 */ /* 0x000ea8000c1e1500 */
[----:B------:R-:W3:Y:S04]  /*22a60*/  LDL R10, [R1+0x1294] ;  /* 0x00129400010a7983 */ /* 0x000ee80000100800 */
[----:B------:R-:W3:Y:S01]  /*22a70*/  LDL R11, [R1+0x1298] ;  /* 0x00129800010b7983 */ /* 0x000ee20000100800 */
[----:B------:R-:W-:-:S03]  /*22a80*/  PRMT R88, RZ, 0x7610, R88 ;  /* 0x00007610ff587816 */ /* 0x000fc60000000058 */
[----:B--2---:R0:W-:Y:S01]  /*22a90*/  STL [R1+0x35c], R84 ;  /* 0x00035c5401007387 */ /* 0x0041e20000100800 */
[----:B------:R-:W-:-:S03]  /*22aa0*/  PRMT R92, RZ, 0x7610, R92 ;  /* 0x00007610ff5c7816 */ /* 0x000fc6000000005c */
[----:B0-----:R-:W2:Y:S01]  /*22ab0*/  LDL R84, [R1+0x12e8] ;  /* 0x0012e80001547983 */ /* 0x001ea20000100800 */
[----:B---3--:R-:W-:-:S04]  /*22ac0*/  @P2 LOP3.LUT R11, R11, R10, RZ, 0x3c, !PT ;  /* 0x0000000a0b0b2212 */ /* 0x008fc800078e3cff */
[----:B------:R-:W-:-:S04]  /*22ad0*/  @P2 LOP3.LUT R10, R11, R10, RZ, 0x3c, !PT ;  /* 0x0000000a0b0a2212 */ /* 0x000fc800078e3cff */
[----:B------:R-:W-:-:S05]  /*22ae0*/  @P2 LOP3.LUT R11, R11, R10, RZ, 0x3c, !PT ;  /* 0x0000000a0b0b2212 */ /* 0x000fca00078e3cff */
[----:B------:R-:W3:Y:S04]  /*22af0*/  @P2 LDG.E.U16 R88, desc[UR16][R10.64] ;  /* 0x000000100a582981 */ /* 0x000ee8000c1e1500 */
[----:B------:R-:W2:Y:S04]  /*22b00*/  LDL R10, [R1+0x12a4] ;  /* 0x0012a400010a7983 */ /* 0x000ea80000100800 */
[----:B------:R-:W2:Y:S04]  /*22b10*/  LDL R11, [R1+0x12a8] ;  /* 0x0012a800010b7983 */ /* 0x000ea80000100800 */
[----:B---3--:R0:W-:Y:S01]  /*22b20*/  STL [R1+0x350], R88 ;  /* 0x0003505801007387 */ /* 0x0081e20000100800 */
[----:B------:R-:W-:-:S03]  /*22b30*/  PRMT R73, RZ, 0x7610, R73 ;  /* 0x00007610ff497816 */ /* 0x000fc60000000049 */
[----:B0-----:R-:W3:Y:S01]  /*22b40*/  LDL R88, [R1+0x12f8] ;  /* 0x0012f80001587983 */ /* 0x001ee20000100800 */
[----:B--2---:R-:W-:-:S04]  /*22b50*/  @P2 LOP3.LUT R11, R11, R10, RZ, 0x3c, !PT ;  /* 0x0000000a0b0b2212 */ /* 0x004fc800078e3cff */
[----:B------:R-:W-:-:S04]  /*22b60*/  @P2 LOP3.LUT R10, R11, R10, RZ, 0x3c, !PT ;  /* 0x0000000a0b0a2212 */ /* 0x000fc800078e3cff */
[----:B------:R-:W-:-:S05]  /*22b70*/  @P2 LOP3.LUT R11, R11, R10, RZ, 0x3c, !PT ;  /* 0x0000000a0b0b2212 */ /* 0x000fca00078e3cff */
[----:B------:R0:W2:Y:S04]  /*22b80*/  @P2 LDG.E.U16 R92, desc[UR16][R10.64] ;  /* 0x000000100a5c2981 */ /* 0x0000a8000c1e1500 */
[----:B------:R-:W3:Y:S01]  /*22b90*/  LDL R11, [R1+0x12b4] ;  /* 0x0012b400010b7983 */ /* 0x000ee20000100800 */
[----:B0-----:R-:W-:-:S03]  /*22ba0*/  @P2 IMAD.MOV.U32 R10, RZ, RZ, R81 ;  /* 0x000000ffff0a2224 */ /* 0x001fc600078e0051 */
[----:B--2---:R0:W-:Y:S01]  /*22bb0*/  STL [R1+0x348], R92 ;  /* 0x0003485c01007387 */ /* 0x0041e20000100800 */
[----:B------:R-:W-:-:S03]  /*22bc0*/  PRMT R75, RZ, 0x7610, R75 ;  /* 0x00007610ff4b7816 */ /* 0x000fc6000000004b */
[----:B------:R-:W2:Y:S04]  /*22bd0*/  LDL R81, [R1+0x1314] ;  /* 0x0013140001517983 */ /* 0x000ea80000100800 */
[----:B---3--:R1:W3:Y:S04]  /*22be0*/  @P2 LDG.E.U16 R73, desc[UR16][R10.64] ;  /* 0x000000100a492981 */ /* 0x0082e8000c1e1500 */
[----:B0-----:R-:W2:Y:S04]  /*22bf0*/  LDL R92, [R1+0x1308] ;  /* 0x00130800015c7983 */ /* 0x001ea80000100800 */
[----:B------:R-:W2:Y:S01]  /*22c00*/  LDL R11, [R1+0x12c4] ;  /* 0x0012c400010b7983 */ /* 0x000ea20000100800 */
[----:B-1----:R-:W-:-:S03]  /*22c10*/  @P2 IMAD.MOV.U32 R10, RZ, RZ, R79 ;  /* 0x000000ffff0a2224 */ /* 0x002fc600078e004f */
[----:B---3--:R0:W-:Y:S01]  /*22c20*/  STL [R1+0x340], R73 ;  /* 0x0003404901007387 */ /* 0x0081e20000100800 */
[----:B------:R-:W-:-:S03]  /*22c30*/  PRMT R77, RZ, 0x7610, R77 ;  /* 0x00007610ff4d7816 */ /* 0x000fc6000000004d */
[----:B------:R-:W3:Y:S04]  /*22c40*/  LDL R79, [R1+0x1324] ;  /* 0x00132400014f7983 */ /* 0x000ee80000100800 */
[----:B--2---:R4:W2:Y:S04]  /*22c50*/  @P2 LDG.E.U16 R75, desc[UR16][R10.64] ;  /* 0x000000100a4b2981 */ /* 0x0048a8000c1e1500 */
[----:B0-----:R-:W3:Y:S04]  /*22c60*/  LDL R73, [R1+0x1318] ;  /* 0x0013180001497983 */ /* 0x001ee80000100800 */
[----:B------:R-:W3:Y:S01]  /*22c70*/  LDL R11, [R1+0x12d4] ;  /* 0x0012d400010b7983 */ /* 0x000ee20000100800 */
[----:B----4-:R-:W-:-:S03]  /*22c80*/  @P2 IMAD.MOV.U32 R10, RZ, RZ, R78 ;  /* 0x000000ffff0a2224 */ /* 0x010fc600078e004e */
[----:B--2---:R0:W-:Y:S04]  /*22c90*/  STL [R1+0x338], R75 ;  /* 0x0003384b01007387 */ /* 0x0041e80000100800 */
[----:B---3--:R1:W2:Y:S01]  /*22ca0*/  @P2 LDG.E.U16 R77, desc[UR16][R10.64] ;  /* 0x000000100a4d2981 */ /* 0x0082a2000c1e1500 */
[----:B------:R-:W-:-:S03]  /*22cb0*/  PRMT R82, RZ, 0x7610, R82 ;  /* 0x00007610ff527816 */ /* 0x000fc60000000052 */
[----:B0-----:R-:W3:Y:S04]  /*22cc0*/  LDL R75, [R1+0x1328] ;  /* 0x00132800014b7983 */ /* 0x001ee80000100800 */
[----:B------:R-:W4:Y:S01]  /*22cd0*/  LDL R11, [R1+0x12e4] ;  /* 0x0012e400010b7983 */ /* 0x000f220000100800 */
[----:B-1----:R-:W-:-:S03]  /*22ce0*/  @P2 IMAD.MOV.U32 R10, RZ, RZ, R84 ;  /* 0x000000ffff0a2224 */ /* 0x002fc600078e0054 */
[----:B--2---:R0:W-:Y:S01]  /*22cf0*/  STL [R1+0x330], R77 ;  /* 0x0003304d01007387 */ /* 0x0041e20000100800 */
[----:B------:R-:W-:-:S03]  /*22d00*/  PRMT R86, RZ, 0x7610, R86 ;  /* 0x00007610ff567816 */ /* 0x000fc60000000056 */
[----:B------:R-:W2:Y:S04]  /*22d10*/  LDL R78, [R1+0x1338] ;  /* 0x00133800014e7983 */ /* 0x000ea80000100800 */
[----:B----4-:R1:W4:Y:S04]  /*22d20*/  @P2 LDG.E.U16 R82, desc[UR16][R10.64] ;  /* 0x000000100a522981 */ /* 0x010328000c1e1500 */
[----:B0-----:R-:W2:Y:S04]  /*22d30*/  LDL R77, [R1+0x1334] ;  /* 0x00133400014d7983 */ /* 0x001ea80000100800 */
[----:B------:R-:W2:Y:S01]  /*22d40*/  LDL R11, [R1+0x12f4] ;  /* 0x0012f400010b7983 */ /* 0x000ea20000100800 */
[----:B-1----:R-:W-:-:S03]  /*22d50*/  @P2 IMAD.MOV.U32 R10, RZ, RZ, R88 ;  /* 0x000000ffff0a2224 */ /* 0x002fc600078e0058 */
[----:B----4-:R0:W-:Y:S01]  /*22d60*/  STL [R1+0x324], R82 ;  /* 0x0003245201007387 */ /* 0x0101e20000100800 */
[----:B------:R-:W-:Y:S02]  /*22d70*/  PRMT R90, RZ, 0x7610, R90 ;  /* 0x00007610ff5a7816 */ /* 0x000fe4000000005a */
[----:B------:R-:W-:Y:S01]  /*22d80*/  PRMT R71, RZ, 0x7610, R71 ;  /* 0x00007610ff477816 */ /* 0x000fe20000000047 */
[----:B------:R-:W4:Y:S04]  /*22d90*/  LDL R84, [R1+0x1348] ;  /* 0x0013480001547983 */ /* 0x000f280000100800 */
[----:B--2---:R1:W2:Y:S01]  /*22da0*/  @P2 LDG.E.U16 R86, desc[UR16][R10.64] ;  /* 0x000000100a562981 */ /* 0x0042a2000c1e1500 */
[----:B------:R-:W-:-:S03]  /*22db0*/  PRMT R69, RZ, 0x7610, R69 ;  /* 0x00007610ff457816 */ /* 0x000fc60000000045 */
[----:B0-----:R-:W2:Y:S04]  /*22dc0*/  LDL R82, [R1+0x1344] ;  /* 0x0013440001527983 */ /* 0x001ea80000100800 */
[----:B------:R-:W2:Y:S01]  /*22dd0*/  LDL R11, [R1+0x1304] ;  /* 0x00130400010b7983 */ /* 0x000ea20000100800 */
[----:B-1----:R-:W-:-:S05]  /*22de0*/  @P2 IMAD.MOV.U32 R10, RZ, RZ, R92 ;  /* 0x000000ffff0a2224 */ /* 0x002fca00078e005c */
[----:B--2---:R0:W2:Y:S02]  /*22df0*/  @P2 LDG.E.U16 R90, desc[UR16][R10.64] ;  /* 0x000000100a5a2981 */ /* 0x0040a4000c1e1500 */
[----:B0-----:R-:W-:Y:S02]  /*22e00*/  @P2 IMAD.MOV.U32 R10, RZ, RZ, R73 ;  /* 0x000000ffff0a2224 */ /* 0x001fe400078e0049 */
[----:B------:R-:W-:-:S05]  /*22e10*/  @P2 IMAD.MOV.U32 R11, RZ, RZ, R81 ;  /* 0x000000ffff0b2224 */ /* 0x000fca00078e0051 */
[----:B------:R3:W4:Y:S02]  /*22e20*/  @P2 LDG.E.U16 R71, desc[UR16][R10.64] ;  /* 0x000000100a472981 */ /* 0x000724000c1e1500 */
[----:B---3--:R-:W-:Y:S02]  /*22e30*/  @P2 IMAD.MOV.U32 R10, RZ, RZ, R75 ;  /* 0x000000ffff0a2224 */ /* 0x008fe400078e004b */
[----:B------:R-:W-:-:S05]  /*22e40*/  @P2 IMAD.MOV.U32 R11, RZ, RZ, R79 ;  /* 0x000000ffff0b2224 */ /* 0x000fca00078e004f */
[----:B------:R-:W3:Y:S04]  /*22e50*/  @P2 LDG.E.U16 R69, desc[UR16][R10.64] ;  /* 0x000000100a452981 */ /* 0x000ee8000c1e1500 */
[----:B------:R0:W-:Y:S04]  /*22e60*/  STL [R1+0x320], R86 ;  /* 0x0003205601007387 */ /* 0x0001e80000100800 */
[----:B------:R-:W3:Y:S04]  /*22e70*/  LDL R88, [R1+0x1358] ;  /* 0x0013580001587983 */ /* 0x000ee80000100800 */
[----:B0-----:R-:W3:Y:S04]  /*22e80*/  LDL R86, [R1+0x1354] ;  /* 0x0013540001567983 */ /* 0x001ee80000100800 */
[----:B--2---:R0:W-:Y:S04]  /*22e90*/  STL [R1+0x314], R90 ;  /* 0x0003145a01007387 */ /* 0x0041e80000100800 */
[----:B------:R-:W2:Y:S04]  /*22ea0*/  LDL R92, [R1+0x1368] ;  /* 0x00136800015c7983 */ /* 0x000ea80000100800 */
[----:B0-----:R-:W2:Y:S04]  /*22eb0*/  LDL R90, [R1+0x1364] ;  /* 0x00136400015a7983 */ /* 0x001ea80000100800 */
[----:B----4-:R0:W-:Y:S04]  /*22ec0*/  STL [R1+0x30c], R71 ;  /* 0x00030c4701007387 */ /* 0x0101e80000100800 */
[----:B------:R-:W4:Y:S04]  /*22ed0*/  LDL R73, [R1+0x1378] ;  /* 0x0013780001497983 */ /* 0x000f280000100800 */
[----:B0-----:R-:W4:Y:S04]  /*22ee0*/  LDL R71, [R1+0x1374] ;  /* 0x0013740001477983 */ /* 0x001f280000100800 */
[----:B---3--:R0:W-:Y:S04]  /*22ef0*/  STL [R1+0x304], R69 ;  /* 0x0003044501007387 */ /* 0x0081e80000100800 */
[----:B------:R-:W3:Y:S04]  /*22f00*/  LDL R75, [R1+0x1388] ;  /* 0x00138800014b7983 */ /* 0x000ee80000100800 */
[----:B0-----:R-:W3:Y:S01]  /*22f10*/  LDL R69, [R1+0x1384] ;  /* 0x0013840001457983 */ /* 0x001ee20000100800 */
[----:B------:R-:W-:Y:S01]  /*22f20*/  PRMT R67, RZ, 0x7610, R67 ;  /* 0x00007610ff437816 */ /* 0x000fe20000000043 */
[----:B------:R-:W-:-:S02]  /*22f30*/  @P2 IMAD.MOV.U32 R10, RZ, RZ, R78 ;  /* 0x000000ffff0a2224 */ /* 0x000fc400078e004e */
[----:B------:R-:W-:Y:S01]  /*22f40*/  @P2 IMAD.MOV.U32 R11, RZ, RZ, R77 ;  /* 0x000000ffff0b2224 */ /* 0x000fe200078e004d */
[----:B------:R-:W-:Y:S01]  /*22f50*/  PRMT R65, RZ, 0x7610, R65 ;  /* 0x00007610ff417816 */ /* 0x000fe20000000041 */
[----:B------:R-:W3:Y:S04]  /*22f60*/  LDL R77, [R1+0x1394] ;  /* 0x00139400014d7983 */ /* 0x000ee80000100800 */
[----:B------:R0:W3:Y:S01]  /*22f70*/  @P2 LDG.E.U16 R67, desc[UR16][R10.64] ;  /* 0x000000100a432981 */ /* 0x0000e2000c1e1500 */
[----:B------:R-:W-:Y:S02]  /*22f80*/  PRMT R63, RZ, 0x7610, R63 ;  /* 0x00007610ff3f7816 */ /* 0x000fe4000000003f */
[----:B------:R-:W-:Y:S01]  /*22f90*/  PRMT R61, RZ, 0x7610, R61 ;  /* 0x00007610ff3d7816 */ /* 0x000fe2000000003d */
[----:B------:R-:W3:Y:S01]  /*22fa0*/  LDL R78, [R1+0x1398] ;  /* 0x00139800014e7983 */ /* 0x000ee20000100800 */
[----:B0-----:R-:W-:-:S02]  /*22fb0*/  @P2 IMAD.MOV.U32 R10, RZ, RZ, R84 ;  /* 0x000000ffff0a2224 */ /* 0x001fc400078e0054 */
[----:B------:R-:W-:Y:S01]  /*22fc0*/  @P2 IMAD.MOV.U32 R11, RZ, RZ, R82 ;  /* 0x000000ffff0b2224 */ /* 0x000fe200078e0052 */
[----:B------:R-:W-:Y:S01]  /*22fd0*/  PRMT R59, RZ, 0x7610, R59 ;  /* 0x00007610ff3b7816 */ /* 0x000fe2000000003b */
[----:B------:R-:W3:Y:S04]  /*22fe0*/  LDL R82, [R1+0x13a4] ;  /* 0x0013a40001527983 */ /* 0x000ee80000100800 */
[----:B------:R0:W3:Y:S01]  /*22ff0*/  @P2 LDG.E.U16 R65, desc[UR16][R10.64] ;  /* 0x000000100a412981 */ /* 0x0000e2000c1e1500 */
[----:B------:R-:W-:-:S03]  /*23000*/  PRMT R38, RZ, 0x7610, R38 ;  /* 0x00007610ff267816 */ /* 0x000fc60000000026 */
[----:B------:R-:W3:Y:S01]  /*23010*/  LDL R84, [R1+0x13a8] ;  /* 0x0013a80001547983 */ /* 0x000ee20000100800 */
[----:B0-----:R-:W-:Y:S02]  /*23020*/  @P2 IMAD.MOV.U32 R10, RZ, RZ, R88 ;  /* 0x000000ffff0a2224 */ /* 0x001fe400078e0058 */
[----:B------:R-:W-:Y:S01]  /*23030*/  @P2 IMAD.MOV.U32 R11, RZ, RZ, R86 ;  /* 0x000000ffff0b2224 */ /* 0x000fe200078e0056 */
[----:B------:R-:W3:Y:S04]  /*23040*/  LDL R88, [R1+0x13b8] ;  /* 0x0013b80001587983 */ /* 0x000ee80000100800 */
[----:B------:R2:W3:Y:S04]  /*23050*/  @P2 LDG.E.U16 R63, desc[UR16][R10.64] ;  /* 0x000000100a3f2981 */ /* 0x0004e8000c1e1500 */
[----:B------:R-:W3:Y:S01]  /*23060*/  LDL R86, [R1+0x13b4] ;  /* 0x0013b40001567983 */ /* 0x000ee20000100800 */
[----:B--2---:R-:W-:-:S03]  /*23070*/  @P2 IMAD.MOV.U32 R10, RZ, RZ, R92 ;  /* 0x000000ffff0a2224 */ /* 0x004fc600078e005c */
[----:B------:R-:W2:Y:S01]  /*23080*/  LDL R92, [R1+0x13c8] ;  /* 0x0013c800015c7983 */ /* 0x000ea20000100800 */
[----:B------:R-:W-:-:S03]  /*23090*/  @P2 IMAD.MOV.U32 R11, RZ, RZ, R90 ;  /* 0x000000ffff0b2224 */ /* 0x000fc600078e005a */
[----:B------:R-:W2:Y:S04]  /*230a0*/  LDL R90, [R1+0x13c4] ;  /* 0x0013c400015a7983 */ /* 0x000ea80000100800 */
[----:B------:R4:W2:Y:S02]  /*230b0*/  @P2 LDG.E.U16 R61, desc[UR16][R10.64] ;  /* 0x000000100a3d2981 */ /* 0x0008a4000c1e1500 */
[----:B----4-:R-:W-:Y:S02]  /*230c0*/  @P2 IMAD.MOV.U32 R10, RZ, RZ, R73 ;  /* 0x000000ffff0a2224 */ /* 0x010fe400078e0049 */
[----:B------:R-:W-:Y:S01]  /*230d0*/  @P2 IMAD.MOV.U32 R11, RZ, RZ, R71 ;  /* 0x000000ffff0b2224 */ /* 0x000fe200078e0047 */
[----:B------:R-:W4:Y:S04]  /*230e0*/  LDL R73, [R1+0x13d8] ;  /* 0x0013d80001497983 */ /* 0x000f280000100800 */
[----:B------:R3:W2:Y:S04]  /*230f0*/  @P2 LDG.E.U16 R59, desc[UR16][R10.64] ;  /* 0x000000100a3b2981 */ /* 0x0006a8000c1e1500 */
[----:B------:R-:W2:Y:S01]  /*23100*/  LDL R71, [R1+0x13d4] ;  /* 0x0013d40001477983 */ /* 0x000ea20000100800 */
[----:B---3--:R-:W-:-:S02]  /*23110*/  @P2 IMAD.MOV.U32 R10, RZ, RZ, R75 ;  /* 0x000000ffff0a2224 */ /* 0x008fc400078e004b */
[----:B------:R-:W-:Y:S01]  /*23120*/  @P2 IMAD.MOV.U32 R11, RZ, RZ, R69 ;  /* 0x000000ffff0b2224 */ /* 0x000fe200078e0045 */
[----:B------:R-:W3:Y:S04]  /*23130*/  LDL R75, [R1+0x13e4] ;  /* 0x0013e400014b7983 */ /* 0x000ee80000100800 */
[----:B------:R0:W2:Y:S04]  /*23140*/  @P2 LDG.E.U16 R38, desc[UR16][R10.64] ;  /* 0x000000100a262981 */ /* 0x0000a8000c1e1500 */
[----:B------:R-:W-:Y:S01]  /*23150*/  STL [R1+0x2f8], R67 ;  /* 0x0002f84301007387 */ /* 0x000fe20000100800 */
[----:B0-----:R-:W-:-:S02]  /*23160*/  @P2 IMAD.MOV.U32 R10, RZ, RZ, R78 ;  /* 0x000000ffff0a2224 */ /* 0x001fc400078e004e */
[----:B------:R-:W-:Y:S01]  /*23170*/  @P2 IMAD.MOV.U32 R11, RZ, RZ, R77 ;  /* 0x000000ffff0b2224 */ /* 0x000fe200078e004d */
[----:B------:R-:W-:Y:S02]  /*23180*/  PRMT R57, RZ, 0x7610, R57 ;  /* 0x00007610ff397816 */ /* 0x000fe40000000039 */
[----:B------:R-:W-:-:S04]  /*23190*/  PRMT R55, RZ, 0x7610, R55 ;  /* 0x00007610ff377816 */ /* 0x000fc80000000037 */
[----:B------:R0:W3:Y:S04]  /*231a0*/  @P2 LDG.E.U16 R57, desc[UR16][R10.64] ;  /* 0x000000100a392981 */ /* 0x0000e8000c1e1500 */
[----:B--2---:R1:W-:Y:S04]  /*231b0*/  STL [R1+0x2cc], R38 ;  /* 0x0002cc2601007387 */ /* 0x0043e80000100800 */
[----:B-1----:R-:W2:Y:S04]  /*231c0*/  LDL R38, [R1+0x13e8] ;  /* 0x0013e80001267983 */ /* 0x002ea80000100800 */
[----:B------:R-:W-:Y:S04]  /*231d0*/  STL [R1+0x2f4], R65 ;  /* 0x0002f44101007387 */ /* 0x000fe80000100800 */
[----:B------:R-:W2:Y:S04]  /*231e0*/  LDL R77, [R1+0x13f4] ;  /* 0x0013f400014d7983 */ /* 0x000ea80000100800 */
[----:B------:R-:W2:Y:S01]  /*231f0*/  LDL R78, [R1+0x13f8] ;  /* 0x0013f800014e7983 */ /* 0x000ea20000100800 */
[----:B0-----:R-:W-:-:S02]  /*23200*/  @P2 IMAD.MOV.U32 R10, RZ, RZ, R84 ;  /* 0x000000ffff0a2224 */ /* 0x001fc400078e0054 */
[----:B------:R-:W-:Y:S01]  /*23210*/  @P2 IMAD.MOV.U32 R11, RZ, RZ, R82 ;  /* 0x000000ffff0b2224 */ /* 0x000fe200078e0052 */
[----:B------:R-:W-:-:S04]  /*23220*/  PRMT R53, RZ, 0x7610, R53 ;  /* 0x00007610ff357816 */ /* 0x000fc80000000035 */
[----:B------:R0:W2:Y:S01]  /*23230*/  @P2 LDG.E.U16 R55, desc[UR16][R10.64] ;  /* 0x000000100a372981 */ /* 0x0000a2000c1e1500 */
[----:B------:R-:W-:Y:S01]  /*23240*/  PRMT R51, RZ, 0x7610, R51 ;  /* 0x00007610ff337816 */ /* 0x000fe20000000033 */
[----:B0-----:R-:W-:Y:S02]  /*23250*/  @P2 IMAD.MOV.U32 R10, RZ, RZ, R88 ;  /* 0x000000ffff0a2224 */ /* 0x001fe400078e0058 */
[----:B------:R-:W-:-:S05]  /*23260*/  @P2 IMAD.MOV.U32 R11, RZ, RZ, R86 ;  /* 0x000000ffff0b2224 */ /* 0x000fca00078e0056 */
[----:B------:R0:W2:Y:S01]  /*23270*/  @P2 LDG.E.U16 R53, desc[UR16][R10.64] ;  /* 0x000000100a352981 */ /* 0x0000a2000c1e1500 */
[----:B------:R-:W-:Y:S01]  /*23280*/  PRMT R49, RZ, 0x7610, R49 ;  /* 0x00007610ff317816 */ /* 0x000fe20000000031 */
[----:B0-----:R-:W-:Y:S02]  /*23290*/  @P2 IMAD.MOV.U32 R10, RZ, RZ, R92 ;  /* 0x000000ffff0a2224 */ /* 0x001fe400078e005c */
[----:B------:R-:W-:-:S05]  /*232a0*/  @P2 IMAD.MOV.U32 R11, RZ, RZ, R90 ;  /* 0x000000ffff0b2224 */ /* 0x000fca00078e005a */
[----:B------:R4:W2:Y:S01]  /*232b0*/  @P2 LDG.E.U16 R51, desc[UR16][R10.64] ;  /* 0x000000100a332981 */ /* 0x0008a2000c1e1500 */
[----:B------:R-:W-:Y:S01]  /*232c0*/  PRMT R36, RZ, 0x7610, R36 ;  /* 0x00007610ff247816 */ /* 0x000fe20000000024 */
[----:B----4-:R-:W-:Y:S02]  /*232d0*/  @P2 IMAD.MOV.U32 R10, RZ, RZ, R73 ;  /* 0x000000ffff0a2224 */ /* 0x010fe400078e0049 */
[----:B------:R-:W-:-:S05]  /*232e0*/  @P2 IMAD.MOV.U32 R11, RZ, RZ, R71 ;  /* 0x000000ffff0b2224 */ /* 0x000fca00078e0047 */
[----:B------:R3:W4:Y:S02]  /*232f0*/  @P2 LDG.E.U16 R49, desc[UR16][R10.64] ;  /* 0x000000100a312981 */ /* 0x000724000c1e1500 */
[----:B---3--:R-:W-:Y:S01]  /*23300*/  @P2 IMAD.MOV.U32 R11, RZ, RZ, R75 ;  /* 0x000000ffff0b2224 */ /* 0x008fe200078e004b */
[----:B------:R-:W-:Y:S01]  /*23310*/  PRMT R44, RZ, 0x7610, R44 ;  /* 0x00007610ff2c7816 */ /* 0x000fe2000000002c */
[----:B--2---:R-:W-:-:S05]  /*23320*/  @P2 IMAD.MOV.U32 R10, RZ, RZ, R38 ;  /* 0x000000ffff0a2224 */ /* 0x004fca00078e0026 */
[----:B------:R0:W2:Y:S02]  /*23330*/  @P2 LDG.E.U16 R36, desc[UR16][R10.64] ;  /* 0x000000100a242981 */ /* 0x0000a4000c1e1500 */
[----:B0-----:R-:W-:Y:S02]  /*23340*/  @P2 IMAD.MOV.U32 R10, RZ, RZ, R78 ;  /* 0x000000ffff0a2224 */ /* 0x001fe400078e004e */
[----:B------:R-:W-:-:S05]  /*23350*/  @P2 IMAD.MOV.U32 R11, RZ, RZ, R77 ;  /* 0x000000ffff0b2224 */ /* 0x000fca00078e004d */
[----:B------:R-:W3:Y:S04]  /*23360*/  @P2 LDG.E.U16 R44, desc[UR16][R10.64] ;  /* 0x000000100a2c2981 */ /* 0x000ee8000c1e1500 */
[----:B------:R-:W-:Y:S04]  /*23370*/  STL [R1+0x2e8], R63 ;  /* 0x0002e83f01007387 */ /* 0x000fe80000100800 */
[----:B------:R-:W4:Y:S04]  /*23380*/  LDL R82, [R1+0x1404] ;  /* 0x0014040001527983 */ /* 0x000f280000100800 */
[----:B------:R-:W4:Y:S04]  /*23390*/  LDL R84, [R1+0x1408] ;  /* 0x0014080001547983 */ /* 0x000f280000100800 */
[----:B------:R-:W-:Y:S04]  /*233a0*/  STL [R1+0x2dc], R61 ;  /* 0x0002dc3d01007387 */ /* 0x000fe80000100800 */
[----:B------:R-:W4:Y:S04]  /*233b0*/  LDL R86, [R1+0x1414] ;  /* 0x0014140001567983 */ /* 0x000f280000100800 */
[----:B------:R-:W4:Y:S04]  /*233c0*/  LDL R88, [R1+0x1418] ;  /* 0x0014180001587983 */ /* 0x000f280000100800 */
[----:B------:R-:W-:Y:S04]  /*233d0*/  STL [R1+0x2d4], R59 ;  /* 0x0002d43b01007387 */ /* 0x000fe80000100800 */
[----:B------:R-:W4:Y:S04]  /*233e0*/  LDL R90, [R1+0x1424] ;  /* 0x00142400015a7983 */ /* 0x000f280000100800 */
[----:B------:R-:W4:Y:S04]  /*233f0*/  LDL R92, [R1+0x1428] ;  /* 0x00142800015c7983 */ /* 0x000f280000100800 */
[----:B--2---:R0:W-:Y:S04]  /*23400*/  STL [R1+0x290], R36 ;  /* 0x0002902401007387 */ /* 0x0041e80000100800 */
[----:B------:R-:W2:Y:S04]  /*23410*/  LDL R38, [R1+0x1438] ;  /* 0x0014380001267983 */ /* 0x000ea80000100800 */
[----:B0-----:R-:W2:Y:S04]  /*23420*/  LDL R36, [R1+0x1434] ;  /* 0x0014340001247983 */ /* 0x001ea80000100800 */
[----:B------:R-:W-:Y:S04]  /*23430*/  STL [R1+0x2c8], R57 ;  /* 0x0002c83901007387 */ /* 0x000fe80000100800 */
[----:B------:R-:W2:Y:S04]  /*23440*/  LDL R69, [R1+0x1444] ;  /* 0x0014440001457983 */ /* 0x000ea80000100800 */
[----:B---3--:R0:W-:Y:S04]  /*23450*/  STL [R1+0x288], R44 ;  /* 0x0002882c01007387 */ /* 0x0081e80000100800 */
[----:B------:R-:W-:Y:S01]  /*23460*/  STL [R1+0x2bc], R55 ;  /* 0x0002bc3701007387 */ /* 0x000fe20000100800 */
[----:B------:R-:W-:Y:S01]  /*23470*/  PRMT R47, RZ, 0x7610, R47 ;  /* 0x00007610ff2f7816 */ /* 0x000fe2000000002f */
[----:B----4-:R-:W-:-:S02]  /*23480*/  @P2 IMAD.MOV.U32 R11, RZ, RZ, R82 ;  /* 0x000000ffff0b2224 */ /* 0x010fc400078e0052 */
[----:B------:R-:W-:Y:S01]  /*23490*/  @P2 IMAD.MOV.U32 R10, RZ, RZ, R84 ;  /* 0x000000ffff0a2224 */ /* 0x000fe200078e0054 */
[----:B------:R-:W-:Y:S01]  /*234a0*/  PRMT R45, RZ, 0x7610, R45 ;  /* 0x00007610ff2d7816 */ /* 0x000fe2000000002d */
[----:B0-----:R-:W3:Y:S04]  /*234b0*/  LDL R44, [R1+0x1448] ;  /* 0x00144800012c7983 */ /* 0x001ee80000100800 */
[----:B------:R0:W4:Y:S01]  /*234c0*/  @P2 LDG.E.U16 R47, desc[UR16][R10.64] ;  /* 0x000000100a2f2981 */ /* 0x000122000c1e1500 */
[----:B------:R-:W-:Y:S02]  /*234d0*/  PRMT R43, RZ, 0x7610, R43 ;  /* 0x00007610ff2b7816 */ /* 0x000fe4000000002b */
[----:B------:R-:W-:Y:S01]  /*234e0*/  PRMT R34, RZ, 0x7610, R34 ;  /* 0x00007610ff227816 */ /* 0x000fe20000000022 */
[----:B------:R-:W4:Y:S01]  /*234f0*/  LDL R71, [R1+0x1454] ;  /* 0x0014540001477983 */ /* 0x000f220000100800 */
[----:B0-----:R-:W-:-:S02]  /*23500*/  @P2 IMAD.MOV.U32 R10, RZ, RZ, R88 ;  /* 0x000000ffff0a2224 */ /* 0x001fc400078e0058 */
[----:B------:R-:W-:-:S05]  /*23510*/  @P2 IMAD.MOV.U32 R11, RZ, RZ, R86 ;  /* 0x000000ffff0b2224 */ /* 0x000fca00078e0056 */
[----:B------:R0:W4:Y:S02]  /*23520*/  @P2 LDG.E.U16 R45, desc[UR16][R10.64] ;  /* 0x000000100a2d2981 */ /* 0x000124000c1e1500 */
[----:B0-----:R-:W-:Y:S02]  /*23530*/  @P2 IMAD.MOV.U32 R10, RZ, RZ, R92 ;  /* 0x000000ffff0a2224 */ /* 0x001fe400078e005c */
[----:B------:R-:W-:-:S05]  /*23540*/  @P2 IMAD.MOV.U32 R11, RZ, RZ, R90 ;  /* 0x000000ffff0b2224 */ /* 0x000fca00078e005a */
[----:B------:R2:W4:Y:S01]  /*23550*/  @P2 LDG.E.U16 R43, desc[UR16][R10.64] ;  /* 0x000000100a2b2981 */ /* 0x000522000c1e1500 */
[----:B------:R-:W-:Y:S01]  /*23560*/  PRMT R40, RZ, 0x7610, R40 ;  /* 0x00007610ff287816 */ /* 0x000fe20000000028 */
[----:B--2---:R-:W-:Y:S02]  /*23570*/  @P2 IMAD.MOV.U32 R10, RZ, RZ, R38 ;  /* 0x000000ffff0a2224 */ /* 0x004fe400078e0026 */
[----:B------:R-:W-:-:S05]  /*23580*/  @P2 IMAD.MOV.U32 R11, RZ, RZ, R36 ;  /* 0x000000ffff0b2224 */ /* 0x000fca00078e0024 */
[----:B------:R0:W2:Y:S02]  /*23590*/  @P2 LDG.E.U16 R34, desc[UR16][R10.64] ;  /* 0x000000100a222981 */ /* 0x0000a4000c1e1500 */
[----:B0-----:R-:W-:Y:S02]  /*235a0*/  @P2 IMAD.MOV.U32 R11, RZ, RZ, R69 ;  /* 0x000000ffff0b2224 */ /* 0x001fe400078e0045 */
[----:B---3--:R-:W-:-:S05]  /*235b0*/  @P2 IMAD.MOV.U32 R10, RZ, RZ, R44 ;  /* 0x000000ffff0a2224 */ /* 0x008fca00078e002c */
[----:B------:R-:W3:Y:S04]  /*235c0*/  @P2 LDG.E.U16 R40, desc[UR16][R10.64] ;  /* 0x000000100a282981 */ /* 0x000ee8000c1e1500 */
[----:B------:R-:W-:Y:S04]  /*235d0*/  STL [R1+0x2b0], R53 ;  /* 0x0002b03501007387 */ /* 0x000fe80000100800 */
[----:B------:R-:W3:Y:S04]  /*235e0*/  LDL R73, [R1+0x1458] ;  /* 0x0014580001497983 */ /* 0x000ee80000100800 */
[----:B------:R-:W3:Y:S04]  /*235f0*/  LDL R75, [R1+0x1464] ;  /* 0x00146400014b7983 */ /* 0x000ee80000100800 */
[----:B------:R-:W-:Y:S04]  /*23600*/  STL [R1+0x2a8], R51 ;  /* 0x0002a83301007387 */ /* 0x000fe80000100800 */
[----:B------:R-:W3:Y:S04]  /*23610*/  LDL R77, [R1+0x1468] ;  /* 0x00146800014d7983 */ /* 0x000ee80000100800 */
[----:B------:R-:W3:Y:S04]  /*23620*/  LDL R78, [R1+0x1474] ;  /* 0x00147400014e7983 */ /* 0x000ee80000100800 */
[----:B------:R-:W3:Y:S04]  /*23630*/  LDL R82, [R1+0x1478] ;  /* 0x0014780001527983 */ /* 0x000ee80000100800 */
[----:B------:R-:W-:Y:S04]  /*23640*/  STL [R1+0x2a0], R49 ;  /* 0x0002a03101007387 */ /* 0x000fe80000100800 */
[----:B------:R-:W3:Y:S04]  /*23650*/  LDL R84, [R1+0x1484] ;  /* 0x0014840001547983 */ /* 0x000ee80000100800 */
[----:B------:R-:W3:Y:S04]  /*23660*/  LDL R86, [R1+0x1488] ;  /* 0x0014880001567983 */ /* 0x000ee80000100800 */
[----:B------:R-:W3:Y:S04]  /*23670*/  LDL R88, [R1+0x1494] ;  /* 0x0014940001587983 */ /* 0x000ee80000100800 */
[----:B------:R-:W3:Y:S04]  /*23680*/  LDL R90, [R1+0x1498] ;  /* 0x00149800015a7983 */ /* 0x000ee80000100800 */
[----:B------:R-:W3:Y:S04]  /*23690*/  LDL R92, [R1+0x14a4] ;  /* 0x0014a400015c7983 */ /* 0x000ee80000100800 */
[----:B--2---:R0:W-:Y:S04]  /*236a0*/  STL [R1+0x25c], R34 ;  /* 0x00025c2201007387 */ /* 0x0041e80000100800 */
[----:B------:R-:W2:Y:S04]  /*236b0*/  LDL R36, [R1+0x14b4] ;  /* 0x0014b40001247983 */ /* 0x000ea80000100800 */
[----:B------:R-:W2:Y:S04]  /*236c0*/  LDL R38, [R1+0x14b8] ;  /* 0x0014b80001267983 */ /* 0x000ea80000100800 */
[----:B0-----:R-:W2:Y:S04]  /*236d0*/  LDL R34, [R1+0x14a8] ;  /* 0x0014a80001227983 */ /* 0x001ea80000100800 */
[----:B----4-:R-:W-:Y:S04]  /*236e0*/  STL [R1+0x278], R47 ;  /* 0x0002782f01007387 */ /* 0x010fe80000100800 */
[----:B---3--:R0:W-:Y:S04]  /*236f0*/  STL [R1+0x254], R40 ;  /* 0x0002542801007387 */ /* 0x0081e80000100800 */
[----:B------:R-:W3:Y:S04]  /*23700*/  LDL R44, [R1+0x14c8] ;  /* 0x0014c800012c7983 */ /* 0x000ee80000100800 */
[----:B0-----:R-:W4:Y:S01]  /*23710*/  LDL R40, [R1+0x14c4] ;  /* 0x0014c40001287983 */ /* 0x001f220000100800 */
[----:B------:R-:W-:Y:S01]  /*23720*/  PRMT R41, RZ, 0x7610, R41 ;  /* 0x00007610ff297816 */ /* 0x000fe20000000029 */
[----:B------:R-:W-:-:S02]  /*23730*/  @P2 IMAD.MOV.U32 R10, RZ, RZ, R73 ;  /* 0x000000ffff0a2224 */ /* 0x000fc400078e0049 */
[----:B------:R-:W-:Y:S01]  /*23740*/  @P2 IMAD.MOV.U32 R11, RZ, RZ, R71 ;  /* 0x000000ffff0b2224 */ /* 0x000fe200078e0047 */
[----:B------:R-:W-:-:S04]  /*23750*/  PRMT R39, RZ, 0x7610, R39 ;  /* 0x00007610ff277816 */ /* 0x000fc80000000027 */
[----:B------:R0:W3:Y:S01]  /*23760*/  @P2 LDG.E.U16 R41, desc[UR16][R10.64] ;  /* 0x000000100a292981 */ /* 0x0000e2000c1e1500 */
[----:B------:R-:W-:Y:S01]  /*23770*/  PRMT R37, RZ, 0x7610, R37 ;  /* 0x00007610ff257816 */ /* 0x000fe20000000025 */
[----:B0-----:R-:W-:Y:S02]  /*23780*/  @P2 IMAD.MOV.U32 R10, RZ, RZ, R77 ;  /* 0x000000ffff0a2224 */ /* 0x001fe400078e004d */
[----:B------:R-:W-:-:S05]  /*23790*/  @P2 IMAD.MOV.U32 R11, RZ, RZ, R75 ;  /* 0x000000ffff0b2224 */ /* 0x000fca00078e004b */
[----:B------:R0:W4:Y:S01]  /*237a0*/  @P2 LDG.E.U16 R39, desc[UR16][R10.64] ;  /* 0x000000100a272981 */ /* 0x000122000c1e1500 */
        /* <DEDUP_REMOVED lines=13> */
[----:B0-----:R-:W-:Y:S01]  /*23880*/  @P2 IMAD.MOV.U32 R11, RZ, RZ, R92 ;  /* 0x000000ffff0b2224 */ /* 0x001fe200078e005c */
[----:B------:R-:W-:Y:S02]  /*23890*/  PRMT R30, RZ, 0x7610, R30 ;  /* 0x00007610ff1e7816 */ /* 0x000fe4000000001e */
[----:B------:R-:W-:Y:S02]  /*238a0*/  PRMT R29, RZ, 0x7610, R29 ;  /* 0x00007610ff1d7816 */ /* 0x000fe4000000001d */
[----:B------:R-:W-:Y:S02]  /*238b0*/  PRMT R28, RZ, 0x7610, R28 ;  /* 0x00007610ff1c7816 */ /* 0x000fe4000000001c */
[----:B------:R-:W-:Y:S02]  /*238c0*/  PRMT R27, RZ, 0x7610, R27 ;  /* 0x00007610ff1b7816 */ /* 0x000fe4000000001b */
[----:B------:R-:W-:-:S02]  /*238d0*/  PRMT R26, RZ, 0x7610, R26 ;  /* 0x00007610ff1a7816 */ /* 0x000fc4000000001a */
[----:B------:R-:W-:Y:S02]  /*238e0*/  PRMT R22, RZ, 0x7610, R22 ;  /* 0x00007610ff167816 */ /* 0x000fe40000000016 */
[----:B------:R-:W-:Y:S02]  /*238f0*/  PRMT R21, RZ, 0x7610, R21 ;  /* 0x00007610ff157816 */ /* 0x000fe40000000015 */
[----:B------:R-:W-:Y:S02]  /*23900*/  PRMT R20, RZ, 0x7610, R20 ;  /* 0x00007610ff147816 */ /* 0x000fe40000000014 */
[----:B------:R-:W-:Y:S02]  /*23910*/  PRMT R18, RZ, 0x7610, R18 ;  /* 0x00007610ff127816 */ /* 0x000fe40000000012 */
[----:B------:R-:W-:Y:S02]  /*23920*/  PRMT R17, RZ, 0x7610, R17 ;  /* 0x00007610ff117816 */ /* 0x000fe40000000011 */
[----:B------:R-:W-:Y:S01]  /*23930*/  PRMT R16, RZ, 0x7610, R16 ;  /* 0x00007610ff107816 */ /* 0x000fe20000000010 */
[----:B--2---:R-:W-:-:S05]  /*23940*/  @P2 IMAD.MOV.U32 R10, RZ, RZ, R34 ;  /* 0x000000ffff0a2224 */ /* 0x004fca00078e0022 */
[----:B------:R0:W2:Y:S02]  /*23950*/  @P2 LDG.E.U16 R32, desc[UR16][R10.64] ;  /* 0x000000100a202981 */ /* 0x0000a4000c1e1500 */
[----:B0-----:R-:W-:Y:S02]  /*23960*/  @P2 IMAD.MOV.U32 R10, RZ, RZ, R38 ;  /* 0x000000ffff0a2224 */ /* 0x001fe400078e0026 */
[----:B------:R-:W-:-:S05]  /*23970*/  @P2 IMAD.MOV.U32 R11, RZ, RZ, R36 ;  /* 0x000000ffff0b2224 */ /* 0x000fca00078e0024 */
[----:B------:R3:W2:Y:S02]  /*23980*/  @P2 LDG.E.U16 R31, desc[UR16][R10.64] ;  /* 0x000000100a1f2981 */ /* 0x0006a4000c1e1500 */
[----:B---3--:R-:W-:Y:S02]  /*23990*/  @P2 IMAD.MOV.U32 R10, RZ, RZ, R44 ;  /* 0x000000ffff0a2224 */ /* 0x008fe400078e002c */
[----:B----4-:R-:W-:-:S05]  /*239a0*/  @P2 IMAD.MOV.U32 R11, RZ, RZ, R40 ;  /* 0x000000ffff0b2224 */ /* 0x010fca00078e0028 */
[----:B------:R0:W3:Y:S02]  /*239b0*/  @P2 LDG.E.U16 R30, desc[UR16][R10.64] ;  /* 0x000000100a1e2981 */ /* 0x0000e4000c1e1500 */
[----:B0-----:R-:W-:Y:S02]  /*239c0*/  @P2 IMAD.MOV.U32 R10, RZ, RZ, R12 ;  /* 0x000000ffff0a2224 */ /* 0x001fe400078e000c */
[----:B------:R-:W-:-:S05]  /*239d0*/  @P2 IMAD.MOV.U32 R11, RZ, RZ, R42 ;  /* 0x000000ffff0b2224 */ /* 0x000fca00078e002a */
[----:B------:R0:W4:Y:S02]  /*239e0*/  @P2 LDG.E.U16 R29, desc[UR16][R10.64] ;  /* 0x000000100a1d2981 */ /* 0x000124000c1e1500 */
        /* <DEDUP_REMOVED lines=26> */
[----:B------:R0:W4:Y:S01]  /*23b90*/  @P2 LDG.E.U16 R16, desc[UR16][R10.64] ;  /* 0x000000100a102981 */ /* 0x000122000c1e1500 */
[----:B------:R-:W-:Y:S02]  /*23ba0*/  PRMT R14, RZ, 0x7610, R14 ;  /* 0x00007610ff0e7816 */ /* 0x000fe4000000000e */
        /* <DEDUP_REMOVED lines=12> */
[----:B------:R-:W-:-:S03]  /*23c70*/  PRMT R4, RZ, 0x7610, R4 ;  /* 0x00007610ff047816 */ /* 0x000fc60000000004 */
[----:B------:R-:W-:Y:S01]  /*23c80*/  STL [R1+0x270], R45 ;  /* 0x0002702d01007387 */ /* 0x000fe20000100800 */
[----:B0-----:R-:W-:Y:S02]  /*23c90*/  @P2 IMAD.MOV.U32 R10, RZ, RZ, R7 ;  /* 0x000000ffff0a2224 */ /* 0x001fe400078e0007 */
[----:B------:R-:W-:Y:S01]  /*23ca0*/  @P2 IMAD.MOV.U32 R11, RZ, RZ, R8 ;  /* 0x000000ffff0b2224 */ /* 0x000fe200078e0008 */
[----:B------:R-:W-:Y:S04]  /*23cb0*/  STL [R1+0x264], R43 ;  /* 0x0002642b01007387 */ /* 0x000fe80000100800 */
[----:B------:R0:W4:Y:S01]  /*23cc0*/  @P2 LDG.E.U16 R5, desc[UR16][R10.64] ;  /* 0x000000100a052981 */ /* 0x000122000c1e1500 */
[----:B------:R-:W-:-:S03]  /*23cd0*/  PRMT R3, RZ, 0x7610, R3 ;  /* 0x00007610ff037816 */ /* 0x000fc60000000003 */
[----:B------:R-:W-:Y:S04]  /*23ce0*/  STL [R1+0x248], R41 ;  /* 0x0002482901007387 */ /* 0x000fe80000100800 */
[----:B------:R-:W4:Y:S01]  /*23cf0*/  LDL.LU R12, [R1+0x1df4] ;  /* 0x001df400010c7983 */ /* 0x000f220000300800 */
[----:B0-----:R-:W-:Y:S02]  /*23d00*/  @P2 IMAD.MOV.U32 R10, RZ, RZ, R0 ;  /* 0x000000ffff0a2224 */ /* 0x001fe400078e0000 */
[----:B------:R-:W-:Y:S01]  /*23d10*/  @P2 IMAD.MOV.U32 R11, RZ, RZ, R19 ;  /* 0x000000ffff0b2224 */ /* 0x000fe200078e0013 */
[----:B------:R-:W-:Y:S04]  /*23d20*/  STL [R1+0x23c], R39 ;  /* 0x00023c2701007387 */ /* 0x000fe80000100800 */
[----:B------:R-:W-:Y:S04]  /*23d30*/  STL [R1+0x230], R37 ;  /* 0x0002302501007387 */ /* 0x000fe80000100800 */
[----:B------:R0:W4:Y:S04]  /*23d40*/  @P2 LDG.E.U16 R4, desc[UR16][R10.64] ;  /* 0x000000100a042981 */ /* 0x000128000c1e1500 */
[----:B------:R-:W-:Y:S04]  /*23d50*/  STL [R1+0x228], R35 ;  /* 0x0002282301007387 */ /* 0x000fe80000100800 */
[----:B------:R-:W-:Y:S01]  /*23d60*/  STL [R1+0x220], R33 ;  /* 0x0002202101007387 */ /* 0x000fe20000100800 */
[----:B0-----:R-:W-:-:S02]  /*23d70*/  @P2 IMAD.MOV.U32 R10, RZ, RZ, R68 ;  /* 0x000000ffff0a2224 */ /* 0x001fc400078e0044 */
[----:B------:R-:W-:Y:S01]  /*23d80*/  @P2 IMAD.MOV.U32 R11, RZ, RZ, R15 ;  /* 0x000000ffff0b2224 */ /* 0x000fe200078e000f */
[----:B--2---:R-:W-:Y:S01]  /*23d90*/  STL [R1+0x214], R32 ;  /* 0x0002142001007387 */ /* 0x004fe20000100800 */
[----:B------:R-:W-:-:S03]  /*23da0*/  PRMT R2, RZ, 0x7610, R2 ;  /* 0x00007610ff027816 */ /* 0x000fc60000000002 */
[----:B------:R0:W2:Y:S04]  /*23db0*/  @P2 LDG.E.U16 R3, desc[UR16][R10.64] ;  /* 0x000000100a032981 */ /* 0x0000a8000c1e1500 */
[----:B------:R-:W-:Y:S01]  /*23dc0*/  STL [R1+0x20c], R31 ;  /* 0x00020c1f01007387 */ /* 0x000fe20000100800 */
[----:B0-----:R-:W-:Y:S02]  /*23dd0*/  @P2 IMAD.MOV.U32 R10, RZ, RZ, R70 ;  /* 0x000000ffff0a2224 */ /* 0x001fe400078e0046 */
[----:B------:R-:W-:-:S05]  /*23de0*/  @P2 IMAD.MOV.U32 R11, RZ, RZ, R13 ;  /* 0x000000ffff0b2224 */ /* 0x000fca00078e000d */
[----:B------:R-:W2:Y:S04]  /*23df0*/  @P2 LDG.E.U16 R2, desc[UR16][R10.64] ;  /* 0x000000100a022981 */ /* 0x000ea8000c1e1500 */
[----:B---3--:R-:W-:Y:S04]  /*23e00*/  STL [R1+0x204], R30 ;  /* 0x0002041e01007387 */ /* 0x008fe80000100800 */
[----:B----4-:R-:W-:Y:S04]  /*23e10*/  STL [R1+0x1f8], R29 ;  /* 0x0001f81d01007387 */ /* 0x010fe80000100800 */
[----:B------:R-:W-:Y:S04]  /*23e20*/  STL [R1+0x1f0], R28 ;  /* 0x0001f01c01007387 */ /* 0x000fe80000100800 */
[----:B------:R-:W-:Y:S04]  /*23e30*/  STL [R1+0x1e4], R27 ;  /* 0x0001e41b01007387 */ /* 0x000fe80000100800 */
[----:B------:R-:W-:Y:S04]  /*23e40*/  STL [R1+0x1dc], R26 ;  /* 0x0001dc1a01007387 */ /* 0x000fe80000100800 */
[----:B------:R-:W-:Y:S04]  /*23e50*/  STL [R1+0x1d4], R22 ;  /* 0x0001d41601007387 */ /* 0x000fe80000100800 */
[----:B------:R-:W3:Y:S04]  /*23e60*/  LDL.LU R72, [R1+0x258] ;  /* 0x0002580001487983 */ /* 0x000ee80000300800 */
[----:B------:R-:W4:Y:S04]  /*23e70*/  LDL.LU R74, [R1+0x260] ;  /* 0x00026000014a7983 */ /* 0x000f280000300800 */
[----:B------:R-:W4:Y:S04]  /*23e80*/  LDL.LU R76, [R1+0x268] ;  /* 0x00026800014c7983 */ /* 0x000f280000300800 */
[----:B------:R-:W-:Y:S04]  /*23e90*/  STL [R1+0x1cc], R21 ;  /* 0x0001cc1501007387 */ /* 0x000fe80000100800 */
[----:B------:R-:W4:Y:S04]  /*23ea0*/  LDL.LU R80, [R1+0x26c] ;  /* 0x00026c0001507983 */ /* 0x000f280000300800 */
[----:B------:R-:W4:Y:S04]  /*23eb0*/  LDL.LU R83, [R1+0x274] ;  /* 0x0002740001537983 */ /* 0x000f280000300800 */
        /* <DEDUP_REMOVED lines=9> */
[----:B------:R-:W-:Y:S04]  /*23f50*/  STL [R1+0x1a8], R17 ;  /* 0x0001a81101007387 */ /* 0x000fe80000100800 */
[----:B------:R-:W4:Y:S04]  /*23f60*/  LDL.LU R23, [R1+0x2a4] ;  /* 0x0002a40001177983 */ /* 0x000f280000300800 */
[----:B------:R-:W4:Y:S04]  /*23f70*/  LDL.LU R8, [R1+0x2ac] ;  /* 0x0002ac0001087983 */ /* 0x000f280000300800 */
[----:B------:R-:W4:Y:S04]  /*23f80*/  LDL.LU R7, [R1+0x2b4] ;  /* 0x0002b40001077983 */ /* 0x000f280000300800 */
[----:B------:R-:W-:Y:S04]  /*23f90*/  STL [R1+0x194], R16 ;  /* 0x0001941001007387 */ /* 0x000fe80000100800 */
[----:B------:R-:W4:Y:S04]  /*23fa0*/  LDL.LU R0, [R1+0x2b8] ;  /* 0x0002b80001007983 */ /* 0x000f280000300800 */
[----:B------:R-:W-:Y:S04]  /*23fb0*/  STL [R1+0x190], R14 ;  /* 0x0001900e01007387 */ /* 0x000fe80000100800 */
[----:B------:R-:W-:Y:S04]  /*23fc0*/  STL [R1+0x184], R9 ;  /* 0x0001840901007387 */ /* 0x000fe80000100800 */
[----:B------:R-:W-:Y:S04]  /*23fd0*/  STL [R1+0x114], R6 ;  /* 0x0001140601007387 */ /* 0x000fe80000100800 */
[----:B--2---:R3:W-:Y:S04]  /*23fe0*/  STL [R1+0x100], R3 ;  /* 0x0001000301007387 */ /* 0x0047e80000100800 */
[----:B------:R4:W-:Y:S04]  /*23ff0*/  STL [R1+0xf4], R2 ;  /* 0x0000f40201007387 */ /* 0x0009e80000100800 */
[----:B------:R0:W-:Y:S01]  /*24000*/  STL [R1+0x104], R4 ;  /* 0x0001040401007387 */ /* 0x0001e20000100800 */
[----:B---3--:R-:W-:-:S02]  /*24010*/  SEL R3, R12, R72, !P3 ;  /* 0x000000480c037207 */ /* 0x008fc40005800000 */
[----:B----4-:R-:W-:-:S03]  /*24020*/  SEL R2, R12, R74, !P3 ;  /* 0x0000004a0c027207 */ /* 0x010fc60005800000 */
[----:B------:R1:W-:Y:S01]  /*24030*/  STL [R1+0x40], R3 ;  /* 0x0000400301007387 */ /* 0x0003e20000100800 */
[----:B0-----:R-:W-:-:S03]  /*24040*/  SEL R4, R12, R76, !P3 ;  /* 0x0000004c0c047207 */ /* 0x001fc60005800000 */
[----:B------:R0:W-:Y:S04]  /*24050*/  STL [R1+0x3c], R2 ;  /* 0x00003c0201007387 */ /* 0x0001e80000100800 */
[----:B------:R2:W-:Y:S01]  /*24060*/  STL [R1+0x38], R4 ;  /* 0x0000380401007387 */ /* 0x0005e20000100800 */
[C---:B-1----:R-:W-:Y:S02]  /*24070*/  SEL R3, R12.reuse, R80, !P3 ;  /* 0x000000500c037207 */ /* 0x042fe40005800000 */
[----:B0-----:R-:W-:-:S03]  /*24080*/  SEL R2, R12, R83, !P3 ;  /* 0x000000530c027207 */ /* 0x001fc60005800000 */
[----:B------:R0:W-:Y:S01]  /*24090*/  STL [R1+0x34], R3 ;  /* 0x0000340301007387 */ /* 0x0001e20000100800 */
[----:B--2---:R-:W-:-:S03]  /*240a0*/  SEL R4, R12, R85, !P3 ;  /* 0x000000550c047207 */ /* 0x004fc60005800000 */
[----:B------:R1:W-:Y:S04]  /*240b0*/  STL [R1+0x30], R2 ;  /* 0x0000300201007387 */ /* 0x0003e80000100800 */
[----:B------:R2:W-:Y:S01]  /*240c0*/  STL [R1+0x110], R5 ;  /* 0x0001100501007387 */ /* 0x0005e20000100800 */
[----:B0-----:R-:W-:-:S03]  /*240d0*/  SEL R3, R12, R87, !P3 ;  /* 0x000000570c037207 */ /* 0x001fc60005800000 */
[----:B------:R-:W-:Y:S01]  /*240e0*/  STL [R1+0x2c], R4 ;  /* 0x00002c0401007387 */ /* 0x000fe20000100800 */
[C---:B-1----:R-:W-:Y:S02]  /*240f0*/  SEL R2, R12.reuse, R89, !P3 ;  /* 0x000000590c027207 */ /* 0x042fe40005800000 */
[C---:B------:R-:W-:Y:S01]  /*24100*/  SEL R81, R12.reuse, R91, !P3 ;  /* 0x0000005b0c517207 */ /* 0x040fe20005800000 */
[----:B------:R0:W-:Y:S01]  /*24110*/  STL [R1+0x28], R3 ;  /* 0x0000280301007387 */ /* 0x0001e20000100800 */
[----:B--2---:R-:W-:-:S03]  /*24120*/  SEL R5, R12, R93, !P3 ;  /* 0x0000005d0c057207 */ /* 0x004fc60005800000 */
[----:B------:R-:W-:Y:S01]  /*24130*/  STL [R1+0x1dd4], R81 ;  /* 0x001dd45101007387 */ /* 0x000fe20000100800 */
[----:B------:R-:W-:-:S03]  /*24140*/  SEL R79, R12, R24, !P3 ;  /* 0x000000180c4f7207 */ /* 0x000fc60005800000 */
[----:B------:R1:W-:Y:S04]  /*24150*/  STL [R1+0x24], R2 ;  /* 0x0000240201007387 */ /* 0x0003e80000100800 */
[----:B------:R-:W-:Y:S01]  /*24160*/  STL [R1+0x1dd8], R5 ;  /* 0x001dd80501007387 */ /* 0x000fe20000100800 */
[----:B------:R-:W-:-:S03]  /*24170*/  SEL R6, R12, R25, !P3 ;  /* 0x000000190c067207 */ /* 0x000fc60005800000 */
[----:B------:R-:W-:Y:S04]  /*24180*/  STL [R1+0x1ddc], R79 ;  /* 0x001ddc4f01007387 */ /* 0x000fe80000100800 */
[----:B------:R-:W-:Y:S01]  /*24190*/  STL [R1+0x1de0], R6 ;  /* 0x001de00601007387 */ /* 0x000fe20000100800 */
[C---:B0-----:R-:W-:Y:S02]  /*241a0*/  SEL R3, R12.reuse, R23, !P3 ;  /* 0x000000170c037207 */ /* 0x041fe40005800000 */
[----:B------:R-:W-:-:S03]  /*241b0*/  SEL R8, R12, R8, !P3 ;  /* 0x000000080c087207 */ /* 0x000fc60005800000 */
[----:B------:R-:W-:Y:S01]  /*241c0*/  STL [R1+0x1de4], R3 ;  /* 0x001de40301007387 */ /* 0x000fe20000100800 */
[----:B------:R-:W-:-:S03]  /*241d0*/  SEL R7, R12, R7, !P3 ;  /* 0x000000070c077207 */ /* 0x000fc60005800000 */
[----:B------:R-:W-:Y:S04]  /*241e0*/  STL [R1+0x1de8], R8 ;  /* 0x001de80801007387 */ /* 0x000fe80000100800 */
[----:B------:R-:W-:Y:S01]  /*241f0*/  STL [R1+0x1dec], R7 ;  /* 0x001dec0701007387 */ /* 0x000fe20000100800 */
[----:B-1----:R-:W-:-:S03]  /*24200*/  SEL R2, R12, R0, !P3 ;  /* 0x000000000c027207 */ /* 0x002fc60005800000 */
[----:B------:R-:W2:Y:S04]  /*24210*/  LDL.LU R0, [R1+0x2c0] ;  /* 0x0002c00001007983 */ /* 0x000ea80000300800 */
[----:B------:R-:W3:Y:S04]  /*24220*/  LDL.LU R93, [R1+0x2c4] ;  /* 0x0002c400015d7983 */ /* 0x000ee80000300800 */
[----:B------:R-:W4:Y:S04]  /*24230*/  LDL.LU R40, [R1+0x2d0] ;  /* 0x0002d00001287983 */ /* 0x000f280000300800 */
[----:B------:R-:W2:Y:S04]  /*24240*/  LDL.LU R91, [R1+0x2d8] ;  /* 0x0002d800015b7983 */ /* 0x000ea80000300800 */
[----:B------:R-:W2:Y:S04]  /*24250*/  LDL.LU R42, [R1+0x2e0] ;  /* 0x0002e000012a7983 */ /* 0x000ea80000300800 */
[----:B------:R-:W3:Y:S04]  /*24260*/  LDL.LU R89, [R1+0x2e4] ;  /* 0x0002e40001597983 */ /* 0x000ee80000300800 */
        /* <DEDUP_REMOVED lines=24> */
[----:B------:R0:W-:Y:S01]  /*243f0*/  STL [R1+0x1df0], R2 ;  /* 0x001df00201007387 */ /* 0x0001e20000100800 */
[----:B----4-:R-:W-:-:S02]  /*24400*/  SEL R92, R12, R40, !P3 ;  /* 0x000000280c5c7207 */ /* 0x010fc40005800000 */
[C---:B--2---:R-:W-:Y:S02]  /*24410*/  SEL R90, R12.reuse, R42, !P3 ;  /* 0x0000002a0c5a7207 */ /* 0x044fe40005800000 */
[C---:B---3--:R-:W-:Y:S02]  /*24420*/  SEL R88, R12.reuse, R44, !P3 ;  /* 0x0000002c0c587207 */ /* 0x048fe40005800000 */
        /* <DEDUP_REMOVED lines=9> */
[----:B------:R-:W2:Y:S04]  /*244c0*/  LDL.LU R62, [R1+0x80c] ;  /* 0x00080c00013e7983 */ /* 0x000ea80000300800 */
[----:B------:R-:W3:Y:S04]  /*244d0*/  LDL.LU R61, [R1+0x814] ;  /* 0x00081400013d7983 */ /* 0x000ee80000300800 */
[----:B------:R-:W4:Y:S04]  /*244e0*/  LDL.LU R60, [R1+0x83c] ;  /* 0x00083c00013c7983 */ /* 0x000f280000300800 */
[----:B------:R-:W2:Y:S04]  /*244f0*/  LDL.LU R59, [R1+0x844] ;  /* 0x00084400013b7983 */ /* 0x000ea80000300800 */
[----:B------:R-:W2:Y:S04]  /*24500*/  LDL.LU R58, [R1+0x84c] ;  /* 0x00084c00013a7983 */ /* 0x000ea80000300800 */
[----:B------:R-:W2:Y:S04]  /*24510*/  LDL.LU R57, [R1+0x854] ;  /* 0x0008540001397983 */ /* 0x000ea80000300800 */
[----:B------:R-:W2:Y:S04]  /*24520*/  LDL.LU R56, [R1+0x85c] ;  /* 0x00085c0001387983 */ /* 0x000ea80000300800 */
[----:B------:R-:W2:Y:S04]  /*24530*/  LDL.LU R4, [R1+0x858] ;  /* 0x0008580001047983 */ /* 0x000ea80000300800 */
[----:B------:R-:W3:Y:S04]  /*24540*/  LDL.LU R54, [R1+0x848] ;  /* 0x0008480001367983 */ /* 0x000ee80000300800 */
[----:B------:R-:W3:Y:S04]  /*24550*/  LDL.LU R17, [R1+0x824] ;  /* 0x0008240001117983 */ /* 0x000ee80000300800 */
[----:B------:R-:W4:Y:S04]  /*24560*/  LDL.LU R52, [R1+0x834] ;  /* 0x0008340001347983 */ /* 0x000f280000300800 */
        /* <DEDUP_REMOVED lines=22> */
[----:B------:R-:W4:Y:S04]  /*246d0*/  LDL.LU R25, [R1+0x7cc] ;  /* 0x0007cc0001197983 */ /* 0x000f280000300800 */
[----:B------:R-:W4:Y:S04]  /*246e0*/  LDL.LU R23, [R1+0x7c0] ;  /* 0x0007c00001177983 */ /* 0x000f280000300800 */
[----:B------:R-:W4:Y:S01]  /*246f0*/  LDL.LU R31, [R1+0x7b8] ;  /* 0x0007b800011f7983 */ /* 0x000f220000300800 */
[----:B--2---:R-:W-:-:S02]  /*24700*/  SEL R55, R12, R4, !P3 ;  /* 0x000000040c377207 */ /* 0x004fc40005800000 */
[C---:B---3--:R-:W-:Y:S02]  /*24710*/  SEL R53, R12.reuse, R17, !P3 ;  /* 0x000000110c357207 */ /* 0x048fe40005800000 */
[C---:B----4-:R-:W-:Y:S02]  /*24720*/  SEL R51, R12.reuse, R15, !P3 ;  /* 0x0000000f0c337207 */ /* 0x050fe40005800000 */
[C---:B------:R-:W-:Y:S02]  /*24730*/  SEL R49, R12.reuse, R13, !P3 ;  /* 0x0000000d0c317207 */ /* 0x040fe40005800000 */
[C---:B------:R-:W-:Y:S02]  /*24740*/  SEL R47, R12.reuse, R19, !P3 ;  /* 0x000000130c2f7207 */ /* 0x040fe40005800000 */
[C---:B------:R-:W-:Y:S02]  /*24750*/  SEL R45, R12.reuse, R26, !P3 ;  /* 0x0000001a0c2d7207 */ /* 0x040fe40005800000 */
[----:B------:R-:W-:-:S02]  /*24760*/  SEL R43, R12, R22, !P3 ;  /* 0x000000160c2b7207 */ /* 0x000fc40005800000 */
[C---:B------:R-:W-:Y:S02]  /*24770*/  SEL R41, R12.reuse, R28, !P3 ;  /* 0x0000001c0c297207 */ /* 0x040fe40005800000 */
[C---:B------:R-:W-:Y:S02]  /*24780*/  SEL R39, R12.reuse, R30, !P3 ;  /* 0x0000001e0c277207 */ /* 0x040fe40005800000 */
[----:B------:R-:W2:Y:S04]  /*24790*/  LDL.LU R30, [R1+0x7b0] ;  /* 0x0007b000011e7983 */ /* 0x000ea80000300800 */
[----:B------:R-:W3:Y:S04]  /*247a0*/  LDL.LU R29, [R1+0x7ac] ;  /* 0x0007ac00011d7983 */ /* 0x000ee80000300800 */
[----:B------:R-:W4:Y:S01]  /*247b0*/  LDL.LU R28, [R1+0x7a8] ;  /* 0x0007a800011c7983 */ /* 0x000f220000300800 */
[----:B------:R-:W-:-:S03]  /*247c0*/  SEL R37, R12, R32, !P3 ;  /* 0x000000200c257207 */ /* 0x000fc60005800000 */
[----:B------:R-:W2:Y:S01]  /*247d0*/  LDL.LU R27, [R1+0x7a4] ;  /* 0x0007a400011b7983 */ /* 0x000ea20000300800 */
[----:B------:R-:W-:-:S03]  /*247e0*/  SEL R35, R12, R34, !P3 ;  /* 0x000000220c237207 */ /* 0x000fc60005800000 */
[----:B------:R-:W2:Y:S01]  /*247f0*/  LDL.LU R26, [R1+0x79c] ;  /* 0x00079c00011a7983 */ /* 0x000ea20000300800 */
[C---:B------:R-:W-:Y:S02]  /*24800*/  SEL R34, R12.reuse, R24, !P3 ;  /* 0x000000180c227207 */ /* 0x040fe40005800000 */
[C---:B------:R-:W-:Y:S02]  /*24810*/  SEL R33, R12.reuse, R25, !P3 ;  /* 0x000000190c217207 */ /* 0x040fe40005800000 */
[----:B------:R-:W2:Y:S01]  /*24820*/  LDL.LU R25, [R1+0x798] ;  /* 0x0007980001197983 */ /* 0x000ea20000300800 */
[----:B------:R-:W-:-:S03]  /*24830*/  SEL R32, R12, R23, !P3 ;  /* 0x000000170c207207 */ /* 0x000fc60005800000 */
        /* <DEDUP_REMOVED lines=16> */
[----:B0-----:R-:W2:Y:S04]  /*24940*/  LDL.LU R2, [R1+0x40] ;  /* 0x0000400001027983 */ /* 0x001ea80000300800 */
[----:B------:R-:W3:Y:S04]  /*24950*/  LDL.LU R7, [R1+0x3c] ;  /* 0x00003c0001077983 */ /* 0x000ee80000300800 */
[----:B------:R-:W4:Y:S04]  /*24960*/  LDL.LU R8, [R1+0x38] ;  /* 0x0000380001087983 */ /* 0x000f280000300800 */
[----:B------:R-:W4:Y:S04]  /*24970*/  LDL.LU R3, [R1+0x34] ;  /* 0x0000340001037983 */ /* 0x000f280000300800 */
[----:B------:R-:W4:Y:S04]  /*24980*/  LDL.LU R6, [R1+0x30] ;  /* 0x0000300001067983 */ /* 0x000f280000300800 */
[----:B------:R-:W4:Y:S04]  /*24990*/  LDL.LU R79, [R1+0x2c] ;  /* 0x00002c00014f7983 */ /* 0x000f280000300800 */
[----:B------:R-:W4:Y:S04]  /*249a0*/  LDL.LU R5, [R1+0x28] ;  /* 0x0000280001057983 */ /* 0x000f280000300800 */
[----:B------:R-:W4:Y:S01]  /*249b0*/  LDL.LU R81, [R1+0x24] ;  /* 0x0000240001517983 */ /* 0x000f220000300800 */
[----:B--2---:R-:W-:-:S02]  /*249c0*/  IMAD R2, R2, UR65, RZ ;  /* 0x0000004102027c24 */ /* 0x004fc4000f8e02ff */
[----:B---3--:R-:W-:-:S03]  /*249d0*/  IMAD R7, R7, UR65, RZ ;  /* 0x0000004107077c24 */ /* 0x008fc6000f8e02ff */
[----:B------:R0:W-:Y:S01]  /*249e0*/  STL [R1+0x40], R2 ;  /* 0x0000400201007387 */ /* 0x0001e20000100800 */
[----:B----4-:R-:W-:Y:S02]  /*249f0*/  IMAD R8, R8, UR65, RZ ;  /* 0x0000004108087c24 */ /* 0x010fe4000f8e02ff */
[----:B------:R-:W-:Y:S01]  /*24a00*/  IMAD R3, R3, UR65, RZ ;  /* 0x0000004103037c24 */ /* 0x000fe2000f8e02ff */
[----:B0-----:R-:W2:Y:S01]  /*24a10*/  LDL.LU R2, [R1+0x1df0] ;  /* 0x001df00001027983 */ /* 0x001ea20000300800 */
[----:B------:R-:W-:-:S03]  /*24a20*/  IMAD R6, R6, UR65, RZ ;  /* 0x0000004106067c24 */ /* 0x000fc6000f8e02ff */
[----:B------:R0:W-:Y:S01]  /*24a30*/  STL [R1+0x3c], R7 ;  /* 0x00003c0701007387 */ /* 0x0001e20000100800 */
[----:B------:R-:W-:Y:S02]  /*24a40*/  IMAD R79, R79, UR65, RZ ;  /* 0x000000414f4f7c24 */ /* 0x000fe4000f8e02ff */
[----:B------:R-:W-:Y:S01]  /*24a50*/  IMAD R5, R5, UR65, RZ ;  /* 0x0000004105057c24 */ /* 0x000fe2000f8e02ff */
[----:B0-----:R-:W3:Y:S04]  /*24a60*/  LDL.LU R7, [R1+0x1dec] ;  /* 0x001dec0001077983 */ /* 0x001ee80000300800 */
[----:B------:R0:W-:Y:S01]  /*24a70*/  STL [R1+0x38], R8 ;  /* 0x0000380801007387 */ /* 0x0001e20000100800 */
[----:B------:R-:W-:-:S03]  /*24a80*/  IMAD R81, R81, UR65, RZ ;  /* 0x0000004151517c24 */ /* 0x000fc6000f8e02ff */
[----:B0-----:R-:W4:Y:S04]  /*24a90*/  LDL.LU R8, [R1+0x1de8] ;  /* 0x001de80001087983 */ /* 0x001f280000300800 */
[----:B------:R0:W-:Y:S04]  /*24aa0*/  STL [R1+0x34], R3 ;  /* 0x0000340301007387 */ /* 0x0001e80000100800 */
        /* <DEDUP_REMOVED lines=8> */
[----:B0-----:R-:W4:Y:S01]  /*24b30*/  LDL.LU R81, [R1+0x1dd4] ;  /* 0x001dd40001517983 */ /* 0x001f220000300800 */
[----:B------:R-:W-:-:S02]  /*24b40*/  SEL R0, R12, R0, !P3 ;  /* 0x000000000c007207 */ /* 0x000fc40005800000 */
[----:B------:R-:W-:-:S03]  /*24b50*/  SEL R91, R12, R91, !P3 ;  /* 0x0000005b0c5b7207 */ /* 0x000fc60005800000 */
[----:B------:R-:W-:Y:S01]  /*24b60*/  IMAD R0, R0, UR65, RZ ;  /* 0x0000004100007c24 */ /* 0x000fe2000f8e02ff */
        /* <DEDUP_REMOVED lines=31> */
[----:B------:R-:W-:Y:S01]  /*24d60*/  SEL R25, R12, R25, !P3 ;  /* 0x000000190c197207 */ /* 0x000fe20005800000 */
[----:B--2---:R-:W-:Y:S02]  /*24d70*/  IMAD R2, R2, UR65, RZ ;  /* 0x0000004102027c24 */ /* 0x004fe4000f8e02ff */
[----:B---3--:R-:W-:Y:S02]  /*24d80*/  IMAD R7, R7, UR65, RZ ;  /* 0x0000004107077c24 */ /* 0x008fe4000f8e02ff */
[----:B----4-:R-:W-:Y:S02]  /*24d90*/  IMAD R8, R8, UR65, RZ ;  /* 0x0000004108087c24 */ /* 0x010fe4000f8e02ff */
[----:B------:R-:W-:Y:S02]  /*24da0*/  IMAD R3, R3, UR65, RZ ;  /* 0x0000004103037c24 */ /* 0x000fe4000f8e02ff */
[----:B------:R-:W-:-:S02]  /*24db0*/  IMAD R6, R6, UR65, RZ ;  /* 0x0000004106067c24 */ /* 0x000fc4000f8e02ff */
[----:B------:R-:W-:Y:S02]  /*24dc0*/  IMAD R79, R79, UR65, RZ ;  /* 0x000000414f4f7c24 */ /* 0x000fe4000f8e02ff */
[----:B------:R-:W-:Y:S02]  /*24dd0*/  IMAD R5, R5, UR65, RZ ;  /* 0x0000004105057c24 */ /* 0x000fe4000f8e02ff */
[----:B------:R-:W-:-:S05]  /*24de0*/  IMAD R81, R81, UR65, RZ ;  /* 0x0000004151517c24 */ /* 0x000fca000f8e02ff */
[----:B------:R0:W-:Y:S04]  /*24df0*/  STL [R1+0x20], R81 ;  /* 0x0000205101007387 */ /* 0x0001e80000100800 */
[----:B0-----:R-:W2:Y:S04]  /*24e00*/  LDL.LU R81, [R1+0x1dd0] ;  /* 0x001dd00001517983 */ /* 0x001ea80000300800 */
[----:B------:R0:W-:Y:S04]  /*24e10*/  STL [R1+0x1c], R5 ;  /* 0x00001c0501007387 */ /* 0x0001e80000100800 */
[----:B0-----:R-:W3:Y:S04]  /*24e20*/  LDL.LU R5, [R1+0x1dcc] ;  /* 0x001dcc0001057983 */ /* 0x001ee80000300800 */
[----:B------:R0:W-:Y:S04]  /*24e30*/  STL [R1+0x18], R79 ;  /* 0x0000184f01007387 */ /* 0x0001e80000100800 */
[----:B0-----:R-:W4:Y:S04]  /*24e40*/  LDL.LU R79, [R1+0x1dc8] ;  /* 0x001dc800014f7983 */ /* 0x001f280000300800 */
[----:B------:R0:W-:Y:S04]  /*24e50*/  STL [R1+0x14], R6 ;  /* 0x0000140601007387 */ /* 0x0001e80000100800 */
[----:B0-----:R-:W2:Y:S04]  /*24e60*/  LDL.LU R6, [R1+0x1dc4] ;  /* 0x001dc40001067983 */ /* 0x001ea80000300800 */
[----:B------:R0:W-:Y:S04]  /*24e70*/  STL [R1+0x10], R3 ;  /* 0x0000100301007387 */ /* 0x0001e80000100800 */
[----:B0-----:R-:W2:Y:S04]  /*24e80*/  LDL.LU R3, [R1+0x1dc0] ;  /* 0x001dc00001037983 */ /* 0x001ea80000300800 */
[----:B------:R-:W-:Y:S04]  /*24e90*/  STL [R1+0xc], R8 ;  /* 0x00000c0801007387 */ /* 0x000fe80000100800 */
[----:B------:R-:W-:Y:S04]  /*24ea0*/  STL [R1+0x48], R7 ;  /* 0x0000480701007387 */ /* 0x000fe80000100800 */
[----:B------:R0:W-:Y:S04]  /*24eb0*/  STL [R1+0x4], R2 ;  /* 0x0000040201007387 */ /* 0x0001e80000100800 */
[----:B------:R1:W-:Y:S01]  /*24ec0*/  STL [R1+0x4c], R0 ;  /* 0x00004c0001007387 */ /* 0x0003e20000100800 */
[----:B0-----:R-:W-:-:S02]  /*24ed0*/  IMAD R2, R92, UR65, RZ ;  /* 0x000000415c027c24 */ /* 0x001fc4000f8e02ff */
[----:B-1----:R-:W-:-:S03]  /*24ee0*/  IMAD R0, R91, UR65, RZ ;  /* 0x000000415b007c24 */ /* 0x002fc6000f8e02ff */
[----:B------:R0:W-:Y:S04]  /*24ef0*/  STL [R1+0x50], R2 ;  /* 0x0000500201007387 */ /* 0x0001e80000100800 */
[----:B------:R1:W-:Y:S01]  /*24f00*/  STL [R1+0x54], R0 ;  /* 0x0000540001007387 */ /* 0x0003e20000100800 */
[----:B0-----:R-:W-:Y:S02]  /*24f10*/  IMAD R2, R89, UR65, RZ ;  /* 0x0000004159027c24 */ /* 0x001fe4000f8e02ff */
        /* <DEDUP_REMOVED lines=25> */
[----:B------:R0:W-:Y:S01]  /*250b0*/  STL [R1+0x88], R2 ;  /* 0x0000880201007387 */ /* 0x0001e20000100800 */
[----:B------:R-:W-:-:S03]  /*250c0*/  IMAD R7, R64, UR65, RZ ;  /* 0x0000004140077c24 */ /* 0x000fc6000f8e02ff */
[----:B------:R1:W-:Y:S01]  /*250d0*/  STL [R1+0x8c], R0 ;  /* 0x00008c0001007387 */ /* 0x0003e20000100800 */
[----:B0-----:R-:W-:Y:S02]  /*250e0*/  IMAD R2, R65, UR65, RZ ;  /* 0x0000004141027c24 */ /* 0x001fe4000f8e02ff */
[----:B-1----:R-:W-:-:S03]  /*250f0*/  IMAD R0, R63, UR65, RZ ;  /* 0x000000413f007c24 */ /* 0x002fc6000f8e02ff */
[----:B------:R0:W-:Y:S04]  /*25100*/  STL [R1+0x90], R2 ;  /* 0x0000900201007387 */ /* 0x0001e80000100800 */
[----:B------:R1:W-:Y:S01]  /*25110*/  STL [R1+0x94], R7 ;  /* 0x0000940701007387 */ /* 0x0003e20000100800 */
[----:B0-----:R-:W-:-:S03]  /*25120*/  IMAD R2, R62, UR65, RZ ;  /* 0x000000413e027c24 */ /* 0x001fc6000f8e02ff */
[----:B------:R0:W-:Y:S01]  /*25130*/  STL [R1+0x98], R0 ;  /* 0x0000980001007387 */ /* 0x0001e20000100800 */
[----:B-1----:R-:W-:-:S03]  /*25140*/  IMAD R7, R61, UR65, RZ ;  /* 0x000000413d077c24 */ /* 0x002fc6000f8e02ff */
[----:B------:R1:W-:Y:S01]  /*25150*/  STL [R1+0x9c], R2 ;  /* 0x00009c0201007387 */ /* 0x0003e20000100800 */
[----:B0-----:R-:W-:-:S03]  /*25160*/  IMAD R0, R60, UR65, RZ ;  /* 0x000000413c007c24 */ /* 0x001fc6000f8e02ff */
[----:B------:R0:W-:Y:S01]  /*25170*/  STL [R1+0xa0], R7 ;  /* 0x0000a00701007387 */ /* 0x0001e20000100800 */
[----:B-1----:R-:W-:-:S03]  /*25180*/  IMAD R2, R59, UR65, RZ ;  /* 0x000000413b027c24 */ /* 0x002fc6000f8e02ff */
[----:B------:R1:W-:Y:S04]  /*25190*/  STL [R1+0xa4], R0 ;  /* 0x0000a40001007387 */ /* 0x0003e80000100800 */
[----:B------:R1:W-:Y:S01]  /*251a0*/  STL [R1+0xa8], R2 ;  /* 0x0000a80201007387 */ /* 0x0003e20000100800 */
[----:B0-----:R-:W-:Y:S02]  /*251b0*/  IMAD R7, R58, UR65, RZ ;  /* 0x000000413a077c24 */ /* 0x001fe4000f8e02ff */
[----:B-1----:R-:W-:-:S03]  /*251c0*/  IMAD R0, R57, UR65, RZ ;  /* 0x0000004139007c24 */ /* 0x002fc6000f8e02ff */
[----:B------:R0:W-:Y:S01]  /*251d0*/  STL [R1+0xac], R7 ;  /* 0x0000ac0701007387 */ /* 0x0001e20000100800 */
[----:B------:R-:W-:-:S03]  /*251e0*/  IMAD R2, R56, UR65, RZ ;  /* 0x0000004138027c24 */ /* 0x000fc6000f8e02ff */
        /* <DEDUP_REMOVED lines=23> */
[----:B---3--:R-:W-:-:S03]  /*25360*/  IMAD R2, R44, UR65, RZ ;  /* 0x000000412c027c24 */ /* 0x008fc6000f8e02ff */
        /* <DEDUP_REMOVED lines=30> */
[----:B------:R1:W-:Y:S01]  /*25550*/  STL [R1+0x134], R0 ;  /* 0x0001340001007387 */ /* 0x0003e20000100800 */
[----:B------:R-:W-:-:S03]  /*25560*/  SEL R24, R12, R24, !P3 ;  /* 0x000000180c187207 */ /* 0x000fc60005800000 */
[----:B------:R3:W-:Y:S01]  /*25570*/  STL [R1+0x138], R2 ;  /* 0x0001380201007387 */ /* 0x0007e20000100800 */
[----:B0-----:R-:W-:Y:S01]  /*25580*/  IMAD R7, R28, UR65, RZ ;  /* 0x000000411c077c24 */ /* 0x001fe2000f8e02ff */
[----:B------:R-:W-:Y:S01]  /*25590*/  SEL R23, R12, R23, !P3 ;  /* 0x000000170c177207 */ /* 0x000fe20005800000 */
[----:B-1----:R-:W-:-:S03]  /*255a0*/  IMAD R0, R27, UR65, RZ ;  /* 0x000000411b007c24 */ /* 0x002fc6000f8e02ff */
[----:B------:R0:W-:Y:S01]  /*255b0*/  STL [R1+0x13c], R7 ;  /* 0x00013c0701007387 */ /* 0x0001e20000100800 */
[----:B---3--:R-:W-:-:S03]  /*255c0*/  IMAD R2, R26, UR65, RZ ;  /* 0x000000411a027c24 */ /* 0x008fc6000f8e02ff */
[----:B------:R1:W-:Y:S01]  /*255d0*/  STL [R1+0x140], R0 ;  /* 0x0001400001007387 */ /* 0x0003e20000100800 */
[C---:B------:R-:W-:Y:S02]  /*255e0*/  SEL R22, R12.reuse, R22, !P3 ;  /* 0x000000160c167207 */ /* 0x040fe40005800000 */
[C---:B------:R-:W-:Y:S01]  /*255f0*/  SEL R21, R12.reuse, R21, !P3 ;  /* 0x000000150c157207 */ /* 0x040fe20005800000 */
[----:B------:R3:W-:Y:S01]  /*25600*/  STL [R1+0x144], R2 ;  /* 0x0001440201007387 */ /* 0x0007e20000100800 */
[----:B0-----:R-:W-:Y:S01]  /*25610*/  IMAD R7, R25, UR65, RZ ;  /* 0x0000004119077c24 */ /* 0x001fe2000f8e02ff */
[----:B------:R-:W-:Y:S01]  /*25620*/  SEL R20, R12, R20, !P3 ;  /* 0x000000140c147207 */ /* 0x000fe20005800000 */
        /* <DEDUP_REMOVED lines=11> */
[----:B------:R-:W-:Y:S01]  /*256e0*/  STL [R1+0x158], R0 ;  /* 0x0001580001007387 */ /* 0x000fe20000100800 */
[----:B------:R-:W-:-:S03]  /*256f0*/  SEL R15, R12, R15, !P3 ;  /* 0x0000000f0c0f7207 */ /* 0x000fc60005800000 */
[----:B------:R1:W-:Y:S01]  /*25700*/  STL [R1+0x15c], R2 ;  /* 0x00015c0201007387 */ /* 0x0003e20000100800 */
[----:B0-----:R-:W-:Y:S01]  /*25710*/  IMAD R7, R19, UR65, RZ ;  /* 0x0000004113077c24 */ /* 0x001fe2000f8e02ff */
[C---:B------:R-:W-:Y:S02]  /*25720*/  SEL R14, R12.reuse, R14, !P3 ;  /* 0x0000000e0c0e7207 */ /* 0x040fe40005800000 */
[C---:B------:R-:W-:Y:S02]  /*25730*/  SEL R13, R12.reuse, R13, !P3 ;  /* 0x0000000d0c0d7207 */ /* 0x040fe40005800000 */
[----:B------:R0:W-:Y:S01]  /*25740*/  STL [R1+0x160], R7 ;  /* 0x0001600701007387 */ /* 0x0001e20000100800 */
[----:B-1----:R-:W-:Y:S01]  /*25750*/  IMAD R2, R17, UR65, RZ ;  /* 0x0000004111027c24 */ /* 0x002fe2000f8e02ff */
[----:B------:R-:W-:Y:S01]  /*25760*/  SEL R11, R12, R11, !P3 ;  /* 0x0000000b0c0b7207 */ /* 0x000fe20005800000 */
[----:B------:R-:W-:Y:S01]  /*25770*/  IMAD R14, R14, UR65, RZ ;  /* 0x000000410e0e7c24 */ /* 0x000fe2000f8e02ff */
[----:B0-----:R-:W3:Y:S04]  /*25780*/  LDL.LU R7, [R1+0x774] ;  /* 0x0007740001077983 */ /* 0x001ee80000300800 */
[----:B------:R0:W-:Y:S01]  /*25790*/  STL [R1+0x168], R2 ;  /* 0x0001680201007387 */ /* 0x0001e20000100800 */
[----:B------:R-:W-:Y:S01]  /*257a0*/  SEL R10, R12, R10, !P3 ;  /* 0x0000000a0c0a7207 */ /* 0x000fe20005800000 */
[----:B------:R-:W-:-:S02]  /*257b0*/  IMAD R13, R13, UR65, RZ ;  /* 0x000000410d0d7c24 */ /* 0x000fc4000f8e02ff */
[----:B------:R-:W-:Y:S02]  /*257c0*/  IMAD R11, R11, UR65, RZ ;  /* 0x000000410b0b7c24 */ /* 0x000fe4000f8e02ff */
[----:B0-----:R-:W-:Y:S02]  /*257d0*/  IMAD R2, R15, UR65, RZ ;  /* 0x000000410f027c24 */ /* 0x001fe4000f8e02ff */
[----:B------:R-:W-:-:S03]  /*257e0*/  IMAD R10, R10, UR65, RZ ;  /* 0x000000410a0a7c24 */ /* 0x000fc6000f8e02ff */
[----:B------:R0:W-:Y:S04]  /*257f0*/  STL [R1+0x174], R2 ;  /* 0x0001740201007387 */ /* 0x0001e80000100800 */
[----:B0-----:R-:W2:Y:S04]  /*25800*/  LDL.LU R2, [R1+0x1dbc] ;  /* 0x001dbc0001027983 */ /* 0x001ea80000300800 */
[----:B------:R0:W-:Y:S04]  /*25810*/  STL [R1+0x178], R14 ;  /* 0x0001780e01007387 */ /* 0x0001e80000100800 */
[----:B0-----:R-:W3:Y:S04]  /*25820*/  LDL.LU R14, [R1+0x76c] ;  /* 0x00076c00010e7983 */ /* 0x001ee80000300800 */
[----:B------:R0:W-:Y:S04]  /*25830*/  STL [R1+0x17c], R13 ;  /* 0x00017c0d01007387 */ /* 0x0001e80000100800 */
[----:B0-----:R-:W3:Y:S04]  /*25840*/  LDL.LU R13, [R1+0x78c] ;  /* 0x00078c00010d7983 */ /* 0x001ee80000300800 */
[----:B------:R0:W-:Y:S04]  /*25850*/  STL [R1+0x180], R11 ;  /* 0x0001800b01007387 */ /* 0x0001e80000100800 */
[----:B0-----:R-:W3:Y:S04]  /*25860*/  LDL R11, [R1+0x11d4] ;  /* 0x0011d400010b7983 */ /* 0x001ee80000100800 */
[----:B------:R0:W-:Y:S04]  /*25870*/  STL [R1+0x188], R10 ;  /* 0x0001880a01007387 */ /* 0x0001e80000100800 */
[----:B0-----:R-:W3:Y:S01]  /*25880*/  LDL R10, [R1+0x11d0] ;  /* 0x0011d000010a7983 */ /* 0x001ee20000100800 */
[----:B--2---:R-:W-:-:S02]  /*25890*/  PRMT R2, RZ, 0x7610, R2 ;  /* 0x00007610ff027816 */ /* 0x004fc40000000002 */
[----:B---3--:R-:W-:-:S04]  /*258a0*/  @P2 LOP3.LUT R11, R11, R10, RZ, 0x3c, !PT ;  /* 0x0000000a0b0b2212 */ /* 0x008fc800078e3cff */
[----:B------:R-:W-:-:S04]  /*258b0*/  @P2 LOP3.LUT R10, R11, R10, RZ, 0x3c, !PT ;  /* 0x0000000a0b0a2212 */ /* 0x000fc800078e3cff */
[----:B------:R-:W-:-:S05]  /*258c0*/  @P2 LOP3.LUT R11, R11, R10, RZ, 0x3c, !PT ;  /* 0x0000000a0b0b2212 */ /* 0x000fca00078e3cff */
[----:B------:R-:W2:Y:S01]  /*258d0*/  @P2 LDG.E.U16 R2, desc[UR16][R10.64] ;  /* 0x000000100a022981 */ /* 0x000ea2000c1e1500 */
[C---:B------:R-:W-:Y:S02]  /*258e0*/  SEL R9, R12.reuse, R9, !P3 ;  /* 0x000000090c097207 */ /* 0x040fe40005800000 */
[----:B------:R-:W-:-:S03]  /*258f0*/  SEL R4, R12, R4, !P3 ;  /* 0x000000040c047207 */ /* 0x000fc60005800000 */
[----:B------:R-:W-:Y:S02]  /*25900*/  IMAD R9, R9, UR65, RZ ;  /* 0x0000004109097c24 */ /* 0x000fe4000f8e02ff */
[----:B------:R-:W-:Y:S01]  /*25910*/  IMAD R4, R4, UR66, RZ ;  /* 0x0000004204047c24 */ /* 0x000fe2000f8e02ff */
[C---:B------:R-:W-:Y:S02]  /*25920*/  SEL R13, R12.reuse, R13, !P3 ;  /* 0x0000000d0c0d7207 */ /* 0x040fe40005800000 */
[C---:B------:R-:W-:Y:S01]  /*25930*/  SEL R93, R12.reuse, R93, !P3 ;  /* 0x0000005d0c5d7207 */ /* 0x040fe20005800000 */
[----:B------:R0:W-:Y:S01]  /*25940*/  STL [R1+0x18c], R9 ;  /* 0x00018c0901007387 */ /* 0x0001e20000100800 */
[----:B------:R-:W-:Y:S02]  /*25950*/  PRMT R92, RZ, 0x7610, R92 ;  /* 0x00007610ff5c7816 */ /* 0x000fe4000000005c */
[C---:B------:R-:W-:Y:S02]  /*25960*/  SEL R85, R12.reuse, R85, !P3 ;  /* 0x000000550c557207 */ /* 0x040fe40005800000 */
[----:B------:R-:W-:-:S02]  /*25970*/  SEL R72, R12, R72, !P3 ;  /* 0x000000480c487207 */ /* 0x000fc40005800000 */
[----:B------:R-:W-:Y:S01]  /*25980*/  SEL R66, R12, R66, !P3 ;  /* 0x000000420c427207 */ /* 0x000fe20005800000 */
[----:B------:R-:W-:Y:S01]  /*25990*/  IMAD R90, R90, UR65, RZ ;  /* 0x000000415a5a7c24 */ /* 0x000fe2000f8e02ff */
[----:B------:R-:W-:Y:S01]  /*259a0*/  PRMT R91, RZ, 0x7610, R91 ;  /* 0x00007610ff5b7816 */ /* 0x000fe2000000005b */
[----:B0-----:R-:W3:Y:S01]  /*259b0*/  LDL.LU R9, [R1+0x778] ;  /* 0x0007780001097983 */ /* 0x001ee20000300800 */
[----:B------:R-:W-:Y:S01]  /*259c0*/  PRMT R89, RZ, 0x7610, R89 ;  /* 0x00007610ff597816 */ /* 0x000fe20000000059 */
[----:B------:R-:W-:Y:S01]  /*259d0*/  IMAD R88, R88, UR65, RZ ;  /* 0x0000004158587c24 */ /* 0x000fe2000f8e02ff */
[----:B------:R-:W-:Y:S01]  /*259e0*/  PRMT R87, RZ, 0x7610, R87 ;  /* 0x00007610ff577816 */ /* 0x000fe20000000057 */
[----:B------:R0:W-:Y:S01]  /*259f0*/  STL [R1+0x19c], R4 ;  /* 0x00019c0401007387 */ /* 0x0001e20000100800 */
[----:B------:R-:W-:Y:S01]  /*25a00*/  PRMT R86, RZ, 0x7610, R86 ;  /* 0x00007610ff567816 */ /* 0x000fe20000000056 */
[----:B------:R-:W-:Y:S01]  /*25a10*/  IMAD R82, R82, UR65, RZ ;  /* 0x0000004152527c24 */ /* 0x000fe2000f8e02ff */
[----:B------:R-:W-:Y:S01]  /*25a20*/  PRMT R84, RZ, 0x7610, R84 ;  /* 0x00007610ff547816 */ /* 0x000fe20000000054 */
[----:B------:R-:W-:Y:S01]  /*25a30*/  IMAD R77, R77, UR65, RZ ;  /* 0x000000414d4d7c24 */ /* 0x000fe2000f8e02ff */
[----:B------:R-:W-:Y:S01]  /*25a40*/  PRMT R83, RZ, 0x7610, R83 ;  /* 0x00007610ff537816 */ /* 0x000fe20000000053 */
[----:B------:R-:W-:Y:S01]  /*25a50*/  IMAD R75, R75, UR65, RZ ;  /* 0x000000414b4b7c24 */ /* 0x000fe2000f8e02ff */
[----:B------:R-:W-:Y:S01]  /*25a60*/  PRMT R80, RZ, 0x7610, R80 ;  /* 0x00007610ff507816 */ /* 0x000fe20000000050 */
[----:B------:R-:W-:Y:S01]  /*25a70*/  IMAD R69, R69, UR65, RZ ;  /* 0x0000004145457c24 */ /* 0x000fe2000f8e02ff */
[----:B------:R-:W-:Y:S01]  /*25a80*/  PRMT R78, RZ, 0x7610, R78 ;  /* 0x00007610ff4e7816 */ /* 0x000fe2000000004e */
[----:B0-----:R-:W3:Y:S01]  /*25a90*/  LDL.LU R4, [R1+0x1db8] ;  /* 0x001db80001047983 */ /* 0x001ee20000300800 */
[----:B------:R-:W-:Y:S01]  /*25aa0*/  PRMT R76, RZ, 0x7610, R76 ;  /* 0x00007610ff4c7816 */ /* 0x000fe2000000004c */
[----:B------:R-:W0:Y:S02]  /*25ab0*/  LDCU UR66, c[0x0][0x3b0] ;  /* 0x00007600ff4277ac */ /* 0x000e240008000800 */
[----:B--2---:R1:W-:Y:S04]  /*25ac0*/  STL [R1+0x8], R2 ;  /* 0x0000080201007387 */ /* 0x0043e80000100800 */
[----:B-1----:R-:W2:Y:S04]  /*25ad0*/  LDL.LU R2, [R1+0x1db4] ;  /* 0x001db40001027983 */ /* 0x002ea80000300800 */
[----:B------:R-:W3:Y:S04]  /*25ae0*/  LDL R10, [R1+0x11e8] ;  /* 0x0011e800010a7983 */ /* 0x000ee80000100800 */
[----:B------:R-:W3:Y:S01]  /*25af0*/  LDL R11, [R1+0x11ec] ;  /* 0x0011ec00010b7983 */ /* 0x000ee20000100800 */
[----:B--2---:R-:W-:-:S02]  /*25b00*/  PRMT R2, RZ, 0x7610, R2 ;  /* 0x00007610ff027816 */ /* 0x004fc40000000002 */
[----:B---3--:R-:W-:-:S04]  /*25b10*/  @P2 LOP3.LUT R11, R11, R10, RZ, 0x3c, !PT ;  /* 0x0000000a0b0b2212 */ /* 0x008fc800078e3cff */
[----:B------:R-:W-:-:S04]  /*25b20*/  @P2 LOP3.LUT R10, R11, R10, RZ, 0x3c, !PT ;  /* 0x0000000a0b0a2212 */ /* 0x000fc800078e3cff */
[----:B------:R-:W-:-:S05]  /*25b30*/  @P2 LOP3.LUT R11, R11, R10, RZ, 0x3c, !PT ;  /* 0x0000000a0b0b2212 */ /* 0x000fca00078e3cff */
[----:B------:R-:W2:Y:S01]  /*25b40*/  @P2 LDG.E.U16 R2, desc[UR16][R10.64] ;  /* 0x000000100a022981 */ /* 0x000ea2000c1e1500 */
[----:B------:R-:W-:Y:S01]  /*25b50*/  IMAD R13, R13, UR67, RZ ;  /* 0x000000430d0d7c24 */ /* 0x000fe2000f8e02ff */
[----:B------:R-:W-:Y:S02]  /*25b60*/  SEL R9, R12, R9, !P3 ;  /* 0x000000090c097207 */ /* 0x000fe40005800000 */
[----:B------:R-:W-:Y:S02]  /*25b70*/  PRMT R74, RZ, 0x7610, R74 ;  /* 0x00007610ff4a7816 */ /* 0x000fe4000000004a */
[----:B------:R-:W-:Y:S01]  /*25b80*/  PRMT R73, RZ, 0x7610, R73 ;  /* 0x00007610ff497816 */ /* 0x000fe20000000049 */
[----:B------:R1:W-:Y:S01]  /*25b90*/  STL [R1+0x44], R13 ;  /* 0x0000440d01007387 */ /* 0x0003e20000100800 */
[----:B------:R-:W-:Y:S02]  /*25ba0*/  PRMT R71, RZ, 0x7610, R71 ;  /* 0x00007610ff477816 */ /* 0x000fe40000000047 */
[----:B------:R-:W-:-:S02]  /*25bb0*/  PRMT R70, RZ, 0x7610, R70 ;  /* 0x00007610ff467816 */ /* 0x000fc40000000046 */
[----:B------:R-:W-:Y:S02]  /*25bc0*/  PRMT R68, RZ, 0x7610, R68 ;  /* 0x00007610ff447816 */ /* 0x000fe40000000044 */
        /* <DEDUP_REMOVED lines=15> */
[C---:B------:R-:W-:Y:S02]  /*25cc0*/  SEL R18, R12.reuse, R18, !P3 ;  /* 0x000000120c127207 */ /* 0x040fe40005800000 */
[C---:B------:R-:W-:Y:S01]  /*25cd0*/  SEL R16, R12.reuse, R16, !P3 ;  /* 0x000000100c107207 */ /* 0x040fe20005800000 */
[----:B------:R-:W-:Y:S01]  /*25ce0*/  IMAD R93, R93, UR65, RZ ;  /* 0x000000415d5d7c24 */ /* 0x000fe2000f8e02ff */
[----:B-1----:R-:W-:Y:S01]  /*25cf0*/  SEL R13, R12, R14, !P3 ;  /* 0x0000000e0c0d7207 */ /* 0x002fe20005800000 */
[----:B------:R-:W-:Y:S01]  /*25d00*/  IMAD R14, R9, UR68, RZ ;  /* 0x00000044090e7c24 */ /* 0x000fe2000f8e02ff */
[----:B------:R-:W-:Y:S01]  /*25d10*/  PRMT R51, RZ, 0x7610, R51 ;  /* 0x00007610ff337816 */ /* 0x000fe20000000033 */
[----:B------:R-:W3:Y:S01]  /*25d20*/  LDL.LU R9, [R1+0x770] ;  /* 0x0007700001097983 */ /* 0x000ee20000300800 */
[----:B------:R-:W-:Y:S01]  /*25d30*/  IMAD R85, R85, UR65, RZ ;  /* 0x0000004155557c24 */ /* 0x000fe2000f8e02ff */
[----:B------:R-:W1:Y:S02]  /*25d40*/  LDCU UR67, c[0x0][0x3b0] ;  /* 0x00007600ff4377ac */ /* 0x000e640008000800 */
[----:B------:R0:W-:Y:S01]  /*25d50*/  STL [R1+0x1a4], R14 ;  /* 0x0001a40e01007387 */ /* 0x0001e20000100800 */
[----:B------:R-:W-:Y:S01]  /*25d60*/  IMAD R13, R13, UR69, RZ ;  /* 0x000000450d0d7c24 */ /* 0x000fe2000f8e02ff */
[----:B------:R-:W-:Y:S01]  /*25d70*/  PRMT R50, RZ, 0x7610, R50 ;  /* 0x00007610ff327816 */ /* 0x000fe20000000032 */
[----:B------:R-:W-:Y:S01]  /*25d80*/  IMAD R72, R72, UR65, RZ ;  /* 0x0000004148487c24 */ /* 0x000fe2000f8e02ff */
[----:B------:R-:W-:Y:S01]  /*25d90*/  PRMT R49, RZ, 0x7610, R49 ;  /* 0x00007610ff317816 */ /* 0x000fe20000000031 */
[----:B------:R-:W-:Y:S01]  /*25da0*/  IMAD R66, R66, UR65, RZ ;  /* 0x0000004142427c24 */ /* 0x000fe2000f8e02ff */
[----:B------:R-:W1:Y:S01]  /*25db0*/  LDCU UR68, c[0x0][0x3b0] ;  /* 0x00007600ff4477ac */ /* 0x000e620008000800 */
[----:B0-----:R-:W4:Y:S01]  /*25dc0*/  LDL.LU R14, [R1+0x74c] ;  /* 0x00074c00010e7983 */ /* 0x001f220000300800 */
[----:B------:R-:W-:Y:S01]  /*25dd0*/  IMAD R0, R18, UR65, RZ ;  /* 0x0000004112007c24 */ /* 0x000fe2000f8e02ff */
[----:B------:R-:W0:Y:S02]  /*25de0*/  LDCU UR69, c[0x0][0x3b0] ;  /* 0x00007600ff4577ac */ /* 0x000e240008000800 */
[----:B--2---:R2:W-:Y:S04]  /*25df0*/  STL [R1], R2 ;  /* 0x0000000201007387 */ /* 0x0045e80000100800 */
[----:B--2---:R-:W2:Y:S04]  /*25e00*/  LDL.LU R2, [R1+0x1db0] ;  /* 0x001db00001027983 */ /* 0x004ea80000300800 */
[----:B------:R-:W2:Y:S04]  /*25e10*/  LDL R10, [R1+0x1200] ;  /* 0x00120000010a7983 */ /* 0x000ea80000100800 */
[----:B------:R-:W2:Y:S04]  /*25e20*/  LDL R11, [R1+0x1204] ;  /* 0x00120400010b7983 */ /* 0x000ea80000100800 */
[----:B------:R0:W-:Y:S02]  /*25e30*/  STL [R1+0x198], R13 ;  /* 0x0001980d01007387 */ /* 0x0001e40000100800 */
[----:B0-----:R-:W-:-:S02]  /*25e40*/  SEL R13, R12, R7, !P3 ;  /* 0x000000070c0d7207 */ /* 0x001fc40005800000 */
[----:B---3--:R-:W-:-:S05]  /*25e50*/  SEL R9, R12, R9, !P3 ;  /* 0x000000090c097207 */ /* 0x008fca0005800000 */
[----:B------:R-:W-:Y:S01]  /*25e60*/  IMAD R7, R9, UR70, RZ ;  /* 0x0000004609077c24 */ /* 0x000fe2000f8e02ff */
[----:B------:R-:W0:Y:S01]  /*25e70*/  LDCU UR70, c[0x0][0x3b0] ;  /* 0x00007600ff4677ac */ /* 0x000e220008000800 */
[----:B------:R-:W3:Y:S01]  /*25e80*/  LDL.LU R9, [R1+0x768] ;  /* 0x0007680001097983 */ /* 0x000ee20000300800 */
[----:B--2---:R-:W-:-:S04]  /*25e90*/  @P2 LOP3.LUT R11, R11, R10, RZ, 0x3c, !PT ;  /* 0x0000000a0b0b2212 */ /* 0x004fc800078e3cff */
[----:B------:R-:W-:-:S04]  /*25ea0*/  @P2 LOP3.LUT R10, R11, R10, RZ, 0x3c, !PT ;  /* 0x0000000a0b0a2212 */ /* 0x000fc800078e3cff */
[----:B------:R-:W-:-:S05]  /*25eb0*/  @P2 LOP3.LUT R11, R11, R10, RZ, 0x3c, !PT ;  /* 0x0000000a0b0b2212 */ /* 0x000fca00078e3cff */
[----:B------:R-:W2:Y:S04]  /*25ec0*/  @P2 LDG.E.U16 R92, desc[UR16][R10.64] ;  /* 0x000000100a5c2981 */ /* 0x000ea8000c1e1500 */
[----:B------:R-:W4:Y:S04]  /*25ed0*/  LDL.LU R10, [R1+0x75c] ;  /* 0x00075c00010a7983 */ /* 0x000f280000300800 */
[----:B------:R-:W4:Y:S01]  /*25ee0*/  LDL R11, [R1+0x1218] ;  /* 0x00121800010b7983 */ /* 0x000f220000100800 */
[----:B------:R-:W-:Y:S01]  /*25ef0*/  IMAD R13, R13, UR71, RZ ;  /* 0x000000470d0d7c24 */ /* 0x000fe2000f8e02ff */
[----:B------:R-:W0:Y:S01]  /*25f00*/  LDCU UR71, c[0x0][0x3b0] ;  /* 0x00007600ff4777ac */ /* 0x000e220008000800 */
[C---:B---3--:R-:W-:Y:S01]  /*25f10*/  SEL R9, R12.reuse, R9, !P3 ;  /* 0x000000090c097207 */ /* 0x048fe20005800000 */
[----:B--2---:R2:W-:Y:S04]  /*25f20*/  STL [R1+0x1c6c], R92 ;  /* 0x001c6c5c01007387 */ /* 0x0045e80000100800 */
[----:B------:R4:W-:Y:S04]  /*25f30*/  STL [R1+0x1a0], R13 ;  /* 0x0001a00d01007387 */ /* 0x0009e80000100800 */
[----:B--2---:R-:W2:Y:S01]  /*25f40*/  LDL.LU R92, [R1+0x73c] ;  /* 0x00073c00015c7983 */ /* 0x004ea20000300800 */
[----:B----4-:R-:W-:Y:S01]  /*25f50*/  SEL R13, R12, R10, !P3 ;  /* 0x0000000a0c0d7207 */ /* 0x010fe20005800000 */
[----:B------:R-:W-:Y:S01]  /*25f60*/  IMAD R10, R9, UR72, RZ ;  /* 0x00000048090a7c24 */ /* 0x000fe2000f8e02ff */
[----:B------:R-:W-:Y:S01]  /*25f70*/  PRMT R48, RZ, 0x7610, R48 ;  /* 0x00007610ff307816 */ /* 0x000fe20000000030 */
[----:B------:R-:W3:Y:S01]  /*25f80*/  LDL.LU R9, [R1+0x758] ;  /* 0x0007580001097983 */ /* 0x000ee20000300800 */
[----:B------:R-:W-:Y:S01]  /*25f90*/  IMAD R8, R16, UR65, RZ ;  /* 0x0000004110087c24 */ /* 0x000fe2000f8e02ff */
[----:B------:R-:W4:Y:S02]  /*25fa0*/  LDCU UR65, c[0x0][0x3b0] ;  /* 0x00007600ff4177ac */ /* 0x000f240008000800 */
[----:B------:R0:W-:Y:S01]  /*25fb0*/  STL [R1+0x1bc], R10 ;  /* 0x0001bc0a01007387 */ /* 0x0001e20000100800 */
[----:B------:R-:W-:Y:S01]  /*25fc0*/  IMAD R13, R13, UR73, RZ ;  /* 0x000000490d0d7c24 */ /* 0x000fe2000f8e02ff */
[----:B------:R-:W1:Y:S01]  /*25fd0*/  LDCU UR72, c[0x0][0x3b0] ;  /* 0x00007600ff4877ac */ /* 0x000e620008000800 */
[----:B------:R-:W1:Y:S01]  /*25fe0*/  LDCU UR73, c[0x0][0x3b0] ;  /* 0x00007600ff4977ac */ /* 0x000e620008000800 */
[----:B0-----:R-:W-:-:S02]  /*25ff0*/  @P2 IMAD.MOV.U32 R10, RZ, RZ, R2 ;  /* 0x000000ffff0a2224 */ /* 0x001fc400078e0002 */
[----:B------:R-:W2:Y:S04]  /*26000*/  LDL.LU R2, [R1+0x738] ;  /* 0x0007380001027983 */ /* 0x000ea80000300800 */
[----:B------:R-:W2:Y:S04]  /*26010*/  @P2 LDG.E.U16 R91, desc[UR16][R10.64] ;  /* 0x000000100a5b2981 */ /* 0x000ea8000c1e1500 */
[----:B------:R-:W4:Y:S04]  /*26020*/  LDL R10, [R1+0x122c] ;  /* 0x00122c00010a7983 */ /* 0x000f280000100800 */
[----:B------:R-:W4:Y:S01]  /*26030*/  LDL R11, [R1+0x1230] ;  /* 0x00123000010b7983 */ /* 0x000f220000100800 */
[----:B---3--:R-:W-:-:S03]  /*26040*/  SEL R9, R12, R9, !P3 ;  /* 0x000000090c097207 */ /* 0x008fc60005800000 */
[----:B--2---:R0:W-:Y:S04]  /*26050*/  STL [R1+0x1c70], R91 ;  /* 0x001c705b01007387 */ /* 0x0041e80000100800 */
[----:B------:R2:W-:Y:S01]  /*26060*/  STL [R1+0x1b0], R13 ;  /* 0x0001b00d01007387 */ /* 0x0005e20000100800 */
[----:B----4-:R-:W-:-:S04]  /*26070*/  @P2 LOP3.LUT R11, R11, R10, RZ, 0x3c, !PT ;  /* 0x0000000a0b0b2212 */ /* 0x010fc800078e3cff */
[----:B------:R-:W-:-:S04]  /*26080*/  @P2 LOP3.LUT R10, R11, R10, RZ, 0x3c, !PT ;  /* 0x0000000a0b0a2212 */ /* 0x000fc800078e3cff */
[----:B------:R-:W-:Y:S01]  /*26090*/  @P2 LOP3.LUT R11, R11, R10, RZ, 0x3c, !PT ;  /* 0x0000000a0b0b2212 */ /* 0x000fe200078e3cff */
[----:B0-----:R-:W-:Y:S01]  /*260a0*/  IMAD R91, R9, UR74, RZ ;  /* 0x0000004a095b7c24 */ /* 0x001fe2000f8e02ff */
[C---:B--2---:R-:W-:Y:S01]  /*260b0*/  SEL R13, R12.reuse, R14, !P3 ;  /* 0x0000000e0c0d7207 */ /* 0x044fe20005800000 */
[----:B------:R-:W0:Y:S01]  /*260c0*/  LDCU UR74, c[0x0][0x3b0] ;  /* 0x00007600ff4a77ac */ /* 0x000e220008000800 */
[----:B------:R-:W2:Y:S04]  /*260d0*/  LDL.LU R14, [R1+0x728] ;  /* 0x00072800010e7983 */ /* 0x000ea80000300800 */
[----:B------:R-:W3:Y:S04]  /*260e0*/  LDL.LU R9, [R1+0x754] ;  /* 0x0007540001097983 */ /* 0x000ee80000300800 */
[----:B------:R-:W4:Y:S04]  /*260f0*/  @P2 LDG.E.U16 R89, desc[UR16][R10.64] ;  /* 0x000000100a592981 */ /* 0x000f28000c1e1500 */
[----:B------:R-:W2:Y:S04]  /*26100*/  LDL R10, [R1+0x123c] ;  /* 0x00123c00010a7983 */ /* 0x000ea80000100800 */
[----:B------:R-:W2:Y:S01]  /*26110*/  LDL R11, [R1+0x1240] ;  /* 0x00124000010b7983 */ /* 0x000ea20000100800 */
[----:B------:R-:W-:Y:S01]  /*26120*/  IMAD R13, R13, UR75, RZ ;  /* 0x0000004b0d0d7c24 */ /* 0x000fe2000f8e02ff */
[----:B------:R-:W-:Y:S01]  /*26130*/  PRMT R47, RZ, 0x7610, R47 ;  /* 0x00007610ff2f7816 */ /* 0x000fe2000000002f */
[----:B------:R-:W0:Y:S01]  /*26140*/  LDCU UR75, c[0x0][0x3b0] ;  /* 0x00007600ff4b77ac */ /* 0x000e220008000800 */
[----:B---3--:R-:W-:-:S05]  /*26150*/  SEL R9, R12, R9, !P3 ;  /* 0x000000090c097207 */ /* 0x008fca0005800000 */
[----:B------:R-:W-:Y:S01]  /*26160*/  IMAD R9, R9, UR7, RZ ;  /* 0x0000000709097c24 */ /* 0x000fe2000f8e02ff */
[----:B----4-:R3:W-:Y:S01]  /*26170*/  STL [R1+0x1c74], R89 ;  /* 0x001c745901007387 */ /* 0x0107e20000100800 */
[----:B------:R-:W-:Y:S01]  /*26180*/  PRMT R46, RZ, 0x7610, R46 ;  /* 0x00007610ff2e7816 */ /* 0x000fe2000000002e */
[----:B------:R-:W4:Y:S02]  /*26190*/  LDCU UR7, c[0x0][0x3b0] ;  /* 0x00007600ff0777ac */ /* 0x000f240008000800 */
[----:B---3--:R-:W3:Y:S01]  /*261a0*/  LDL.LU R89, [R1+0x740] ;  /* 0x0007400001597983 */ /* 0x008ee20000300800 */
[----:B--2---:R-:W-:-:S04]  /*261b0*/  @P2 LOP3.LUT R11, R11, R10, RZ, 0x3c, !PT ;  /* 0x0000000a0b0b2212 */ /* 0x004fc800078e3cff */
[----:B------:R-:W-:-:S04]  /*261c0*/  @P2 LOP3.LUT R10, R11, R10, RZ, 0x3c, !PT ;  /* 0x0000000a0b0a2212 */ /* 0x000fc800078e3cff */
[----:B------:R-:W-:Y:S01]  /*261d0*/  @P2 LOP3.LUT R11, R11, R10, RZ, 0x3c, !PT ;  /* 0x0000000a0b0b2212 */ /* 0x000fe200078e3cff */
[----:B------:R-:W-:Y:S04]  /*261e0*/  STL [R1+0x1b8], R13 ;  /* 0x0001b80d01007387 */ /* 0x000fe80000100800 */
[----:B------:R2:W-:Y:S04]  /*261f0*/  STL [R1+0x1d8], R9 ;  /* 0x0001d80901007387 */ /* 0x0005e80000100800 */
[----:B------:R-:W4:Y:S04]  /*26200*/  @P2 LDG.E.U16 R87, desc[UR16][R10.64] ;  /* 0x000000100a572981 */ /* 0x000f28000c1e1500 */
[----:B------:R-:W4:Y:S04]  /*26210*/  LDL R10, [R1+0x124c] ;  /* 0x00124c00010a7983 */ /* 0x000f280000100800 */
[----:B------:R-:W4:Y:S01]  /*26220*/  LDL R11, [R1+0x1250] ;  /* 0x00125000010b7983 */ /* 0x000f220000100800 */
[----:B--2---:R-:W-:-:S05]  /*26230*/  SEL R9, R12, R92, !P3 ;  /* 0x0000005c0c097207 */ /* 0x004fca0005800000 */
[----:B------:R-:W-:Y:S01]  /*26240*/  IMAD R9, R9, UR13, RZ ;  /* 0x0000000d09097c24 */ /* 0x000fe2000f8e02ff */
[----:B------:R-:W-:Y:S01]  /*26250*/  PRMT R45, RZ, 0x7610, R45 ;  /* 0x00007610ff2d7816 */ /* 0x000fe2000000002d */
[----:B------:R-:W2:Y:S01]  /*26260*/  LDCU UR13, c[0x0][0x3b0] ;  /* 0x00007600ff0d77ac */ /* 0x000ea20008000800 */
[----:B---3--:R-:W-:-:S05]  /*26270*/  SEL R13, R12, R89, !P3 ;  /* 0x000000590c0d7207 */ /* 0x008fca0005800000 */
[----:B------:R-:W-:Y:S01]  /*26280*/  IMAD R13, R13, UR12, RZ ;  /* 0x0000000c0d0d7c24 */ /* 0x000fe2000f8e02ff */
[----:B------:R-:W3:Y:S01]  /*26290*/  LDCU UR12, c[0x0][0x3b0] ;  /* 0x00007600ff0c77ac */ /* 0x000ee20008000800 */
[----:B----4-:R4:W-:Y:S04]  /*262a0*/  STL [R1+0x1c78], R87 ;  /* 0x001c785701007387 */ /* 0x0109e80000100800 */
[----:B----4-:R-:W4:Y:S01]  /*262b0*/  LDL.LU R87, [R1+0x714] ;  /* 0x0007140001577983 */ /* 0x010f220000300800 */
[----:B------:R-:W-:-:S03]  /*262c0*/  @P2 LOP3.LUT R11, R11, R10, RZ, 0x3c, !PT ;  /* 0x0000000a0b0b2212 */ /* 0x000fc600078e3cff */
[----:B------:R-:W2:Y:S01]  /*262d0*/  LDL R89, [R1+0x126c] ;  /* 0x00126c0001597983 */ /* 0x000ea20000100800 */
[----:B------:R-:W-:-:S03]  /*262e0*/  @P2 LOP3.LUT R10, R11, R10, RZ, 0x3c, !PT ;  /* 0x0000000a0b0a2212 */ /* 0x000fc600078e3cff */
[----:B------:R-:W2:Y:S01]  /*262f0*/  LDL R92, [R1+0x1270] ;  /* 0x00127000015c7983 */ /* 0x000ea20000100800 */
[----:B------:R-:W-:-:S03]  /*26300*/  @P2 LOP3.LUT R11, R11, R10, RZ, 0x3c, !PT ;  /* 0x0000000a0b0b2212 */ /* 0x000fc600078e3cff */
[----:B------:R0:W-:Y:S04]  /*26310*/  STL [R1+0x1c4], R13 ;  /* 0x0001c40d01007387 */ /* 0x0001e80000100800 */
[----:B------:R-:W2:Y:S01]  /*26320*/  @P2 LDG.E.U16 R86, desc[UR16][R10.64] ;  /* 0x000000100a562981 */ /* 0x000ea2000c1e1500 */
[----:B0-----:R-:W-:-:S03]  /*26330*/  SEL R13, R12, R2, !P3 ;  /* 0x000000020c0d7207 */ /* 0x001fc60005800000 */
[----:B------:R-:W3:Y:S04]  /*26340*/  LDL.LU R2, [R1+0x718] ;  /* 0x0007180001027983 */ /* 0x000ee80000300800 */
[----:B------:R0:W-:Y:S04]  /*26350*/  STL [R1+0x1e8], R9 ;  /* 0x0001e80901007387 */ /* 0x0001e80000100800 */
[----:B------:R-:W3:Y:S04]  /*26360*/  LDL R10, [R1+0x125c] ;  /* 0x00125c00010a7983 */ /* 0x000ee80000100800 */
[----:B------:R-:W3:Y:S01]  /*26370*/  LDL R11, [R1+0x1260] ;  /* 0x00126000010b7983 */ /* 0x000ee20000100800 */
[----:B0-----:R-:W-:Y:S01]  /*26380*/  SEL R9, R12, R14, !P3 ;  /* 0x0000000e0c097207 */ /* 0x001fe20005800000 */
[----:B------:R-:W-:Y:S01]  /*26390*/  IMAD R14, R13, UR14, RZ ;  /* 0x0000000e0d0e7c24 */ /* 0x000fe2000f8e02ff */
[----:B------:R-:W0:Y:S01]  /*263a0*/  LDCU UR14, c[0x0][0x3b0] ;  /* 0x00007600ff0e77ac */ /* 0x000e220008000800 */
[----:B--2---:R2:W-:Y:S04]  /*263b0*/  STL [R1+0x1c7c], R86 ;  /* 0x001c7c5601007387 */ /* 0x0045e80000100800 */
[----:B--2---:R-:W2:Y:S04]  /*263c0*/  LDL.LU R86, [R1+0x724] ;  /* 0x0007240001567983 */ /* 0x004ea80000300800 */
[----:B------:R-:W2:Y:S01]  /*263d0*/  LDL.LU R13, [R1+0x72c] ;  /* 0x00072c00010d7983 */ /* 0x000ea20000300800 */
[----:B---3--:R-:W-:-:S04]  /*263e0*/  @P2 LOP3.LUT R11, R11, R10, RZ, 0x3c, !PT ;  /* 0x0000000a0b0b2212 */ /* 0x008fc800078e3cff */
[----:B------:R-:W-:-:S04]  /*263f0*/  @P2 LOP3.LUT R10, R11, R10, RZ, 0x3c, !PT ;  /* 0x0000000a0b0a2212 */ /* 0x000fc800078e3cff */
[----:B------:R-:W-:-:S05]  /*26400*/  @P2 LOP3.LUT R11, R11, R10, RZ, 0x3c, !PT ;  /* 0x0000000a0b0b2212 */ /* 0x000fca00078e3cff */
[----:B------:R3:W4:Y:S01]  /*26410*/  @P2 LDG.E.U16 R84, desc[UR16][R10.64] ;  /* 0x000000100a542981 */ /* 0x000722000c1e1500 */
[----:B------:R-:W-:Y:S01]  /*26420*/  IMAD R9, R9, UR15, RZ ;  /* 0x0000000f09097c24 */ /* 0x000fe2000f8e02ff */
[----:B------:R-:W-:Y:S01]  /*26430*/  PRMT R44, RZ, 0x7610, R44 ;  /* 0x00007610ff2c7816 */ /* 0x000fe2000000002c */
[----:B------:R-:W0:Y:S01]  /*26440*/  LDCU UR15, c[0x0][0x3b0] ;  /* 0x00007600ff0f77ac */ /* 0x000e220008000800 */
[----:B------:R1:W-:Y:S04]  /*26450*/  STL [R1+0x1d0], R14 ;  /* 0x0001d00e01007387 */ /* 0x0003e80000100800 */
[----:B-1----:R-:W4:Y:S04]  /*26460*/  LDL.LU R14, [R1+0x6fc] ;  /* 0x0006fc00010e7983 */ /* 0x002f280000300800 */
[----:B------:R1:W-:Y:S01]  /*26470*/  STL [R1+0x1f4], R9 ;  /* 0x0001f40901007387 */ /* 0x0003e20000100800 */
[----:B---3--:R-:W-:Y:S01]  /*26480*/  @P2 IMAD.MOV.U32 R11, RZ, RZ, R89 ;  /* 0x000000ffff0b2224 */ /* 0x008fe200078e0059 */
[----:B--2---:R-:W-:-:S02]  /*26490*/  SEL R13, R12, R13, !P3 ;  /* 0x0000000d0c0d7207 */ /* 0x004fc40005800000 */
[----:B-1----:R-:W-:-:S03]  /*264a0*/  SEL R9, R12, R86, !P3 ;  /* 0x000000560c097207 */ /* 0x002fc60005800000 */
[----:B------:R-:W-:Y:S02]  /*264b0*/  IMAD R10, R13, UR18, RZ ;  /* 0x000000120d0a7c24 */ /* 0x000fe4000f8e02ff */
[----:B------:R-:W-:Y:S01]  /*264c0*/  IMAD R9, R9, UR19, RZ ;  /* 0x0000001309097c24 */ /* 0x000fe2000f8e02ff */
[----:B----4-:R-:W-:Y:S01]  /*264d0*/  SEL R13, R12, R87, !P3 ;  /* 0x000000570c0d7207 */ /* 0x010fe20005800000 */
[----:B------:R-:W1:Y:S01]  /*264e0*/  LDCU UR18, c[0x0][0x3b0] ;  /* 0x00007600ff1277ac */ /* 0x000e620008000800 */
[----:B------:R2:W-:Y:S01]  /*264f0*/  STL [R1+0x1c80], R84 ;  /* 0x001c805401007387 */ /* 0x0005e20000100800 */
[----:B------:R-:W-:Y:S01]  /*26500*/  PRMT R43, RZ, 0x7610, R43 ;  /* 0x00007610ff2b7816 */ /* 0x000fe2000000002b */
[----:B------:R-:W3:Y:S02]  /*26510*/  LDCU UR19, c[0x0][0x3b0] ;  /* 0x00007600ff1377ac */ /* 0x000ee40008000800 */
[----:B--2---:R-:W2:Y:S04]  /*26520*/  LDL.LU R84, [R1+0x6e8] ;  /* 0x0006e80001547983 */ /* 0x004ea80000300800 */
[----:B------:R-:W4:Y:S04]  /*26530*/  LDL.LU R86, [R1+0x6f8] ;  /* 0x0006f80001567983 */ /* 0x000f280000300800 */
[----:B------:R0:W-:Y:S04]  /*26540*/  STL [R1+0x1e0], R10 ;  /* 0x0001e00a01007387 */ /* 0x0001e80000100800 */
[----:B------:R-:W2:Y:S01]  /*26550*/  LDL R87, [R1+0x1290] ;  /* 0x0012900001577983 */ /* 0x000ea20000100800 */
[----:B0-----:R-:W-:-:S03]  /*26560*/  @P2 IMAD.MOV.U32 R10, RZ, RZ, R92 ;  /* 0x000000ffff0a2224 */ /* 0x001fc600078e005c */
[----:B------:R0:W-:Y:S04]  /*26570*/  STL [R1+0x200], R9 ;  /* 0x0002000901007387 */ /* 0x0001e80000100800 */
[----:B------:R-:W2:Y:S04]  /*26580*/  LDL.LU R89, [R1+0x6f4] ;  /* 0x0006f40001597983 */ /* 0x000ea80000300800 */
[----:B------:R0:W2:Y:S04]  /*26590*/  @P2 LDG.E.U16 R83, desc[UR16][R10.64] ;  /* 0x000000100a532981 */ /* 0x0000a8000c1e1500 */
[----:B------:R-:W2:Y:S04]  /*265a0*/  LDL R10, [R1+0x127c] ;  /* 0x00127c00010a7983 */ /* 0x000ea80000100800 */
[----:B------:R-:W2:Y:S01]  /*265b0*/  LDL R11, [R1+0x1280] ;  /* 0x00128000010b7983 */ /* 0x000ea20000100800 */
[----:B0-----:R-:W-:Y:S01]  /*265c0*/  SEL R9, R12, R2, !P3 ;  /* 0x000000020c097207 */ /* 0x001fe20005800000 */
[----:B------:R-:W-:Y:S01]  /*265d0*/  IMAD R13, R13, UR20, RZ ;  /* 0x000000140d0d7c24 */ /* 0x000fe2000f8e02ff */
[----:B------:R-:W0:Y:S03]  /*265e0*/  LDCU UR20, c[0x0][0x3b0] ;  /* 0x00007600ff1477ac */ /* 0x000e260008000800 */
[----:B------:R-:W-:Y:S01]  /*265f0*/  IMAD R9, R9, UR21, RZ ;  /* 0x0000001509097c24 */ /* 0x000fe2000f8e02ff */
[----:B------:R-:W-:Y:S01]  /*26600*/  PRMT R42, RZ, 0x7610, R42 ;  /* 0x00007610ff2a7816 */ /* 0x000fe2000000002a */
[----:B------:R-:W0:Y:S01]  /*26610*/  LDCU UR21, c[0x0][0x3b0] ;  /* 0x00007600ff1577ac */ /* 0x000e220008000800 */
[----:B--2---:R-:W-:-:S04]  /*26620*/  @P2 LOP3.LUT R11, R11, R10, RZ, 0x3c, !PT ;  /* 0x0000000a0b0b2212 */ /* 0x004fc800078e3cff */
[----:B------:R-:W-:-:S04]  /*26630*/  @P2 LOP3.LUT R10, R11, R10, RZ, 0x3c, !PT ;  /* 0x0000000a0b0a2212 */ /* 0x000fc800078e3cff */
[----:B------:R-:W-:Y:S01]  /*26640*/  @P2 LOP3.LUT R11, R11, R10, RZ, 0x3c, !PT ;  /* 0x0000000a0b0b2212 */ /* 0x000fe200078e3cff */
[----:B------:R-:W-:Y:S04]  /*26650*/  STL [R1+0x1c84], R83 ;  /* 0x001c845301007387 */ /* 0x000fe80000100800 */
[----:B------:R2:W3:Y:S04]  /*26660*/  @P2 LDG.E.U16 R80, desc[UR16][R10.64] ;  /* 0x000000100a502981 */ /* 0x0004e8000c1e1500 */
[----:B------:R-:W4:Y:S04]  /*26670*/  LDL.LU R2, [R1+0x6f0] ;  /* 0x0006f00001027983 */ /* 0x000f280000300800 */
[----:B------:R-:W4:Y:S04]  /*26680*/  LDL R92, [R1+0x12a0] ;  /* 0x0012a000015c7983 */ /* 0x000f280000100800 */
[----:B------:R0:W-:Y:S02]  /*26690*/  STL [R1+0x1ec], R13 ;  /* 0x0001ec0d01007387 */ /* 0x0001e40000100800 */
[----:B0-----:R-:W-:-:S02]  /*266a0*/  SEL R13, R12, R14, !P3 ;  /* 0x0000000e0c0d7207 */ /* 0x001fc40005800000 */
[----:B------:R-:W4:Y:S04]  /*266b0*/  LDL.LU R14, [R1+0x6e0] ;  /* 0x0006e000010e7983 */ /* 0x000f280000300800 */
[----:B------:R0:W-:Y:S04]  /*266c0*/  STL [R1+0x210], R9 ;  /* 0x0002100901007387 */ /* 0x0001e80000100800 */
[----:B------:R-:W4:Y:S01]  /*266d0*/  LDL R11, [R1+0x128c] ;  /* 0x00128c00010b7983 */ /* 0x000f220000100800 */
[----:B--2---:R-:W-:Y:S01]  /*266e0*/  IMAD R10, R13, UR22, RZ ;  /* 0x000000160d0a7c24 */ /* 0x004fe2000f8e02ff */
[C---:B0-----:R-:W-:Y:S01]  /*266f0*/  SEL R9, R12.reuse, R84, !P3 ;  /* 0x000000540c097207 */ /* 0x041fe20005800000 */
[----:B------:R-:W0:Y:S01]  /*26700*/  LDCU UR22, c[0x0][0x3b0] ;  /* 0x00007600ff1677ac */ /* 0x000e220008000800 */
[----:B---3--:R2:W-:Y:S04]  /*26710*/  STL [R1+0x1c88], R80 ;  /* 0x001c885001007387 */ /* 0x0085e80000100800 */
[----:B--2---:R-:W2:Y:S04]  /*26720*/  LDL R80, [R1+0x129c] ;  /* 0x00129c0001507983 */ /* 0x004ea80000100800 */
[----:B------:R-:W3:Y:S04]  /*26730*/  LDL.LU R84, [R1+0x6ec] ;  /* 0x0006ec0001547983 */ /* 0x000ee80000300800 */
[----:B------:R0:W-:Y:S01]  /*26740*/  STL [R1+0x1fc], R10 ;  /* 0x0001fc0a01007387 */ /* 0x0001e20000100800 */
[----:B----4-:R-:W-:Y:S01]  /*26750*/  SEL R13, R12, R86, !P3 ;  /* 0x000000560c0d7207 */ /* 0x010fe20005800000 */
[----:B------:R-:W-:Y:S01]  /*26760*/  IMAD R9, R9, UR23, RZ ;  /* 0x0000001709097c24 */ /* 0x000fe2000f8e02ff */
[----:B------:R-:W-:Y:S01]  /*26770*/  PRMT R41, RZ, 0x7610, R41 ;  /* 0x00007610ff297816 */ /* 0x000fe20000000029 */
[----:B------:R-:W4:Y:S01]  /*26780*/  LDL R83, [R1+0x12ac] ;  /* 0x0012ac0001537983 */ /* 0x000f220000100800 */
[----:B------:R-:W1:Y:S03]  /*26790*/  LDCU UR23, c[0x0][0x3b0] ;  /* 0x00007600ff1777ac */ /* 0x000e660008000800 */
[----:B------:R-:W3:Y:S01]  /*267a0*/  LDL R86, [R1+0x12b0] ;  /* 0x0012b00001567983 */ /* 0x000ee20000100800 */
[----:B0-----:R-:W-:-:S05]  /*267b0*/  @P2 IMAD.MOV.U32 R10, RZ, RZ, R87 ;  /* 0x000000ffff0a2224 */ /* 0x001fca00078e0057 */
[----:B------:R0:W3:Y:S04]  /*267c0*/  @P2 LDG.E.U16 R78, desc[UR16][R10.64] ;  /* 0x000000100a4e2981 */ /* 0x0000e8000c1e1500 */
[----:B------:R1:W-:Y:S04]  /*267d0*/  STL [R1+0x21c], R9 ;  /* 0x00021c0901007387 */ /* 0x0003e80000100800 */
[----:B------:R-:W4:Y:S01]  /*267e0*/  LDL.LU R87, [R1+0x6d8] ;  /* 0x0006d80001577983 */ /* 0x000f220000300800 */
[----:B0-----:R-:W-:Y:S01]  /*267f0*/  IMAD R10, R13, UR24, RZ ;  /* 0x000000180d0a7c24 */ /* 0x001fe2000f8e02ff */
[C---:B-1----:R-:W-:Y:S01]  /*26800*/  SEL R9, R12.reuse, R89, !P3 ;  /* 0x000000590c097207 */ /* 0x042fe20005800000 */
[----:B------:R-:W0:Y:S01]  /*26810*/  LDCU UR24, c[0x0][0x3b0] ;  /* 0x00007600ff1877ac */ /* 0x000e220008000800 */
[----:B--2---:R-:W-:Y:S01]  /*26820*/  @P2 IMAD.MOV.U32 R11, RZ, RZ, R80 ;  /* 0x000000ffff0b2224 */ /* 0x004fe200078e0050 */
[----:B---3--:R-:W-:Y:S04]  /*26830*/  STL [R1+0x1c8c], R78 ;  /* 0x001c8c4e01007387 */ /* 0x008fe80000100800 */
[----:B------:R-:W2:Y:S04]  /*26840*/  LDL.LU R89, [R1+0x6d0] ;  /* 0x0006d00001597983 */ /* 0x000ea80000300800 */
[----:B------:R1:W-:Y:S02]  /*26850*/  STL [R1+0x208], R10 ;  /* 0x0002080a01007387 */ /* 0x0003e40000100800 */
[----:B-1----:R-:W-:Y:S01]  /*26860*/  @P2 IMAD.MOV.U32 R10, RZ, RZ, R92 ;  /* 0x000000ffff0a2224 */ /* 0x002fe200078e005c */
[----:B------:R-:W-:Y:S01]  /*26870*/  SEL R13, R12, R2, !P3 ;  /* 0x000000020c0d7207 */ /* 0x000fe20005800000 */
[----:B------:R-:W3:Y:S04]  /*26880*/  LDL.LU R92, [R1+0x6c0] ;  /* 0x0006c000015c7983 */ /* 0x000ee80000300800 */
[----:B------:R1:W2:Y:S01]  /*26890*/  @P2 LDG.E.U16 R76, desc[UR16][R10.64] ;  /* 0x000000100a4c2981 */ /* 0x0002a2000c1e1500 */
[----:B------:R-:W-:-:S02]  /*268a0*/  IMAD R2, R9, UR25, RZ ;  /* 0x0000001909027c24 */ /* 0x000fc4000f8e02ff */
[----:B-1----:R-:W-:Y:S02]  /*268b0*/  IMAD R10, R13, UR26, RZ ;  /* 0x0000001a0d0a7c24 */ /* 0x002fe4000f8e02ff */
[----:B----4-:R-:W-:Y:S01]  /*268c0*/  @P2 IMAD.MOV.U32 R11, RZ, RZ, R83 ;  /* 0x000000ffff0b2224 */ /* 0x010fe200078e0053 */
[C---:B------:R-:W-:Y:S01]  /*268d0*/  SEL R9, R12.reuse, R14, !P3 ;  /* 0x0000000e0c097207 */ /* 0x040fe20005800000 */
[----:B------:R-:W1:Y:S01]  /*268e0*/  LDCU UR25, c[0x0][0x3b0] ;  /* 0x00007600ff1977ac */ /* 0x000e620008000800 */
[----:B------:R-:W-:-:S03]  /*268f0*/  SEL R13, R12, R84, !P3 ;  /* 0x000000540c0d7207 */ /* 0x000fc60005800000 */
[----:B------:R-:W-:Y:S01]  /*26900*/  IMAD R9, R9, UR27, RZ ;  /* 0x0000001b09097c24 */ /* 0x000fe2000f8e02ff */
[----:B------:R-:W-:Y:S01]  /*26910*/  PRMT R40, RZ, 0x7610, R40 ;  /* 0x00007610ff287816 */ /* 0x000fe20000000028 */
[----:B------:R-:W4:Y:S01]  /*26920*/  LDCU UR26, c[0x0][0x3b0] ;  /* 0x00007600ff1a77ac */ /* 0x000f220008000800 */
[----:B------:R-:W-:Y:S01]  /*26930*/  PRMT R39, RZ, 0x7610, R39 ;  /* 0x00007610ff277816 */ /* 0x000fe20000000027 */
[----:B------:R-:W0:Y:S01]  /*26940*/  LDCU UR27, c[0x0][0x3b0] ;  /* 0x00007600ff1b77ac */ /* 0x000e220008000800 */
[----:B--2---:R2:W-:Y:S04]  /*26950*/  STL [R1+0x1c90], R76 ;  /* 0x001c904c01007387 */ /* 0x0045e80000100800 */
[----:B--2---:R-:W2:Y:S04]  /*26960*/  LDL R76, [R1+0x12c0] ;  /* 0x0012c000014c7983 */ /* 0x004ea80000100800 */
[----:B------:R-:W2:Y:S04]  /*26970*/  LDL.LU R78, [R1+0x6c4] ;  /* 0x0006c400014e7983 */ /* 0x000ea80000300800 */
[----:B------:R-:W2:Y:S04]  /*26980*/  LDL R80, [R1+0x12cc] ;  /* 0x0012cc0001507983 */ /* 0x000ea80000100800 */
[----:B------:R0:W-:Y:S04]  /*26990*/  STL [R1+0x218], R10 ;  /* 0x0002180a01007387 */ /* 0x0001e80000100800 */
[----:B------:R-:W2:Y:S04]  /*269a0*/  LDL R14, [R1+0x12d0] ;  /* 0x0012d000010e7983 */ /* 0x000ea80000100800 */
[----:B------:R-:W2:Y:S01]  /*269b0*/  LDL.LU R84, [R1+0x6c8] ;  /* 0x0006c80001547983 */ /* 0x000ea20000300800 */
[----:B0-----:R-:W-:-:S05]  /*269c0*/  @P2 IMAD.MOV.U32 R10, RZ, RZ, R86 ;  /* 0x000000ffff0a2224 */ /* 0x001fca00078e0056 */
[----:B------:R0:W2:Y:S04]  /*269d0*/  @P2 LDG.E.U16 R74, desc[UR16][R10.64] ;  /* 0x000000100a4a2981 */ /* 0x0000a8000c1e1500 */
[----:B------:R1:W-:Y:S04]  /*269e0*/  STL [R1+0x238], R9 ;  /* 0x0002380901007387 */ /* 0x0003e80000100800 */
[----:B------:R-:W3:Y:S01]  /*269f0*/  LDL R11, [R1+0x12bc] ;  /* 0x0012bc00010b7983 */ /* 0x000ee20000100800 */
[----:B0-----:R-:W-:Y:S01]  /*26a00*/  IMAD R10, R13, UR28, RZ ;  /* 0x0000001c0d0a7c24 */ /* 0x001fe2000f8e02ff */
[----:B-1----:R-:W-:Y:S01]  /*26a10*/  SEL R9, R12, R87, !P3 ;  /* 0x000000570c097207 */ /* 0x002fe20005800000 */
[----:B------:R-:W0:Y:S01]  /*26a20*/  LDCU UR28, c[0x0][0x3b0] ;  /* 0x00007600ff1c77ac */ /* 0x000e220008000800 */
[----:B--2---:R-:W-:Y:S04]  /*26a30*/  STL [R1+0x1c94], R74 ;  /* 0x001c944a01007387 */ /* 0x004fe80000100800 */
[----:B------:R-:W2:Y:S04]  /*26a40*/  LDL.LU R86, [R1+0x6cc] ;  /* 0x0006cc0001567983 */ /* 0x000ea80000300800 */
[----:B------:R-:W2:Y:S04]  /*26a50*/  LDL R83, [R1+0x12dc] ;  /* 0x0012dc0001537983 */ /* 0x000ea80000100800 */
[----:B------:R-:W2:Y:S04]  /*26a60*/  LDL R87, [R1+0x12e0] ;  /* 0x0012e00001577983 */ /* 0x000ea80000100800 */
[----:B------:R1:W-:Y:S02]  /*26a70*/  STL [R1+0x224], R10 ;  /* 0x0002240a01007387 */ /* 0x0003e40000100800 */
[----:B-1----:R-:W-:-:S05]  /*26a80*/  @P2 IMAD.MOV.U32 R10, RZ, RZ, R76 ;  /* 0x000000ffff0a2224 */ /* 0x002fca00078e004c */
[----:B---3--:R1:W3:Y:S01]  /*26a90*/  @P2 LDG.E.U16 R73, desc[UR16][R10.64] ;  /* 0x000000100a492981 */ /* 0x0082e2000c1e1500 */
[C---:B------:R-:W-:Y:S01]  /*26aa0*/  SEL R13, R12.reuse, R89, !P3 ;  /* 0x000000590c0d7207 */ /* 0x040fe20005800000 */
[----:B------:R-:W-:Y:S01]  /*26ab0*/  IMAD R9, R9, UR29, RZ ;  /* 0x0000001d09097c24 */ /* 0x000fe2000f8e02ff */
[----:B------:R-:W-:Y:S01]  /*26ac0*/  PRMT R38, RZ, 0x7610, R38 ;  /* 0x00007610ff267816 */ /* 0x000fe20000000026 */
[----:B------:R-:W2:Y:S01]  /*26ad0*/  LDL.LU R89, [R1+0x6b4] ;  /* 0x0006b40001597983 */ /* 0x000ea20000300800 */
[----:B------:R-:W0:Y:S03]  /*26ae0*/  LDCU UR29, c[0x0][0x3b0] ;  /* 0x00007600ff1d77ac */ /* 0x000e260008000800 */
[----:B------:R4:W-:Y:S01]  /*26af0*/  STL [R1+0x244], R9 ;  /* 0x0002440901007387 */ /* 0x0009e20000100800 */
[----:B-1----:R-:W-:Y:S02]  /*26b00*/  IMAD R10, R13, UR30, RZ ;  /* 0x0000001e0d0a7c24 */ /* 0x002fe4000f8e02ff */
[----:B------:R-:W-:Y:S01]  /*26b10*/  @P2 IMAD.MOV.U32 R11, RZ, RZ, R80 ;  /* 0x000000ffff0b2224 */ /* 0x000fe200078e0050 */
[----:B----4-:R-:W-:Y:S01]  /*26b20*/  SEL R9, R12, R92, !P3 ;  /* 0x0000005c0c097207 */ /* 0x010fe20005800000 */
[----:B------:R-:W1:Y:S01]  /*26b30*/  LDCU UR30, c[0x0][0x3b0] ;  /* 0x00007600ff1e77ac */ /* 0x000e620008000800 */
[----:B---3--:R-:W-:Y:S04]  /*26b40*/  STL [R1+0x1c98], R73 ;  /* 0x001c984901007387 */ /* 0x008fe80000100800 */
[----:B------:R-:W3:Y:S04]  /*26b50*/  LDL.LU R92, [R1+0x6b8] ;  /* 0x0006b800015c7983 */ /* 0x000ee80000300800 */
[----:B------:R4:W-:Y:S04]  /*26b60*/  STL [R1+0x234], R10 ;  /* 0x0002340a01007387 */ /* 0x0009e80000100800 */
[----:B------:R-:W3:Y:S01]  /*26b70*/  LDL R76, [R1+0x12ec] ;  /* 0x0012ec00014c7983 */ /* 0x000ee20000100800 */
[----:B----4-:R-:W-:-:S05]  /*26b80*/  @P2 IMAD.MOV.U32 R10, RZ, RZ, R14 ;  /* 0x000000ffff0a2224 */ /* 0x010fca00078e000e */
[----:B------:R2:W4:Y:S02]  /*26b90*/  @P2 LDG.E.U16 R71, desc[UR16][R10.64] ;  /* 0x000000100a472981 */ /* 0x000524000c1e1500 */
[----:B--2---:R-:W-:Y:S02]  /*26ba0*/  @P2 IMAD.MOV.U32 R10, RZ, RZ, R87 ;  /* 0x000000ffff0a2224 */ /* 0x004fe400078e0057 */
[----:B------:R-:W-:-:S05]  /*26bb0*/  @P2 IMAD.MOV.U32 R11, RZ, RZ, R83 ;  /* 0x000000ffff0b2224 */ /* 0x000fca00078e0053 */
[----:B------:R2:W4:Y:S01]  /*26bc0*/  @P2 LDG.E.U16 R70, desc[UR16][R10.64] ;  /* 0x000000100a462981 */ /* 0x000522000c1e1500 */
[----:B------:R-:W-:Y:S01]  /*26bd0*/  IMAD R9, R9, UR31, RZ ;  /* 0x0000001f09097c24 */ /* 0x000fe2000f8e02ff */
[C---:B------:R-:W-:Y:S01]  /*26be0*/  SEL R13, R12.reuse, R78, !P3 ;  /* 0x0000004e0c0d7207 */ /* 0x040fe20005800000 */
[----:B------:R-:W0:Y:S03]  /*26bf0*/  LDCU UR31, c[0x0][0x3b0] ;  /* 0x00007600ff1f77ac */ /* 0x000e260008000800 */
[----:B------:R1:W-:Y:S01]  /*26c00*/  STL [R1+0x250], R9 ;  /* 0x0002500901007387 */ /* 0x0003e20000100800 */
[----:B------:R-:W-:Y:S01]  /*26c10*/  IMAD R74, R13, UR32, RZ ;  /* 0x000000200d4a7c24 */ /* 0x000fe2000f8e02ff */
[C---:B------:R-:W-:Y:S01]  /*26c20*/  SEL R13, R12.reuse, R86, !P3 ;  /* 0x000000560c0d7207 */ /* 0x040fe20005800000 */
[----:B------:R-:W0:Y:S01]  /*26c30*/  LDCU UR32, c[0x0][0x3b0] ;  /* 0x00007600ff2077ac */ /* 0x000e220008000800 */
[----:B------:R-:W4:Y:S01]  /*26c40*/  LDL.LU R14, [R1+0x6bc] ;  /* 0x0006bc00010e7983 */ /* 0x000f220000300800 */
[----:B-1----:R-:W-:-:S02]  /*26c50*/  SEL R9, R12, R84, !P3 ;  /* 0x000000540c097207 */ /* 0x002fc40005800000 */
[----:B--2---:R-:W-:Y:S01]  /*26c60*/  IMAD R10, R13, UR34, RZ ;  /* 0x000000220d0a7c24 */ /* 0x004fe2000f8e02ff */
[----:B------:R-:W-:Y:S01]  /*26c70*/  PRMT R37, RZ, 0x7610, R37 ;  /* 0x00007610ff257816 */ /* 0x000fe20000000025 */
[----:B------:R-:W1:Y:S01]  /*26c80*/  LDCU UR34, c[0x0][0x3b0] ;  /* 0x00007600ff2277ac */ /* 0x000e620008000800 */
[----:B------:R-:W-:Y:S01]  /*26c90*/  IMAD R9, R9, UR33, RZ ;  /* 0x0000002109097c24 */ /* 0x000fe2000f8e02ff */
[----:B------:R-:W-:Y:S01]  /*26ca0*/  PRMT R36, RZ, 0x7610, R36 ;  /* 0x00007610ff247816 */ /* 0x000fe20000000024 */
[----:B------:R-:W2:Y:S01]  /*26cb0*/  LDCU UR33, c[0x0][0x3b0] ;  /* 0x00007600ff2177ac */ /* 0x000ea20008000800 */
[----:B---3--:R-:W-:Y:S01]  /*26cc0*/  @P2 IMAD.MOV.U32 R11, RZ, RZ, R76 ;  /* 0x000000ffff0b2224 */ /* 0x008fe200078e004c */
[----:B----4-:R-:W-:Y:S04]  /*26cd0*/  STL [R1+0x1c9c], R71 ;  /* 0x001c9c4701007387 */ /* 0x010fe80000100800 */
[----:B------:R-:W3:Y:S04]  /*26ce0*/  LDL.LU R84, [R1+0x6b0] ;  /* 0x0006b00001547983 */ /* 0x000ee80000300800 */
[----:B------:R-:W4:Y:S04]  /*26cf0*/  LDL R78, [R1+0x12fc] ;  /* 0x0012fc00014e7983 */ /* 0x000f280000100800 */
[----:B------:R-:W2:Y:S04]  /*26d00*/  LDL R86, [R1+0x1300] ;  /* 0x0013000001567983 */ /* 0x000ea80000100800 */
[----:B------:R0:W-:Y:S04]  /*26d10*/  STL [R1+0x260], R9 ;  /* 0x0002600901007387 */ /* 0x0001e80000100800 */
[----:B------:R-:W2:Y:S04]  /*26d20*/  LDL.LU R80, [R1+0x6ac] ;  /* 0x0006ac0001507983 */ /* 0x000ea80000300800 */
[----:B------:R-:W-:Y:S04]  /*26d30*/  STL [R1+0x1ca0], R70 ;  /* 0x001ca04601007387 */ /* 0x000fe80000100800 */
[----:B------:R-:W2:Y:S04]  /*26d40*/  LDL.LU R87, [R1+0x6a8] ;  /* 0x0006a80001577983 */ /* 0x000ea80000300800 */
[----:B------:R1:W-:Y:S01]  /*26d50*/  STL [R1+0x24c], R10 ;  /* 0x00024c0a01007387 */ /* 0x0003e20000100800 */
[----:B------:R-:W-:-:S02]  /*26d60*/  SEL R13, R12, R92, !P3 ;  /* 0x0000005c0c0d7207 */ /* 0x000fc40005800000 */
[C---:B0-----:R-:W-:Y:S01]  /*26d70*/  SEL R9, R12.reuse, R89, !P3 ;  /* 0x000000590c097207 */ /* 0x041fe20005800000 */
[----:B------:R-:W2:Y:S04]  /*26d80*/  LDL R83, [R1+0x130c] ;  /* 0x00130c0001537983 */ /* 0x000ea80000100800 */
[----:B------:R-:W2:Y:S01]  /*26d90*/  LDL R92, [R1+0x1310] ;  /* 0x00131000015c7983 */ /* 0x000ea20000100800 */
[----:B-1----:R-:W-:Y:S02]  /*26da0*/  @P2 IMAD.MOV.U32 R10, RZ, RZ, R4 ;  /* 0x000000ffff0a2224 */ /* 0x002fe400078e0004 */
[----:B------:R-:W-:Y:S01]  /*26db0*/  IMAD R89, R9, UR35, RZ ;  /* 0x0000002309597c24 */ /* 0x000fe2000f8e02ff */
[----:B------:R-:W2:Y:S04]  /*26dc0*/  LDL.LU R4, [R1+0x69c] ;  /* 0x00069c0001047983 */ /* 0x000ea80000300800 */
[----:B------:R0:W2:Y:S01]  /*26dd0*/  @P2 LDG.E.U16 R68, desc[UR16][R10.64] ;  /* 0x000000100a442981 */ /* 0x0000a2000c1e1500 */
[C---:B------:R-:W-:Y:S01]  /*26de0*/  SEL R9, R12.reuse, R14, !P3 ;  /* 0x0000000e0c097207 */ /* 0x040fe20005800000 */
[----:B------:R-:W1:Y:S01]  /*26df0*/  LDCU UR35, c[0x0][0x3b0] ;  /* 0x00007600ff2377ac */ /* 0x000e620008000800 */
[----:B0-----:R-:W-:Y:S01]  /*26e00*/  IMAD R10, R13, UR11, RZ ;  /* 0x0000000b0d0a7c24 */ /* 0x001fe2000f8e02ff */
[----:B------:R-:W-:Y:S01]  /*26e10*/  PRMT R35, RZ, 0x7610, R35 ;  /* 0x00007610ff237816 */ /* 0x000fe20000000023 */
[----:B----4-:R-:W-:Y:S01]  /*26e20*/  @P2 IMAD.MOV.U32 R11, RZ, RZ, R78 ;  /* 0x000000ffff0b2224 */ /* 0x010fe200078e004e */
[----:B---3--:R-:W-:Y:S01]  /*26e30*/  SEL R13, R12, R84, !P3 ;  /* 0x000000540c0d7207 */ /* 0x008fe20005800000 */
[----:B--2---:R-:W-:Y:S01]  /*26e40*/  STL [R1+0x1ca4], R68 ;  /* 0x001ca44401007387 */ /* 0x004fe20000100800 */
[----:B------:R-:W-:Y:S01]  /*26e50*/  IMAD R9, R9, UR36, RZ ;  /* 0x0000002409097c24 */ /* 0x000fe2000f8e02ff */
[----:B------:R-:W0:Y:S02]  /*26e60*/  LDCU UR11, c[0x0][0x3b0] ;  /* 0x00007600ff0b77ac */ /* 0x000e240008000800 */
[----:B------:R-:W2:Y:S01]  /*26e70*/  LDL.LU R14, [R1+0x6a0] ;  /* 0x0006a000010e7983 */ /* 0x000ea20000300800 */
[----:B------:R-:W-:Y:S01]  /*26e80*/  PRMT R34, RZ, 0x7610, R34 ;  /* 0x00007610ff227816 */ /* 0x000fe20000000022 */
[----:B------:R-:W3:Y:S02]  /*26e90*/  LDCU UR36, c[0x0][0x3b0] ;  /* 0x00007600ff2477ac */ /* 0x000ee40008000800 */
[----:B------:R4:W-:Y:S04]  /*26ea0*/  STL [R1+0x258], R10 ;  /* 0x0002580a01007387 */ /* 0x0009e80000100800 */
[----:B------:R-:W2:Y:S04]  /*26eb0*/  LDL R76, [R1+0x131c] ;  /* 0x00131c00014c7983 */ /* 0x000ea80000100800 */
[----:B------:R-:W2:Y:S01]  /*26ec0*/  LDL R84, [R1+0x1320] ;  /* 0x0013200001547983 */ /* 0x000ea20000100800 */
[----:B----4-:R-:W-:-:S05]  /*26ed0*/  @P2 IMAD.MOV.U32 R10, RZ, RZ, R86 ;  /* 0x000000ffff0a2224 */ /* 0x010fca00078e0056 */
[----:B------:R4:W2:Y:S04]  /*26ee0*/  @P2 LDG.E.U16 R67, desc[UR16][R10.64] ;  /* 0x000000100a432981 */ /* 0x0008a8000c1e1500 */
[----:B------:R0:W-:Y:S04]  /*26ef0*/  STL [R1+0x27c], R9 ;  /* 0x00027c0901007387 */ /* 0x0001e80000100800 */
[----:B------:R-:W3:Y:S01]  /*26f00*/  LDL.LU R86, [R1+0x698] ;  /* 0x0006980001567983 */ /* 0x000ee20000300800 */
[----:B----4-:R-:W-:Y:S01]  /*26f10*/  IMAD R10, R13, UR37, RZ ;  /* 0x000000250d0a7c24 */ /* 0x010fe2000f8e02ff */
[C---:B0-----:R-:W-:Y:S01]  /*26f20*/  SEL R9, R12.reuse, R80, !P3 ;  /* 0x000000500c097207 */ /* 0x041fe20005800000 */
[----:B------:R-:W-:Y:S01]  /*26f30*/  @P2 IMAD.MOV.U32 R11, RZ, RZ, R83 ;  /* 0x000000ffff0b2224 */ /* 0x000fe200078e0053 */
[----:B------:R-:W-:Y:S01]  /*26f40*/  SEL R13, R12, R87, !P3 ;  /* 0x000000570c0d7207 */ /* 0x000fe20005800000 */
[----:B------:R-:W0:Y:S01]  /*26f50*/  LDCU UR37, c[0x0][0x3b0] ;  /* 0x00007600ff2577ac */ /* 0x000e220008000800 */
[----:B--2---:R-:W-:Y:S04]  /*26f60*/  STL [R1+0x1ca8], R67 ;  /* 0x001ca84301007387 */ /* 0x004fe80000100800 */
[----:B------:R-:W2:Y:S04]  /*26f70*/  LDL.LU R80, [R1+0x694] ;  /* 0x0006940001507983 */ /* 0x000ea80000300800 */
[----:B------:R4:W-:Y:S04]  /*26f80*/  STL [R1+0x268], R10 ;  /* 0x0002680a01007387 */ /* 0x0009e80000100800 */
[----:B------:R-:W2:Y:S04]  /*26f90*/  LDL R73, [R1+0x132c] ;  /* 0x00132c0001497983 */ /* 0x000ea80000100800 */
[----:B------:R-:W3:Y:S01]  /*26fa0*/  LDL R87, [R1+0x1330] ;  /* 0x0013300001577983 */ /* 0x000ee20000100800 */
[----:B----4-:R-:W-:-:S05]  /*26fb0*/  @P2 IMAD.MOV.U32 R10, RZ, RZ, R92 ;  /* 0x000000ffff0a2224 */ /* 0x010fca00078e005c */
[----:B------:R4:W3:Y:S02]  /*26fc0*/  @P2 LDG.E.U16 R65, desc[UR16][R10.64] ;  /* 0x000000100a412981 */ /* 0x0008e4000c1e1500 */
[----:B----4-:R-:W-:Y:S02]  /*26fd0*/  @P2 IMAD.MOV.U32 R10, RZ, RZ, R84 ;  /* 0x000000ffff0a2224 */ /* 0x010fe400078e0054 */
[----:B------:R-:W-:-:S05]  /*26fe0*/  @P2 IMAD.MOV.U32 R11, RZ, RZ, R76 ;  /* 0x000000ffff0b2224 */ /* 0x000fca00078e004c */
[----:B------:R4:W3:Y:S01]  /*26ff0*/  @P2 LDG.E.U16 R64, desc[UR16][R10.64] ;  /* 0x000000100a402981 */ /* 0x0008e2000c1e1500 */
[----:B------:R-:W-:Y:S01]  /*27000*/  IMAD R9, R9, UR38, RZ ;  /* 0x0000002609097c24 */ /* 0x000fe2000f8e02ff */
[----:B------:R-:W-:Y:S01]  /*27010*/  PRMT R33, RZ, 0x7610, R33 ;  /* 0x00007610ff217816 */ /* 0x000fe20000000021 */
[----:B------:R-:W0:Y:S03]  /*27020*/  LDCU UR38, c[0x0][0x3b0] ;  /* 0x00007600ff2677ac */ /* 0x000e260008000800 */
[----:B------:R1:W-:Y:S04]  /*27030*/  STL [R1+0x284], R9 ;  /* 0x0002840901007387 */ /* 0x0003e80000100800 */
[----:B------:R-:W3:Y:S01]  /*27040*/  LDL.LU R78, [R1+0x690] ;  /* 0x00069000014e7983 */ /* 0x000ee20000300800 */
[C---:B-1----:R-:W-:Y:S01]  /*27050*/  SEL R9, R12.reuse, R4, !P3 ;  /* 0x000000040c097207 */ /* 0x042fe20005800000 */
[----:B------:R-:W-:Y:S01]  /*27060*/  IMAD R4, R13, UR39, RZ ;  /* 0x000000270d047c24 */ /* 0x000fe2000f8e02ff */
[----:B------:R-:W-:Y:S01]  /*27070*/  SEL R13, R12, R14, !P3 ;  /* 0x0000000e0c0d7207 */ /* 0x000fe20005800000 */
[----:B------:R-:W1:Y:S02]  /*27080*/  LDCU UR39, c[0x0][0x3b0] ;  /* 0x00007600ff2777ac */ /* 0x000e640008000800 */
[----:B------:R-:W-:-:S02]  /*27090*/  IMAD R9, R9, UR40, RZ ;  /* 0x0000002809097c24 */ /* 0x000fc4000f8e02ff */
[----:B----4-:R-:W-:Y:S01]  /*270a0*/  IMAD R10, R13, UR41, RZ ;  /* 0x000000290d0a7c24 */ /* 0x010fe2000f8e02ff */
[----:B------:R-:W-:Y:S01]  /*270b0*/  PRMT R32, RZ, 0x7610, R32 ;  /* 0x00007610ff207816 */ /* 0x000fe20000000020 */
[----:B------:R-:W4:Y:S01]  /*270c0*/  LDCU UR40, c[0x0][0x3b0] ;  /* 0x00007600ff2877ac */ /* 0x000f220008000800 */
[----:B------:R-:W0:Y:S01]  /*270d0*/  LDCU UR41, c[0x0][0x3b0] ;  /* 0x00007600ff2977ac */ /* 0x000e220008000800 */
[----:B--2---:R-:W-:Y:S01]  /*270e0*/  @P2 IMAD.MOV.U32 R11, RZ, RZ, R73 ;  /* 0x000000ffff0b2224 */ /* 0x004fe200078e0049 */
[----:B---3--:R-:W-:Y:S04]  /*270f0*/  STL [R1+0x1cac], R65 ;  /* 0x001cac4101007387 */ /* 0x008fe80000100800 */
[----:B------:R-:W2:Y:S04]  /*27100*/  LDL.LU R92, [R1+0x688] ;  /* 0x00068800015c7983 */ /* 0x000ea80000300800 */
[----:B------:R-:W3:Y:S04]  /*27110*/  LDL R83, [R1+0x133c] ;  /* 0x00133c0001537983 */ /* 0x000ee80000100800 */
[----:B------:R-:W4:Y:S04]  /*27120*/  LDL R14, [R1+0x1340] ;  /* 0x00134000010e7983 */ /* 0x000f280000100800 */
[----:B------:R0:W-:Y:S04]  /*27130*/  STL [R1+0x294], R9 ;  /* 0x0002940901007387 */ /* 0x0001e80000100800 */
[----:B------:R-:W4:Y:S04]  /*27140*/  LDL.LU R84, [R1+0x680] ;  /* 0x0006800001547983 */ /* 0x000f280000300800 */
[----:B------:R-:W-:Y:S01]  /*27150*/  STL [R1+0x1cb0], R64 ;  /* 0x001cb04001007387 */ /* 0x000fe20000100800 */
[----:B0-----:R-:W-:-:S03]  /*27160*/  SEL R9, R12, R86, !P3 ;  /* 0x000000560c097207 */ /* 0x001fc60005800000 */
[----:B------:R-:W4:Y:S04]  /*27170*/  LDL.LU R86, [R1+0x684] ;  /* 0x0006840001567983 */ /* 0x000f280000300800 */
[----:B------:R0:W-:Y:S01]  /*27180*/  STL [R1+0x280], R10 ;  /* 0x0002800a01007387 */ /* 0x0001e20000100800 */
[----:B------:R-:W-:-:S03]  /*27190*/  SEL R13, R12, R80, !P3 ;  /* 0x000000500c0d7207 */ /* 0x000fc60005800000 */
[----:B------:R-:W4:Y:S04]  /*271a0*/  LDL R76, [R1+0x134c] ;  /* 0x00134c00014c7983 */ /* 0x000f280000100800 */
[----:B------:R-:W4:Y:S01]  /*271b0*/  LDL R80, [R1+0x1350] ;  /* 0x0013500001507983 */ /* 0x000f220000100800 */
[----:B0-----:R-:W-:-:S05]  /*271c0*/  @P2 IMAD.MOV.U32 R10, RZ, RZ, R87 ;  /* 0x000000ffff0a2224 */ /* 0x001fca00078e0057 */
[----:B------:R0:W4:Y:S01]  /*271d0*/  @P2 LDG.E.U16 R63, desc[UR16][R10.64] ;  /* 0x000000100a3f2981 */ /* 0x000122000c1e1500 */
[----:B------:R-:W-:Y:S01]  /*271e0*/  IMAD R9, R9, UR42, RZ ;  /* 0x0000002a09097c24 */ /* 0x000fe2000f8e02ff */
[----:B------:R-:W-:Y:S01]  /*271f0*/  PRMT R31, RZ, 0x7610, R31 ;  /* 0x00007610ff1f7816 */ /* 0x000fe2000000001f */
[----:B------:R-:W1:Y:S03]  /*27200*/  LDCU UR42, c[0x0][0x3b0] ;  /* 0x00007600ff2a77ac */ /* 0x000e660008000800 */
[----:B------:R1:W-:Y:S01]  /*27210*/  STL [R1+0x29c], R9 ;  /* 0x00029c0901007387 */ /* 0x0003e20000100800 */
[----:B0-----:R-:W-:-:S03]  /*27220*/  IMAD R10, R13, UR43, RZ ;  /* 0x0000002b0d0a7c24 */ /* 0x001fc6000f8e02ff */
[----:B------:R-:W4:Y:S01]  /*27230*/  LDL.LU R87, [R1+0x674] ;  /* 0x0006740001577983 */ /* 0x000f220000300800 */
[----:B------:R-:W0:Y:S01]  /*27240*/  LDCU UR43, c[0x0][0x3b0] ;  /* 0x00007600ff2b77ac */ /* 0x000e220008000800 */
[C---:B-1----:R-:W-:Y:S01]  /*27250*/  SEL R9, R12.reuse, R78, !P3 ;  /* 0x0000004e0c097207 */ /* 0x042fe20005800000 */
[----:B---3--:R-:W-:Y:S01]  /*27260*/  @P2 IMAD.MOV.U32 R11, RZ, RZ, R83 ;  /* 0x000000ffff0b2224 */ /* 0x008fe200078e0053 */
[----:B--2---:R-:W-:Y:S01]  /*27270*/  SEL R13, R12, R92, !P3 ;  /* 0x0000005c0c0d7207 */ /* 0x004fe20005800000 */
[----:B----4-:R-:W-:Y:S04]  /*27280*/  STL [R1+0x1cb4], R63 ;  /* 0x001cb43f01007387 */ /* 0x010fe80000100800 */
[----:B------:R-:W2:Y:S04]  /*27290*/  LDL.LU R78, [R1+0x67c] ;  /* 0x00067c00014e7983 */ /* 0x000ea80000300800 */
[----:B------:R1:W-:Y:S04]  /*272a0*/  STL [R1+0x28c], R10 ;  /* 0x00028c0a01007387 */ /* 0x0003e80000100800 */
[----:B------:R-:W3:Y:S04]  /*272b0*/  LDL R71, [R1+0x135c] ;  /* 0x00135c0001477983 */ /* 0x000ee80000100800 */
[----:B------:R-:W4:Y:S01]  /*272c0*/  LDL R92, [R1+0x1360] ;  /* 0x00136000015c7983 */ /* 0x000f220000100800 */
[----:B-1----:R-:W-:-:S05]  /*272d0*/  @P2 IMAD.MOV.U32 R10, RZ, RZ, R14 ;  /* 0x000000ffff0a2224 */ /* 0x002fca00078e000e */
[----:B------:R1:W4:Y:S02]  /*272e0*/  @P2 LDG.E.U16 R62, desc[UR16][R10.64] ;  /* 0x000000100a3e2981 */ /* 0x000324000c1e1500 */
[----:B-1----:R-:W-:Y:S02]  /*272f0*/  @P2 IMAD.MOV.U32 R10, RZ, RZ, R80 ;  /* 0x000000ffff0a2224 */ /* 0x002fe400078e0050 */
[----:B------:R-:W-:-:S05]  /*27300*/  @P2 IMAD.MOV.U32 R11, RZ, RZ, R76 ;  /* 0x000000ffff0b2224 */ /* 0x000fca00078e004c */
[----:B------:R3:W4:Y:S01]  /*27310*/  @P2 LDG.E.U16 R61, desc[UR16][R10.64] ;  /* 0x000000100a3d2981 */ /* 0x000722000c1e1500 */
[----:B------:R-:W-:Y:S01]  /*27320*/  IMAD R9, R9, UR44, RZ ;  /* 0x0000002c09097c24 */ /* 0x000fe2000f8e02ff */
[----:B------:R-:W-:Y:S01]  /*27330*/  PRMT R30, RZ, 0x7610, R30 ;  /* 0x00007610ff1e7816 */ /* 0x000fe2000000001e */
[----:B------:R-:W1:Y:S03]  /*27340*/  LDCU UR44, c[0x0][0x3b0] ;  /* 0x00007600ff2c77ac */ /* 0x000e660008000800 */
[----:B------:R0:W-:Y:S04]  /*27350*/  STL [R1+0x2ac], R9 ;  /* 0x0002ac0901007387 */ /* 0x0001e80000100800 */
[----:B------:R-:W4:Y:S01]  /*27360*/  LDL.LU R14, [R1+0x66c] ;  /* 0x00066c00010e7983 */ /* 0x000f220000300800 */
[C---:B0-----:R-:W-:Y:S01]  /*27370*/  SEL R9, R12.reuse, R84, !P3 ;  /* 0x000000540c097207 */ /* 0x041fe20005800000 */
[----:B------:R-:W-:Y:S01]  /*27380*/  IMAD R84, R13, UR45, RZ ;  /* 0x0000002d0d547c24 */ /* 0x000fe2000f8e02ff */
[----:B------:R-:W-:Y:S01]  /*27390*/  SEL R13, R12, R86, !P3 ;  /* 0x000000560c0d7207 */ /* 0x000fe20005800000 */
[----:B------:R-:W0:Y:S02]  /*273a0*/  LDCU UR45, c[0x0][0x3b0] ;  /* 0x00007600ff2d77ac */ /* 0x000e240008000800 */
[----:B------:R-:W-:-:S02]  /*273b0*/  IMAD R9, R9, UR46, RZ ;  /* 0x0000002e09097c24 */ /* 0x000fc4000f8e02ff */
[----:B------:R-:W-:Y:S01]  /*273c0*/  IMAD R80, R13, UR47, RZ ;  /* 0x0000002f0d507c24 */ /* 0x000fe2000f8e02ff */
[----:B------:R-:W-:Y:S01]  /*273d0*/  PRMT R29, RZ, 0x7610, R29 ;  /* 0x00007610ff1d7816 */ /* 0x000fe2000000001d */
[----:B------:R-:W0:Y:S01]  /*273e0*/  LDCU UR46, c[0x0][0x3b0] ;  /* 0x00007600ff2e77ac */ /* 0x000e220008000800 */
[----:B------:R-:W0:Y:S01]  /*273f0*/  LDCU UR47, c[0x0][0x3b0] ;  /* 0x00007600ff2f77ac */ /* 0x000e220008000800 */
[----:B--2---:R-:W-:Y:S01]  /*27400*/  SEL R13, R12, R78, !P3 ;  /* 0x0000004e0c0d7207 */ /* 0x004fe20005800000 */
[----:B---3--:R-:W-:Y:S01]  /*27410*/  @P2 IMAD.MOV.U32 R11, RZ, RZ, R71 ;  /* 0x000000ffff0b2224 */ /* 0x008fe200078e0047 */
[----:B----4-:R-:W-:Y:S04]  /*27420*/  STL [R1+0x1cb8], R62 ;  /* 0x001cb83e01007387 */ /* 0x010fe80000100800 */
[----:B------:R-:W2:Y:S04]  /*27430*/  LDL.LU R83, [R1+0x670] ;  /* 0x0006700001537983 */ /* 0x000ea80000300800 */
[----:B------:R-:W3:Y:S04]  /*27440*/  LDL R68, [R1+0x136c] ;  /* 0x00136c0001447983 */ /* 0x000ee80000100800 */
[----:B------:R-:W4:Y:S04]  /*27450*/  LDL R86, [R1+0x1370] ;  /* 0x0013700001567983 */ /* 0x000f280000100800 */
[----:B------:R0:W-:Y:S04]  /*27460*/  STL [R1+0x2b8], R9 ;  /* 0x0002b80901007387 */ /* 0x0001e80000100800 */
[----:B------:R-:W2:Y:S01]  /*27470*/  LDL.LU R73, [R1+0x660] ;  /* 0x0006600001497983 */ /* 0x000ea20000300800 */
[----:B------:R-:W-:-:S03]  /*27480*/  @P2 IMAD.MOV.U32 R10, RZ, RZ, R92 ;  /* 0x000000ffff0a2224 */ /* 0x000fc600078e005c */
[----:B------:R-:W-:Y:S01]  /*27490*/  STL [R1+0x1cbc], R61 ;  /* 0x001cbc3d01007387 */ /* 0x000fe20000100800 */
[----:B0-----:R-:W-:-:S03]  /*274a0*/  SEL R9, R12, R87, !P3 ;  /* 0x000000570c097207 */ /* 0x001fc60005800000 */
[----:B------:R-:W2:Y:S04]  /*274b0*/  LDL.LU R87, [R1+0x64c] ;  /* 0x00064c0001577983 */ /* 0x000ea80000300800 */
[----:B------:R-:W2:Y:S04]  /*274c0*/  LDL R67, [R1+0x137c] ;  /* 0x00137c0001437983 */ /* 0x000ea80000100800 */
[----:B------:R-:W2:Y:S04]  /*274d0*/  LDL R78, [R1+0x1380] ;  /* 0x00138000014e7983 */ /* 0x000ea80000100800 */
[----:B------:R3:W2:Y:S01]  /*274e0*/  @P2 LDG.E.U16 R60, desc[UR16][R10.64] ;  /* 0x000000100a3c2981 */ /* 0x0006a2000c1e1500 */
[----:B------:R-:W-:Y:S01]  /*274f0*/  IMAD R76, R9, UR48, RZ ;  /* 0x00000030094c7c24 */ /* 0x000fe2000f8e02ff */
[----:B------:R-:W-:Y:S01]  /*27500*/  SEL R9, R12, R14, !P3 ;  /* 0x0000000e0c097207 */ /* 0x000fe20005800000 */
[----:B------:R-:W-:Y:S01]  /*27510*/  IMAD R71, R13, UR49, RZ ;  /* 0x000000310d477c24 */ /* 0x000fe2000f8e02ff */
[----:B------:R-:W2:Y:S01]  /*27520*/  LDL.LU R92, [R1+0x650] ;  /* 0x00065000015c7983 */ /* 0x000ea20000300800 */
[----:B------:R-:W-:Y:S01]  /*27530*/  PRMT R28, RZ, 0x7610, R28 ;  /* 0x00007610ff1c7816 */ /* 0x000fe2000000001c */
[----:B------:R-:W0:Y:S01]  /*27540*/  LDCU UR48, c[0x0][0x3b0] ;  /* 0x00007600ff3077ac */ /* 0x000e220008000800 */
[----:B---3--:R-:W-:-:S02]  /*27550*/  @P2 IMAD.MOV.U32 R11, RZ, RZ, R68 ;  /* 0x000000ffff0b2224 */ /* 0x008fc400078e0044 */
[----:B----4-:R-:W-:Y:S01]  /*27560*/  @P2 IMAD.MOV.U32 R10, RZ, RZ, R86 ;  /* 0x000000ffff0a2224 */ /* 0x010fe200078e0056 */
[C---:B--2---:R-:W-:Y:S01]  /*27570*/  SEL R13, R12.reuse, R83, !P3 ;  /* 0x000000530c0d7207 */ /* 0x044fe20005800000 */
[----:B------:R-:W-:Y:S01]  /*27580*/  IMAD R9, R9, UR50, RZ ;  /* 0x0000003209097c24 */ /* 0x000fe2000f8e02ff */
[----:B------:R-:W2:Y:S02]  /*27590*/  LDCU UR49, c[0x0][0x3b0] ;  /* 0x00007600ff3177ac */ /* 0x000ea40008000800 */
[----:B------:R3:W4:Y:S04]  /*275a0*/  @P2 LDG.E.U16 R59, desc[UR16][R10.64] ;  /* 0x000000100a3b2981 */ /* 0x000728000c1e1500 */
[----:B------:R-:W-:Y:S01]  /*275b0*/  STL [R1+0x1cc0], R60 ;  /* 0x001cc03c01007387 */ /* 0x000fe20000100800 */
[----:B---3--:R-:W-:Y:S01]  /*275c0*/  @P2 IMAD.MOV.U32 R10, RZ, RZ, R78 ;  /* 0x000000ffff0a2224 */ /* 0x008fe200078e004e */
[----:B------:R-:W-:Y:S01]  /*275d0*/  PRMT R27, RZ, 0x7610, R27 ;  /* 0x00007610ff1b7816 */ /* 0x000fe2000000001b */
[----:B------:R-:W-:Y:S01]  /*275e0*/  @P2 IMAD.MOV.U32 R11, RZ, RZ, R67 ;  /* 0x000000ffff0b2224 */ /* 0x000fe200078e0043 */
[----:B------:R-:W3:Y:S01]  /*275f0*/  LDL.LU R14, [R1+0x658] ;  /* 0x00065800010e7983 */ /* 0x000ee20000300800 */
[----:B------:R-:W-:Y:S01]  /*27600*/  IMAD R68, R13, UR51, RZ ;  /* 0x000000330d447c24 */ /* 0x000fe2000f8e02ff */
[----:B------:R-:W0:Y:S02]  /*27610*/  LDCU UR50, c[0x0][0x3b0] ;  /* 0x00007600ff3277ac */ /* 0x000e240008000800 */
[----:B------:R0:W2:Y:S04]  /*27620*/  @P2 LDG.E.U16 R58, desc[UR16][R10.64] ;  /* 0x000000100a3a2981 */ /* 0x0000a8000c1e1500 */
[----:B------:R-:W3:Y:S04]  /*27630*/  LDL R70, [R1+0x138c] ;  /* 0x00138c0001467983 */ /* 0x000ee80000100800 */
[----:B------:R-:W3:Y:S01]  /*27640*/  LDL R83, [R1+0x1390] ;  /* 0x0013900001537983 */ /* 0x000ee20000100800 */
[C---:B------:R-:W-:Y:S01]  /*27650*/  SEL R13, R12.reuse, R87, !P3 ;  /* 0x000000570c0d7207 */ /* 0x040fe20005800000 */
[----:B------:R-:W1:Y:S02]  /*27660*/  LDCU UR51, c[0x0][0x3b0] ;  /* 0x00007600ff3377ac */ /* 0x000e640008000800 */
[----:B------:R0:W-:Y:S04]  /*27670*/  STL [R1+0x2d8], R9 ;  /* 0x0002d80901007387 */ /* 0x0001e80000100800 */
[----:B------:R-:W3:Y:S01]  /*27680*/  LDL.LU R86, [R1+0x65c] ;  /* 0x00065c0001567983 */ /* 0x000ee20000300800 */
[C---:B0-----:R-:W-:Y:S01]  /*27690*/  SEL R9, R12.reuse, R73, !P3 ;  /* 0x000000490c097207 */ /* 0x041fe20005800000 */
[----:B------:R-:W-:Y:S01]  /*276a0*/  IMAD R10, R13, UR53, RZ ;  /* 0x000000350d0a7c24 */ /* 0x000fe2000f8e02ff */
[----:B------:R-:W-:Y:S01]  /*276b0*/  PRMT R26, RZ, 0x7610, R26 ;  /* 0x00007610ff1a7816 */ /* 0x000fe2000000001a */
[----:B------:R-:W0:Y:S02]  /*276c0*/  LDCU UR53, c[0x0][0x3b0] ;  /* 0x00007600ff3577ac */ /* 0x000e240008000800 */
[----:B------:R-:W-:Y:S01]  /*276d0*/  IMAD R9, R9, UR52, RZ ;  /* 0x0000003409097c24 */ /* 0x000fe2000f8e02ff */
[----:B------:R-:W0:Y:S01]  /*276e0*/  LDCU UR52, c[0x0][0x3b0] ;  /* 0x00007600ff3477ac */ /* 0x000e220008000800 */
[----:B----4-:R-:W-:Y:S04]  /*276f0*/  STL [R1+0x1cc4], R59 ;  /* 0x001cc43b01007387 */ /* 0x010fe80000100800 */
[----:B------:R-:W4:Y:S04]  /*27700*/  LDL.LU R73, [R1+0x654] ;  /* 0x0006540001497983 */ /* 0x000f280000300800 */
[----:B------:R-:W4:Y:S04]  /*27710*/  LDL R65, [R1+0x139c] ;  /* 0x00139c0001417983 */ /* 0x000f280000100800 */
[----:B------:R-:W4:Y:S04]  /*27720*/  LDL R87, [R1+0x13a0] ;  /* 0x0013a00001577983 */ /* 0x000f280000100800 */
[----:B------:R0:W-:Y:S04]  /*27730*/  STL [R1+0x2e4], R9 ;  /* 0x0002e40901007387 */ /* 0x0001e80000100800 */
[----:B------:R-:W4:Y:S01]  /*27740*/  LDL.LU R78, [R1+0x648] ;  /* 0x00064800014e7983 */ /* 0x000f220000300800 */
[----:B0-----:R-:W-:-:S03]  /*27750*/  SEL R9, R12, R92, !P3 ;  /* 0x0000005c0c097207 */ /* 0x001fc60005800000 */
[----:B--2---:R-:W-:Y:S04]  /*27760*/  STL [R1+0x1cc8], R58 ;  /* 0x001cc83a01007387 */ /* 0x004fe80000100800 */
[----:B------:R-:W2:Y:S01]  /*27770*/  LDL.LU R92, [R1+0x644] ;  /* 0x00064400015c7983 */ /* 0x000ea20000300800 */
[----:B---3--:R-:W-:-:S03]  /*27780*/  @P2 IMAD.MOV.U32 R11, RZ, RZ, R70 ;  /* 0x000000ffff0b2224 */ /* 0x008fc600078e0046 */
[----:B------:R0:W-:Y:S01]  /*27790*/  STL [R1+0x2d0], R10 ;  /* 0x0002d00a01007387 */ /* 0x0001e20000100800 */
[C---:B------:R-:W-:Y:S01]  /*277a0*/  SEL R13, R12.reuse, R14, !P3 ;  /* 0x0000000e0c0d7207 */ /* 0x040fe20005800000 */
[----:B------:R-:W-:Y:S01]  /*277b0*/  IMAD R67, R9, UR54, RZ ;  /* 0x0000003609437c24 */ /* 0x000fe2000f8e02ff */
[----:B------:R-:W-:Y:S01]  /*277c0*/  PRMT R25, RZ, 0x7610, R25 ;  /* 0x00007610ff197816 */ /* 0x000fe20000000019 */
[----:B------:R-:W3:Y:S01]  /*277d0*/  LDL R64, [R1+0x13ac] ;  /* 0x0013ac0001407983 */ /* 0x000ee20000100800 */
[----:B------:R-:W1:Y:S03]  /*277e0*/  LDCU UR54, c[0x0][0x3b0] ;  /* 0x00007600ff3677ac */ /* 0x000e660008000800 */
[----:B------:R-:W2:Y:S01]  /*277f0*/  LDL R14, [R1+0x13b0] ;  /* 0x0013b000010e7983 */ /* 0x000ea20000100800 */
[----:B0-----:R-:W-:Y:S01]  /*27800*/  @P2 IMAD.MOV.U32 R10, RZ, RZ, R83 ;  /* 0x000000ffff0a2224 */ /* 0x001fe200078e0053 */
[----:B------:R-:W-:-:S02]  /*27810*/  SEL R9, R12, R86, !P3 ;  /* 0x000000560c097207 */ /* 0x000fc40005800000 */
[----:B------:R-:W2:Y:S04]  /*27820*/  LDL.LU R83, [R1+0x63c] ;  /* 0x00063c0001537983 */ /* 0x000ea80000300800 */
[----:B------:R0:W2:Y:S02]  /*27830*/  @P2 LDG.E.U16 R57, desc[UR16][R10.64] ;  /* 0x000000100a392981 */ /* 0x0000a4000c1e1500 */
[----:B0-----:R-:W-:Y:S01]  /*27840*/  IMAD R10, R13, UR55, RZ ;  /* 0x000000370d0a7c24 */ /* 0x001fe2000f8e02ff */
[----:B------:R-:W0:Y:S01]  /*27850*/  LDCU UR55, c[0x0][0x3b0] ;  /* 0x00007600ff3777ac */ /* 0x000e220008000800 */
[----:B----4-:R-:W-:Y:S01]  /*27860*/  SEL R13, R12, R73, !P3 ;  /* 0x000000490c0d7207 */ /* 0x010fe20005800000 */
[----:B------:R-:W-:Y:S01]  /*27870*/  @P2 IMAD.MOV.U32 R11, RZ, RZ, R65 ;  /* 0x000000ffff0b2224 */ /* 0x000fe200078e0041 */
[----:B--2---:R-:W-:Y:S04]  /*27880*/  STL [R1+0x1ccc], R57 ;  /* 0x001ccc3901007387 */ /* 0x004fe80000100800 */
[----:B------:R-:W2:Y:S04]  /*27890*/  LDL.LU R86, [R1+0x640] ;  /* 0x0006400001567983 */ /* 0x000ea80000300800 */
[----:B------:R4:W-:Y:S04]  /*278a0*/  STL [R1+0x2e0], R10 ;  /* 0x0002e00a01007387 */ /* 0x0009e80000100800 */
[----:B------:R-:W2:Y:S04]  /*278b0*/  LDL R70, [R1+0x13bc] ;  /* 0x0013bc0001467983 */ /* 0x000ea80000100800 */
[----:B------:R-:W2:Y:S01]  /*278c0*/  LDL R73, [R1+0x13c0] ;  /* 0x0013c00001497983 */ /* 0x000ea20000100800 */
[----:B----4-:R-:W-:-:S05]  /*278d0*/  @P2 IMAD.MOV.U32 R10, RZ, RZ, R87 ;  /* 0x000000ffff0a2224 */ /* 0x010fca00078e0057 */
[----:B------:R4:W2:Y:S01]  /*278e0*/  @P2 LDG.E.U16 R56, desc[UR16][R10.64] ;  /* 0x000000100a382981 */ /* 0x0008a2000c1e1500 */
[----:B------:R-:W-:Y:S01]  /*278f0*/  IMAD R9, R9, UR56, RZ ;  /* 0x0000003809097c24 */ /* 0x000fe2000f8e02ff */
[----:B------:R-:W0:Y:S01]  /*27900*/  LDCU UR56, c[0x0][0x3b0] ;  /* 0x00007600ff3877ac */ /* 0x000e220008000800 */
[----:B----4-:R-:W-:Y:S02]  /*27910*/  @P2 IMAD.MOV.U32 R10, RZ, RZ, R14 ;  /* 0x000000ffff0a2224 */ /* 0x010fe400078e000e */
[----:B---3--:R-:W-:-:S05]  /*27920*/  @P2 IMAD.MOV.U32 R11, RZ, RZ, R64 ;  /* 0x000000ffff0b2224 */ /* 0x008fca00078e0040 */
[----:B------:R2:W3:Y:S01]  /*27930*/  @P2 LDG.E.U16 R55, desc[UR16][R10.64] ;  /* 0x000000100a372981 */ /* 0x0004e2000c1e1500 */
[----:B------:R-:W-:-:S03]  /*27940*/  IMAD R65, R13, UR57, RZ ;  /* 0x000000390d417c24 */ /* 0x000fc6000f8e02ff */
[----:B------:R4:W-:Y:S01]  /*27950*/  STL [R1+0x300], R9 ;  /* 0x0003000901007387 */ /* 0x0009e20000100800 */
[C---:B------:R-:W-:Y:S01]  /*27960*/  SEL R13, R12.reuse, R92, !P3 ;  /* 0x0000005c0c0d7207 */ /* 0x040fe20005800000 */
[----:B------:R-:W0:Y:S02]  /*27970*/  LDCU UR57, c[0x0][0x3b0] ;  /* 0x00007600ff3977ac */ /* 0x000e240008000800 */
[----:B------:R-:W3:Y:S01]  /*27980*/  LDL.LU R87, [R1+0x638] ;  /* 0x0006380001577983 */ /* 0x000ee20000300800 */
[----:B----4-:R-:W-:Y:S01]  /*27990*/  SEL R9, R12, R78, !P3 ;  /* 0x0000004e0c097207 */ /* 0x010fe20005800000 */
[----:B--2---:R-:W-:Y:S02]  /*279a0*/  @P2 IMAD.MOV.U32 R11, RZ, RZ, R70 ;  /* 0x000000ffff0b2224 */ /* 0x004fe400078e0046 */
[----:B------:R-:W-:-:S05]  /*279b0*/  @P2 IMAD.MOV.U32 R10, RZ, RZ, R73 ;  /* 0x000000ffff0a2224 */ /* 0x000fca00078e0049 */
[----:B------:R2:W4:Y:S04]  /*279c0*/  @P2 LDG.E.U16 R54, desc[UR16][R10.64] ;  /* 0x000000100a362981 */ /* 0x000528000c1e1500 */
[----:B------:R-:W-:Y:S04]  /*279d0*/  STL [R1+0x1ce8], R56 ;  /* 0x001ce83801007387 */ /* 0x000fe80000100800 */
[----:B------:R-:W4:Y:S04]  /*279e0*/  LDL.LU R78, [R1+0x32c] ;  /* 0x00032c00014e7983 */ /* 0x000f280000300800 */
[----:B------:R-:W4:Y:S04]  /*279f0*/  LDL R62, [R1+0x13cc] ;  /* 0x0013cc00013e7983 */ /* 0x000f280000100800 */
[----:B------:R-:W4:Y:S01]  /*27a00*/  LDL R92, [R1+0x13d0] ;  /* 0x0013d000015c7983 */ /* 0x000f220000100800 */
[----:B------:R-:W-:Y:S01]  /*27a10*/  IMAD R9, R9, UR58, RZ ;  /* 0x0000003a09097c24 */ /* 0x000fe2000f8e02ff */
[----:B------:R-:W-:Y:S01]  /*27a20*/  PRMT R24, RZ, 0x7610, R24 ;  /* 0x00007610ff187816 */ /* 0x000fe20000000018 */
[----:B------:R-:W-:Y:S01]  /*27a30*/  IMAD R64, R13, UR59, RZ ;  /* 0x0000003b0d407c24 */ /* 0x000fe2000f8e02ff */
[----:B------:R-:W-:Y:S01]  /*27a40*/  PRMT R23, RZ, 0x7610, R23 ;  /* 0x00007610ff177816 */ /* 0x000fe20000000017 */
[----:B------:R-:W0:Y:S01]  /*27a50*/  LDCU UR58, c[0x0][0x3b0] ;  /* 0x00007600ff3a77ac */ /* 0x000e220008000800 */
[----:B------:R1:W-:Y:S01]  /*27a60*/  STL [R1+0x310], R9 ;  /* 0x0003100901007387 */ /* 0x0003e20000100800 */
[----:B------:R-:W-:-:S02]  /*27a70*/  SEL R13, R12, R86, !P3 ;  /* 0x000000560c0d7207 */ /* 0x000fc40005800000 */
[----:B------:R-:W-:Y:S01]  /*27a80*/  PRMT R22, RZ, 0x7610, R22 ;  /* 0x00007610ff167816 */ /* 0x000fe20000000016 */
[----:B------:R-:W4:Y:S01]  /*27a90*/  LDL.LU R14, [R1+0x33c] ;  /* 0x00033c00010e7983 */ /* 0x000f220000300800 */
[----:B------:R-:W0:Y:S01]  /*27aa0*/  LDCU UR59, c[0x0][0x3b0] ;  /* 0x00007600ff3b77ac */ /* 0x000e220008000800 */
[C---:B-1----:R-:W-:Y:S02]  /*27ab0*/  SEL R9, R12.reuse, R83, !P3 ;  /* 0x000000530c097207 */ /* 0x042fe40005800000 */
[----:B---3--:R-:W-:Y:S03]  /*27ac0*/  STL [R1+0x1cec], R55 ;  /* 0x001cec3701007387 */ /* 0x008fe60000100800 */
[----:B------:R-:W-:Y:S01]  /*27ad0*/  IMAD R9, R9, UR60, RZ ;  /* 0x0000003c09097c24 */ /* 0x000fe2000f8e02ff */
[----:B------:R-:W3:Y:S01]  /*27ae0*/  LDL.LU R83, [R1+0x328] ;  /* 0x0003280001537983 */ /* 0x000ee20000300800 */
[----:B--2---:R-:W-:Y:S01]  /*27af0*/  IMAD R10, R13, UR61, RZ ;  /* 0x0000003d0d0a7c24 */ /* 0x004fe2000f8e02ff */
[----:B------:R-:W1:Y:S02]  /*27b00*/  LDCU UR60, c[0x0][0x3b0] ;  /* 0x00007600ff3c77ac */ /* 0x000e640008000800 */
[----:B------:R-:W2:Y:S01]  /*27b10*/  LDL R61, [R1+0x13dc] ;  /* 0x0013dc00013d7983 */ /* 0x000ea20000100800 */
[----:B------:R-:W0:Y:S03]  /*27b20*/  LDCU UR61, c[0x0][0x3b0] ;  /* 0x00007600ff3d77ac */ /* 0x000e260008000800 */
[----:B------:R-:W3:Y:S04]  /*27b30*/  LDL R86, [R1+0x13e0] ;  /* 0x0013e00001567983 */ /* 0x000ee80000100800 */
[----:B------:R1:W-:Y:S04]  /*27b40*/  STL [R1+0x31c], R9 ;  /* 0x00031c0901007387 */ /* 0x0003e80000100800 */
[----:B------:R-:W3:Y:S01]  /*27b50*/  LDL.LU R73, [R1+0x394] ;  /* 0x0003940001497983 */ /* 0x000ee20000300800 */
[----:B-1----:R-:W-:-:S03]  /*27b60*/  SEL R9, R12, R87, !P3 ;  /* 0x000000570c097207 */ /* 0x002fc60005800000 */
[----:B----4-:R-:W-:Y:S04]  /*27b70*/  STL [R1+0x1cf0], R54 ;  /* 0x001cf03601007387 */ /* 0x010fe80000100800 */
[----:B------:R-:W4:Y:S04]  /*27b80*/  LDL.LU R87, [R1+0x34c] ;  /* 0x00034c0001577983 */ /* 0x000f280000300800 */
[----:B------:R1:W-:Y:S01]  /*27b90*/  STL [R1+0x308], R10 ;  /* 0x0003080a01007387 */ /* 0x0003e20000100800 */
[----:B------:R-:W-:Y:S01]  /*27ba0*/  @P2 IMAD.MOV.U32 R11, RZ, RZ, R62 ;  /* 0x000000ffff0b2224 */ /* 0x000fe200078e003e */
[----:B------:R-:W-:-:S02]  /*27bb0*/  SEL R13, R12, R78, !P3 ;  /* 0x0000004e0c0d7207 */ /* 0x000fc40005800000 */
[----:B------:R-:W3:Y:S01]  /*27bc0*/  LDL R70, [R1+0x13ec] ;  /* 0x0013ec0001467983 */ /* 0x000ee20000100800 */
[----:B-1----:R-:W-:-:S03]  /*27bd0*/  @P2 IMAD.MOV.U32 R10, RZ, RZ, R92 ;  /* 0x000000ffff0a2224 */ /* 0x002fc600078e005c */
[----:B------:R-:W3:Y:S04]  /*27be0*/  LDL R78, [R1+0x13f0] ;  /* 0x0013f000014e7983 */ /* 0x000ee80000100800 */
[----:B------:R1:W3:Y:S01]  /*27bf0*/  @P2 LDG.E.U16 R53, desc[UR16][R10.64] ;  /* 0x000000100a352981 */ /* 0x0002e2000c1e1500 */
[----:B------:R-:W-:Y:S01]  /*27c00*/  IMAD R63, R9, UR62, RZ ;  /* 0x0000003e093f7c24 */ /* 0x000fe2000f8e02ff */
[----:B------:R-:W0:Y:S01]  /*27c10*/  LDCU UR62, c[0x0][0x3b0] ;  /* 0x00007600ff3e77ac */ /* 0x000e220008000800 */
[C---:B------:R-:W-:Y:S01]  /*27c20*/  SEL R9, R12.reuse, R14, !P3 ;  /* 0x0000000e0c097207 */ /* 0x040fe20005800000 */
[----:B------:R-:W4:Y:S01]  /*27c30*/  LDL.LU R92, [R1+0x334] ;  /* 0x00033400015c7983 */ /* 0x000f220000300800 */
[----:B-1----:R-:W-:Y:S01]  /*27c40*/  IMAD R10, R13, UR63, RZ ;  /* 0x0000003f0d0a7c24 */ /* 0x002fe2000f8e02ff */
[----:B------:R-:W-:Y:S01]  /*27c50*/  PRMT R21, RZ, 0x7610, R21 ;  /* 0x00007610ff157816 */ /* 0x000fe20000000015 */
[----:B--2---:R-:W-:Y:S01]  /*27c60*/  @P2 IMAD.MOV.U32 R11, RZ, RZ, R61 ;  /* 0x000000ffff0b2224 */ /* 0x004fe200078e003d */
[----:B---3--:R-:W-:Y:S01]  /*27c70*/  STL [R1+0x1cf4], R53 ;  /* 0x001cf43501007387 */ /* 0x008fe20000100800 */
[C---:B------:R-:W-:Y:S01]  /*27c80*/  SEL R13, R12.reuse, R83, !P3 ;  /* 0x000000530c0d7207 */ /* 0x040fe20005800000 */
[----:B------:R-:W-:Y:S01]  /*27c90*/  IMAD R62, R9, UR64, RZ ;  /* 0x00000040093e7c24 */ /* 0x000fe2000f8e02ff */
[----:B------:R-:W-:Y:S01]  /*27ca0*/  PRMT R20, RZ, 0x7610, R20 ;  /* 0x00007610ff147816 */ /* 0x000fe20000000014 */
[----:B------:R-:W2:Y:S01]  /*27cb0*/  LDL.LU R14, [R1+0x358] ;  /* 0x00035800010e7983 */ /* 0x000ea20000300800 */
[C---:B------:R-:W-:Y:S01]  /*27cc0*/  SEL R9, R12.reuse, R73, !P3 ;  /* 0x000000490c097207 */ /* 0x040fe20005800000 */
[----:B------:R-:W-:Y:S01]  /*27cd0*/  IMAD R61, R13, UR65, RZ ;  /* 0x000000410d3d7c24 */ /* 0x000fe2000f8e02ff */
[----:B------:R-:W-:Y:S01]  /*27ce0*/  PRMT R19, RZ, 0x7610, R19 ;  /* 0x00007610ff137816 */ /* 0x000fe20000000013 */
[----:B------:R1:W-:Y:S01]  /*27cf0*/  STL [R1+0x318], R10 ;  /* 0x0003180a01007387 */ /* 0x0003e20000100800 */
[----:B----4-:R-:W-:Y:S01]  /*27d00*/  SEL R13, R12, R87, !P3 ;  /* 0x000000570c0d7207 */ /* 0x010fe20005800000 */
[----:B------:R-:W-:Y:S01]  /*27d10*/  IMAD R9, R9, UR66, RZ ;  /* 0x0000004209097c24 */ /* 0x000fe2000f8e02ff */
[----:B------:R-:W3:Y:S01]  /*27d20*/  LDCU UR63, c[0x0][0x3b0] ;  /* 0x00007600ff3f77ac */ /* 0x000ee20008000800 */
[----:B------:R-:W4:Y:S01]  /*27d30*/  LDL R59, [R1+0x13fc] ;  /* 0x0013fc00013b7983 */ /* 0x000f220000100800 */
[----:B------:R-:W0:Y:S03]  /*27d40*/  LDCU UR64, c[0x0][0x3b0] ;  /* 0x00007600ff4077ac */ /* 0x000e260008000800 */
[----:B------:R-:W2:Y:S01]  /*27d50*/  LDL R83, [R1+0x1400] ;  /* 0x0014000001537983 */ /* 0x000ea20000100800 */
[----:B-1----:R-:W-:Y:S01]  /*27d60*/  @P2 IMAD.MOV.U32 R10, RZ, RZ, R86 ;  /* 0x000000ffff0a2224 */ /* 0x002fe200078e0056 */
[----:B------:R-:W1:Y:S02]  /*27d70*/  LDCU UR65, c[0x0][0x3b0] ;  /* 0x00007600ff4177ac */ /* 0x000e640008000800 */
[----:B------:R-:W2:Y:S01]  /*27d80*/  LDL.LU R86, [R1+0x344] ;  /* 0x0003440001567983 */ /* 0x000ea20000300800 */
[----:B------:R-:W-:Y:S01]  /*27d90*/  IMAD R60, R13, UR67, RZ ;  /* 0x000000430d3c7c24 */ /* 0x000fe2000f8e02ff */
[----:B------:R-:W0:Y:S02]  /*27da0*/  LDCU UR66, c[0x0][0x3b0] ;  /* 0x00007600ff4277ac */ /* 0x000e240008000800 */
[----:B------:R3:W2:Y:S01]  /*27db0*/  @P2 LDG.E.U16 R52, desc[UR16][R10.64] ;  /* 0x000000100a342981 */ /* 0x0006a2000c1e1500 */
[----:B------:R-:W0:Y:S01]  /*27dc0*/  LDCU UR67, c[0x0][0x3b0] ;  /* 0x00007600ff4377ac */ /* 0x000e220008000800 */
[----:B---3--:R-:W-:-:S02]  /*27dd0*/  @P2 IMAD.MOV.U32 R10, RZ, RZ, R78 ;  /* 0x000000ffff0a2224 */ /* 0x008fc400078e004e */
[----:B------:R-:W-:-:S05]  /*27de0*/  @P2 IMAD.MOV.U32 R11, RZ, RZ, R70 ;  /* 0x000000ffff0b2224 */ /* 0x000fca00078e0046 */
[----:B------:R3:W4:Y:S04]  /*27df0*/  @P2 LDG.E.U16 R51, desc[UR16][R10.64] ;  /* 0x000000100a332981 */ /* 0x000728000c1e1500 */
[----:B--2---:R-:W-:Y:S04]  /*27e00*/  STL [R1+0x1cf8], R52 ;  /* 0x001cf83401007387 */ /* 0x004fe80000100800 */
[----:B------:R-:W2:Y:S04]  /*27e10*/  LDL.LU R73, [R1+0x368] ;  /* 0x0003680001497983 */ /* 0x000ea80000300800 */
[----:B------:R-:W2:Y:S04]  /*27e20*/  LDL R57, [R1+0x140c] ;  /* 0x00140c0001397983 */ /* 0x000ea80000100800 */
[----:B------:R-:W2:Y:S01]  /*27e30*/  LDL R87, [R1+0x1410] ;  /* 0x0014100001577983 */ /* 0x000ea20000100800 */
[----:B---3--:R-:W-:-:S02]  /*27e40*/  @P2 IMAD.MOV.U32 R10, RZ, RZ, R83 ;  /* 0x000000ffff0a2224 */ /* 0x008fc400078e0053 */
[----:B----4-:R-:W-:-:S05]  /*27e50*/  @P2 IMAD.MOV.U32 R11, RZ, RZ, R59 ;  /* 0x000000ffff0b2224 */ /* 0x010fca00078e003b */
[----:B------:R2:W3:Y:S01]  /*27e60*/  @P2 LDG.E.U16 R50, desc[UR16][R10.64] ;  /* 0x000000100a322981 */ /* 0x0004e2000c1e1500 */
[----:B------:R-:W-:-:S03]  /*27e70*/  SEL R13, R12, R14, !P3 ;  /* 0x0000000e0c0d7207 */ /* 0x000fc60005800000 */
[----:B------:R4:W-:Y:S04]  /*27e80*/  STL [R1+0x34c], R9 ;  /* 0x00034c0901007387 */ /* 0x0009e80000100800 */
[----:B------:R-:W3:Y:S04]  /*27e90*/  LDL.LU R78, [R1+0x354] ;  /* 0x00035400014e7983 */ /* 0x000ee80000300800 */
[----:B------:R-:W-:Y:S01]  /*27ea0*/  STL [R1+0x1cfc], R51 ;  /* 0x001cfc3301007387 */ /* 0x000fe20000100800 */
[----:B----4-:R-:W-:-:S03]  /*27eb0*/  SEL R9, R12, R92, !P3 ;  /* 0x0000005c0c097207 */ /* 0x010fc60005800000 */
[----:B------:R-:W4:Y:S04]  /*27ec0*/  LDL.LU R92, [R1+0x378] ;  /* 0x00037800015c7983 */ /* 0x000f280000300800 */
[----:B------:R-:W4:Y:S04]  /*27ed0*/  LDL R70, [R1+0x141c] ;  /* 0x00141c0001467983 */ /* 0x000f280000100800 */
[----:B------:R-:W4:Y:S01]  /*27ee0*/  LDL R14, [R1+0x1420] ;  /* 0x00142000010e7983 */ /* 0x000f220000100800 */
[----:B--2---:R-:W-:Y:S02]  /*27ef0*/  @P2 IMAD.MOV.U32 R11, RZ, RZ, R57 ;  /* 0x000000ffff0b2224 */ /* 0x004fe400078e0039 */
[----:B------:R-:W-:-:S05]  /*27f00*/  @P2 IMAD.MOV.U32 R10, RZ, RZ, R87 ;  /* 0x000000ffff0a2224 */ /* 0x000fca00078e0057 */
[----:B------:R2:W4:Y:S01]  /*27f10*/  @P2 LDG.E.U16 R49, desc[UR16][R10.64] ;  /* 0x000000100a312981 */ /* 0x000522000c1e1500 */
[----:B------:R-:W-:Y:S01]  /*27f20*/  IMAD R9, R9, UR68, RZ ;  /* 0x0000004409097c24 */ /* 0x000fe2000f8e02ff */
[----:B------:R-:W-:Y:S01]  /*27f30*/  PRMT R18, RZ, 0x7610, R18 ;  /* 0x00007610ff127816 */ /* 0x000fe20000000012 */
[----:B------:R-:W-:Y:S01]  /*27f40*/  IMAD R59, R13, UR69, RZ ;  /* 0x000000450d3b7c24 */ /* 0x000fe2000f8e02ff */
[C---:B------:R-:W-:Y:S01]  /*27f50*/  SEL R13, R12.reuse, R73, !P3 ;  /* 0x000000490c0d7207 */ /* 0x040fe20005800000 */
[----:B------:R-:W0:Y:S01]  /*27f60*/  LDCU UR69, c[0x0][0x3b0] ;  /* 0x00007600ff4577ac */ /* 0x000e220008000800 */
[----:B------:R1:W-:Y:S01]  /*27f70*/  STL [R1+0x358], R9 ;  /* 0x0003580901007387 */ /* 0x0003e20000100800 */
[----:B------:R-:W-:Y:S01]  /*27f80*/  PRMT R17, RZ, 0x7610, R17 ;  /* 0x00007610ff117816 */ /* 0x000fe20000000011 */
[----:B------:R-:W0:Y:S02]  /*27f90*/  LDCU UR68, c[0x0][0x3b0] ;  /* 0x00007600ff4477ac */ /* 0x000e240008000800 */
[----:B------:R-:W4:Y:S01]  /*27fa0*/  LDL.LU R83, [R1+0x360] ;  /* 0x0003600001537983 */ /* 0x000f220000300800 */
[----:B--2---:R-:W-:Y:S01]  /*27fb0*/  IMAD R10, R13, UR71, RZ ;  /* 0x000000470d0a7c24 */ /* 0x004fe2000f8e02ff */
[----:B------:R-:W2:Y:S02]  /*27fc0*/  LDCU UR71, c[0x0][0x3b0] ;  /* 0x00007600ff4777ac */ /* 0x000ea40008000800 */
[----:B---3--:R-:W-:Y:S01]  /*27fd0*/  STL [R1+0x1d00], R50 ;  /* 0x001d003201007387 */ /* 0x008fe20000100800 */
[----:B-1----:R-:W-:-:S03]  /*27fe0*/  SEL R9, R12, R86, !P3 ;  /* 0x000000560c097207 */ /* 0x002fc60005800000 */
[----:B------:R-:W3:Y:S02]  /*27ff0*/  LDL.LU R86, [R1+0x384] ;  /* 0x0003840001567983 */ /* 0x000ee40000300800 */
[----:B------:R-:W-:Y:S02]  /*28000*/  IMAD R58, R9, UR70, RZ ;  /* 0x00000046093a7c24 */ /* 0x000fe4000f8e02ff */
[----:B------:R-:W2:Y:S01]  /*28010*/  LDL R56, [R1+0x142c] ;  /* 0x00142c0001387983 */ /* 0x000ea20000100800 */
[C---:B------:R-:W-:Y:S01]  /*28020*/  SEL R9, R12.reuse, R78, !P3 ;  /* 0x0000004e0c097207 */ /* 0x040fe20005800000 */
[----:B----4-:R-:W-:Y:S01]  /*28030*/  @P2 IMAD.MOV.U32 R11, RZ, RZ, R70 ;  /* 0x000000ffff0b2224 */ /* 0x010fe200078e0046 */
[----:B------:R-:W-:Y:S01]  /*28040*/  SEL R13, R12, R92, !P3 ;  /* 0x0000005c0c0d7207 */ /* 0x000fe20005800000 */
[----:B------:R-:W4:Y:S01]  /*28050*/  LDL R73, [R1+0x1430] ;  /* 0x0014300001497983 */ /* 0x000f220000100800 */
[----:B------:R-:W1:Y:S03]  /*28060*/  LDCU UR70, c[0x0][0x3b0] ;  /* 0x00007600ff4677ac */ /* 0x000e660008000800 */
[----:B------:R-:W2:Y:S04]  /*28070*/  LDL.LU R87, [R1+0x370] ;  /* 0x0003700001577983 */ /* 0x000ea80000300800 */
[----:B------:R-:W-:Y:S04]  /*28080*/  STL [R1+0x1d04], R49 ;  /* 0x001d043101007387 */ /* 0x000fe80000100800 */
[----:B------:R-:W3:Y:S04]  /*28090*/  LDL.LU R78, [R1+0x380] ;  /* 0x00038000014e7983 */ /* 0x000ee80000300800 */
[----:B------:R0:W-:Y:S01]  /*280a0*/  STL [R1+0x354], R10 ;  /* 0x0003540a01007387 */ /* 0x0001e20000100800 */
[----:B------:R-:W-:Y:S01]  /*280b0*/  IMAD R9, R9, UR72, RZ ;  /* 0x0000004809097c24 */ /* 0x000fe2000f8e02ff */
[----:B------:R-:W1:Y:S02]  /*280c0*/  LDCU UR72, c[0x0][0x3b0] ;  /* 0x00007600ff4877ac */ /* 0x000e640008000800 */
[----:B------:R-:W3:Y:S04]  /*280d0*/  LDL R57, [R1+0x143c] ;  /* 0x00143c0001397983 */ /* 0x000ee80000100800 */
[----:B------:R-:W3:Y:S01]  /*280e0*/  LDL R92, [R1+0x1440] ;  /* 0x00144000015c7983 */ /* 0x000ee20000100800 */
[----:B0-----:R-:W-:-:S05]  /*280f0*/  @P2 IMAD.MOV.U32 R10, RZ, RZ, R14 ;  /* 0x000000ffff0a2224 */ /* 0x001fca00078e000e */
[----:B------:R0:W3:Y:S04]  /*28100*/  @P2 LDG.E.U16 R48, desc[UR16][R10.64] ;  /* 0x000000100a302981 */ /* 0x0000e8000c1e1500 */
[----:B------:R1:W-:Y:S04]  /*28110*/  STL [R1+0x378], R9 ;  /* 0x0003780901007387 */ /* 0x0003e80000100800 */
[----:B------:R-:W4:Y:S01]  /*28120*/  LDL.LU R14, [R1+0x3a0] ;  /* 0x0003a000010e7983 */ /* 0x000f220000300800 */
[----:B0-----:R-:W-:Y:S01]  /*28130*/  IMAD R10, R13, UR73, RZ ;  /* 0x000000490d0a7c24 */ /* 0x001fe2000f8e02ff */
[C---:B-1----:R-:W-:Y:S01]  /*28140*/  SEL R9, R12.reuse, R83, !P3 ;  /* 0x000000530c097207 */ /* 0x042fe20005800000 */
[----:B--2---:R-:W-:Y:S01]  /*28150*/  @P2 IMAD.MOV.U32 R11, RZ, RZ, R56 ;  /* 0x000000ffff0b2224 */ /* 0x004fe200078e0038 */
[----:B---3--:R-:W-:Y:S01]  /*28160*/  STL [R1+0x1d08], R48 ;  /* 0x001d083001007387 */ /* 0x008fe20000100800 */
[----:B------:R-:W-:Y:S01]  /*28170*/  SEL R13, R12, R86, !P3 ;  /* 0x000000560c0d7207 */ /* 0x000fe20005800000 */
[----:B------:R-:W0:Y:S02]  /*28180*/  LDCU UR73, c[0x0][0x3b0] ;  /* 0x00007600ff4977ac */ /* 0x000e240008000800 */
[----:B------:R-:W2:Y:S04]  /*28190*/  LDL.LU R83, [R1+0x3c0] ;  /* 0x0003c00001537983 */ /* 0x000ea80000300800 */
[----:B------:R4:W-:Y:S01]  /*281a0*/  STL [R1+0x360], R10 ;  /* 0x0003600a01007387 */ /* 0x0009e20000100800 */
[----:B------:R-:W-:Y:S01]  /*281b0*/  IMAD R9, R9, UR74, RZ ;  /* 0x0000004a09097c24 */ /* 0x000fe2000f8e02ff */
[----:B------:R-:W1:Y:S02]  /*281c0*/  LDCU UR74, c[0x0][0x3b0] ;  /* 0x00007600ff4a77ac */ /* 0x000e640008000800 */
[----:B------:R-:W3:Y:S04]  /*281d0*/  LDL R70, [R1+0x144c] ;  /* 0x00144c0001467983 */ /* 0x000ee80000100800 */
        /* <DEDUP_REMOVED lines=8> */
[----:B--2---:R-:W-:Y:S01]  /*28260*/  STL [R1+0x1d0c], R47 ;  /* 0x001d0c2f01007387 */ /* 0x004fe20000100800 */
[----:B------:R-:W-:Y:S01]  /*28270*/  SEL R13, R12, R78, !P3 ;  /* 0x0000004e0c0d7207 */ /* 0x000fe20005800000 */
[----:B------:R-:W0:Y:S02]  /*28280*/  LDCU UR75, c[0x0][0x3b0] ;  /* 0x00007600ff4b77ac */ /* 0x000e240008000800 */
[----:B------:R-:W2:Y:S04]  /*28290*/  LDL.LU R87, [R1+0x3b0] ;  /* 0x0003b00001577983 */ /* 0x000ea80000300800 */
[----:B------:R4:W-:Y:S01]  /*282a0*/  STL [R1+0x370], R10 ;  /* 0x0003700a01007387 */ /* 0x0009e20000100800 */
[----:B------:R-:W-:Y:S01]  /*282b0*/  IMAD R9, R9, UR7, RZ ;  /* 0x0000000709097c24 */ /* 0x000fe2000f8e02ff */
[----:B------:R-:W-:Y:S01]  /*282c0*/  PRMT R16, RZ, 0x7610, R16 ;  /* 0x00007610ff107816 */ /* 0x000fe20000000010 */
[----:B------:R-:W0:Y:S01]  /*282d0*/  LDCU UR7, c[0x0][0x3b0] ;  /* 0x00007600ff0777ac */ /* 0x000e220008000800 */
[----:B------:R-:W2:Y:S04]  /*282e0*/  LDL R56, [R1+0x145c] ;  /* 0x00145c0001387983 */ /* 0x000ea80000100800 */
[----:B------:R-:W2:Y:S01]  /*282f0*/  LDL R78, [R1+0x1460] ;  /* 0x00146000014e7983 */ /* 0x000ea20000100800 */
[----:B----4-:R-:W-:-:S05]  /*28300*/  @P2 IMAD.MOV.U32 R10, RZ, RZ, R92 ;  /* 0x000000ffff0a2224 */ /* 0x010fca00078e005c */
[----:B------:R4:W2:Y:S04]  /*28310*/  @P2 LDG.E.U16 R46, desc[UR16][R10.64] ;  /* 0x000000100a2e2981 */ /* 0x0008a8000c1e1500 */
[----:B------:R0:W-:Y:S04]  /*28320*/  STL [R1+0x394], R9 ;  /* 0x0003940901007387 */ /* 0x0001e80000100800 */
[----:B------:R-:W2:Y:S01]  /*28330*/  LDL.LU R92, [R1+0x39c] ;  /* 0x00039c00015c7983 */ /* 0x000ea20000300800 */
[----:B----4-:R-:W-:Y:S01]  /*28340*/  IMAD R10, R13, UR12, RZ ;  /* 0x0000000c0d0a7c24 */ /* 0x010fe2000f8e02ff */
[C---:B0-----:R-:W-:Y:S01]  /*28350*/  SEL R9, R12.reuse, R14, !P3 ;  /* 0x0000000e0c097207 */ /* 0x041fe20005800000 */
[----:B---3--:R-:W-:Y:S01]  /*28360*/  @P2 IMAD.MOV.U32 R11, RZ, RZ, R70 ;  /* 0x000000ffff0b2224 */ /* 0x008fe200078e0046 */
[----:B--2---:R-:W-:Y:S01]  /*28370*/  STL [R1+0x1d10], R46 ;  /* 0x001d102e01007387 */ /* 0x004fe20000100800 */
[----:B------:R-:W-:Y:S01]  /*28380*/  SEL R13, R12, R83, !P3 ;  /* 0x000000530c0d7207 */ /* 0x000fe20005800000 */
[----:B------:R-:W0:Y:S02]  /*28390*/  LDCU UR12, c[0x0][0x3b0] ;  /* 0x00007600ff0c77ac */ /* 0x000e240008000800 */
[----:B------:R-:W2:Y:S04]  /*283a0*/  LDL.LU R14, [R1+0x3ac] ;  /* 0x0003ac00010e7983 */ /* 0x000ea80000300800 */
[----:B------:R3:W-:Y:S01]  /*283b0*/  STL [R1+0x380], R10 ;  /* 0x0003800a01007387 */ /* 0x0007e20000100800 */
[----:B------:R-:W-:Y:S01]  /*283c0*/  IMAD R9, R9, UR13, RZ ;  /* 0x0000000d09097c24 */ /* 0x000fe2000f8e02ff */
[----:B------:R-:W-:Y:S01]  /*283d0*/  PRMT R15, RZ, 0x7610, R15 ;  /* 0x00007610ff0f7816 */ /* 0x000fe2000000000f */
[----:B------:R-:W4:Y:S01]  /*283e0*/  LDCU UR13, c[0x0][0x3b0] ;  /* 0x00007600ff0d77ac */ /* 0x000f220008000800 */
[----:B------:R-:W2:Y:S04]  /*283f0*/  LDL R57, [R1+0x146c] ;  /* 0x00146c0001397983 */ /* 0x000ea80000100800 */
[----:B------:R-:W2:Y:S01]  /*28400*/  LDL R83, [R1+0x1470] ;  /* 0x0014700001537983 */ /* 0x000ea20000100800 */
[----:B---3--:R-:W-:-:S05]  /*28410*/  @P2 IMAD.MOV.U32 R10, RZ, RZ, R86 ;  /* 0x000000ffff0a2224 */ /* 0x008fca00078e0056 */
[----:B------:R3:W2:Y:S04]  /*28420*/  @P2 LDG.E.U16 R45, desc[UR16][R10.64] ;  /* 0x000000100a2d2981 */ /* 0x0006a8000c1e1500 */
[----:B------:R0:W-:Y:S04]  /*28430*/  STL [R1+0x3a0], R9 ;  /* 0x0003a00901007387 */ /* 0x0001e80000100800 */
[----:B------:R-:W4:Y:S01]  /*28440*/  LDL.LU R86, [R1+0x3cc] ;  /* 0x0003cc0001567983 */ /* 0x000f220000300800 */
[----:B---3--:R-:W-:Y:S01]  /*28450*/  IMAD R10, R13, UR14, RZ ;  /* 0x0000000e0d0a7c24 */ /* 0x008fe2000f8e02ff */
        /* <DEDUP_REMOVED lines=8> */
[----:B------:R-:W0:Y:S02]  /*284e0*/  LDCU UR15, c[0x0][0x3b0] ;  /* 0x00007600ff0f77ac */ /* 0x000e240008000800 */
        /* <DEDUP_REMOVED lines=21> */
[----:B------:R-:W2:Y:S01]  /*28640*/  LDL.LU R83, [R1+0x3c4] ;  /* 0x0003c40001537983 */ /* 0x000ea20000300800 */
[----:B---3--:R-:W-:Y:S01]  /*28650*/  IMAD R10, R13, UR20, RZ ;  /* 0x000000140d0a7c24 */ /* 0x008fe2000f8e02ff */
[C---:B----4-:R-:W-:Y:S01]  /*28660*/  SEL R9, R12.reuse, R86, !P3 ;  /* 0x000000560c097207 */ /* 0x050fe20005800000 */
[----:B------:R-:W-:Y:S01]  /*28670*/  @P2 IMAD.MOV.U32 R11, RZ, RZ, R70 ;  /* 0x000000ffff0b2224 */ /* 0x000fe200078e0046 */
[----:B--2---:R-:W-:Y:S01]  /*28680*/  STL [R1+0x1d1c], R43 ;  /* 0x001d1c2b01007387 */ /* 0x004fe20000100800 */
[----:B------:R-:W-:Y:S01]  /*28690*/  SEL R13, R12, R73, !P3 ;  /* 0x000000490c0d7207 */ /* 0x000fe20005800000 */
[----:B------:R-:W2:Y:S02]  /*286a0*/  LDCU UR20, c[0x0][0x3b0] ;  /* 0x00007600ff1477ac */ /* 0x000ea40008000800 */
[----:B------:R-:W3:Y:S04]  /*286b0*/  LDL.LU R86, [R1+0x3e0] ;  /* 0x0003e00001567983 */ /* 0x000ee80000300800 */
[----:B------:R4:W-:Y:S01]  /*286c0*/  STL [R1+0x3ac], R10 ;  /* 0x0003ac0a01007387 */ /* 0x0009e20000100800 */
[----:B------:R-:W-:Y:S01]  /*286d0*/  IMAD R9, R9, UR21, RZ ;  /* 0x0000001509097c24 */ /* 0x000fe2000f8e02ff */
[----:B------:R-:W0:Y:S02]  /*286e0*/  LDCU UR21, c[0x0][0x3b0] ;  /* 0x00007600ff1577ac */ /* 0x000e240008000800 */
        /* <DEDUP_REMOVED lines=26> */
[----:B---3--:R-:W-:Y:S01]  /*28890*/  SEL R13, R12, R86, !P3 ;  /* 0x000000560c0d7207 */ /* 0x008fe20005800000 */
[----:B------:R-:W0:Y:S02]  /*288a0*/  LDCU UR24, c[0x0][0x3b0] ;  /* 0x00007600ff1877ac */ /* 0x000e240008000800 */
[----:B------:R-:W2:Y:S04]  /*288b0*/  LDL.LU R83, [R1+0x3f4] ;  /* 0x0003f40001537983 */ /* 0x000ea80000300800 */
[----:B------:R3:W-:Y:S01]  /*288c0*/  STL [R1+0x3c4], R10 ;  /* 0x0003c40a01007387 */ /* 0x0007e20000100800 */
[----:B------:R-:W-:Y:S01]  /*288d0*/  IMAD R9, R9, UR25, RZ ;  /* 0x0000001909097c24 */ /* 0x000fe2000f8e02ff */
[----:B------:R-:W4:Y:S02]  /*288e0*/  LDCU UR25, c[0x0][0x3b0] ;  /* 0x00007600ff1977ac */ /* 0x000f240008000800 */
        /* <DEDUP_REMOVED lines=214> */
[----:B----4-:R-:W-:Y:S02]  /*29650*/  IMAD R10, R13, UR51, RZ ;  /* 0x000000330d0a7c24 */ /* 0x010fe4000f8e02ff */
[----:B------:R-:W-:Y:S01]  /*29660*/  @P2 IMAD.MOV.U32 R11, RZ, RZ, R55 ;  /* 0x000000ffff0b2224 */ /* 0x000fe200078e0037 */
[----:B--2---:R-:W-:Y:S01]  /*29670*/  STL [R1+0x1d5c], R27 ;  /* 0x001d5c1b01007387 */ /* 0x004fe20000100800 */
[C---:B0-----:R-:W-:Y:S01]  /*29680*/  SEL R9, R12.reuse, R83, !P3 ;  /* 0x000000530c097207 */ /* 0x041fe20005800000 */
[----:B------:R-:W0:Y:S02]  /*29690*/  LDCU UR51, c[0x0][0x3b0] ;  /* 0x00007600ff3377ac */ /* 0x000e240008000800 */
[----:B------:R-:W2:Y:S04]  /*296a0*/  LDL.LU R57, [R1+0x470] ;  /* 0x0004700001397983 */ /* 0x000ea80000300800 */
[----:B------:R-:W4:Y:S04]  /*296b0*/  LDL R78, [R1+0x159c] ;  /* 0x00159c00014e7983 */ /* 0x000f280000100800 */
[----:B------:R0:W-:Y:S01]  /*296c0*/  STL [R1+0x448], R10 ;  /* 0x0004480a01007387 */ /* 0x0001e20000100800 */
[----:B------:R-:W-:Y:S01]  /*296d0*/  SEL R13, R12, R86, !P3 ;  /* 0x000000560c0d7207 */ /* 0x000fe20005800000 */
[----:B------:R-:W-:Y:S01]  /*296e0*/  IMAD R9, R9, UR52, RZ ;  /* 0x0000003409097c24 */ /* 0x000fe2000f8e02ff */
[----:B------:R-:W1:Y:S01]  /*296f0*/  LDCU UR52, c[0x0][0x3b0] ;  /* 0x00007600ff3477ac */ /* 0x000e620008000800 */
[----:B------:R-:W2:Y:S04]  /*29700*/  LDL R83, [R1+0x15a0] ;  /* 0x0015a00001537983 */ /* 0x000ea80000100800 */
[----:B------:R-:W2:Y:S01]  /*29710*/  LDL.LU R86, [R1+0x634] ;  /* 0x0006340001567983 */ /* 0x000ea20000300800 */
[----:B0-----:R-:W-:-:S05]  /*29720*/  @P2 IMAD.MOV.U32 R10, RZ, RZ, R70 ;  /* 0x000000ffff0a2224 */ /* 0x001fca00078e0046 */
[----:B------:R0:W2:Y:S04]  /*29730*/  @P2 LDG.E.U16 R26, desc[UR16][R10.64] ;  /* 0x000000100a1a2981 */ /* 0x0000a8000c1e1500 */
[----:B------:R1:W-:Y:S01]  /*29740*/  STL [R1+0x46c], R9 ;  /* 0x00046c0901007387 */ /* 0x0003e20000100800 */
[----:B0-----:R-:W-:Y:S01]  /*29750*/  IMAD R10, R13, UR53, RZ ;  /* 0x000000350d0a7c24 */ /* 0x001fe2000f8e02ff */
[C---:B-1----:R-:W-:Y:S01]  /*29760*/  SEL R9, R12.reuse, R87, !P3 ;  /* 0x000000570c097207 */ /* 0x042fe20005800000 */
[----:B------:R-:W-:Y:S01]  /*29770*/  @P2 IMAD.MOV.U32 R11, RZ, RZ, R56 ;  /* 0x000000ffff0b2224 */ /* 0x000fe200078e0038 */
[----:B--2---:R-:W-:Y:S01]  /*29780*/  STL [R1+0x1c68], R26 ;  /* 0x001c681a01007387 */ /* 0x004fe20000100800 */
[----:B---3--:R-:W-:Y:S01]  /*29790*/  SEL R13, R12, R73, !P3 ;  /* 0x000000490c0d7207 */ /* 0x008fe20005800000 */
[----:B------:R-:W0:Y:S02]  /*297a0*/  LDCU UR53, c[0x0][0x3b0] ;  /* 0x00007600ff3577ac */ /* 0x000e240008000800 */
[----:B------:R-:W2:Y:S04]  /*297b0*/  LDL.LU R87, [R1+0x630] ;  /* 0x0006300001577983 */ /* 0x000ea80000300800 */
[----:B------:R1:W-:Y:S01]  /*297c0*/  STL [R1+0x45c], R10 ;  /* 0x00045c0a01007387 */ /* 0x0003e20000100800 */
[----:B------:R-:W-:Y:S01]  /*297d0*/  IMAD R9, R9, UR54, RZ ;  /* 0x0000003609097c24 */ /* 0x000fe2000f8e02ff */
[----:B------:R-:W3:Y:S02]  /*297e0*/  LDCU UR54, c[0x0][0x3b0] ;  /* 0x00007600ff3677ac */ /* 0x000ee40008000800 */
[----:B------:R-:W2:Y:S04]  /*297f0*/  LDL R70, [R1+0x15ac] ;  /* 0x0015ac0001467983 */ /* 0x000ea80000100800 */
[----:B------:R-:W2:Y:S01]  /*29800*/  LDL R73, [R1+0x15b0] ;  /* 0x0015b00001497983 */ /* 0x000ea20000100800 */
[----:B-1----:R-:W-:-:S05]  /*29810*/  @P2 IMAD.MOV.U32 R10, RZ, RZ, R92 ;  /* 0x000000ffff0a2224 */ /* 0x002fca00078e005c */
[----:B------:R1:W2:Y:S04]  /*29820*/  @P2 LDG.E.U16 R25, desc[UR16][R10.64] ;  /* 0x000000100a192981 */ /* 0x0002a8000c1e1500 */
[----:B------:R0:W-:Y:S04]  /*29830*/  STL [R1+0x474], R9 ;  /* 0x0004740901007387 */ /* 0x0001e80000100800 */
[----:B------:R-:W3:Y:S01]  /*29840*/  LDL.LU R92, [R1+0x478] ;  /* 0x00047800015c7983 */ /* 0x000ee20000300800 */
[----:B-1----:R-:W-:Y:S01]  /*29850*/  IMAD R10, R13, UR55, RZ ;  /* 0x000000370d0a7c24 */ /* 0x002fe2000f8e02ff */
[C---:B0-----:R-:W-:Y:S01]  /*29860*/  SEL R9, R12.reuse, R14, !P3 ;  /* 0x0000000e0c097207 */ /* 0x041fe20005800000 */
[----:B----4-:R-:W-:Y:S01]  /*29870*/  @P2 IMAD.MOV.U32 R11, RZ, RZ, R78 ;  /* 0x000000ffff0b2224 */ /* 0x010fe200078e004e */
[----:B------:R-:W-:Y:S01]  /*29880*/  SEL R13, R12, R57, !P3 ;  /* 0x000000390c0d7207 */ /* 0x000fe20005800000 */
[----:B------:R-:W0:Y:S02]  /*29890*/  LDCU UR55, c[0x0][0x3b0] ;  /* 0x00007600ff3777ac */ /* 0x000e240008000800 */
[----:B------:R-:W-:Y:S01]  /*298a0*/  IMAD R9, R9, UR56, RZ ;  /* 0x0000003809097c24 */ /* 0x000fe2000f8e02ff */
[----:B------:R-:W1:Y:S01]  /*298b0*/  LDCU UR56, c[0x0][0x3b0] ;  /* 0x00007600ff3877ac */ /* 0x000e620008000800 */
[----:B--2---:R-:W-:Y:S04]  /*298c0*/  STL [R1+0x1d60], R25 ;  /* 0x001d601901007387 */ /* 0x004fe80000100800 */
[----:B------:R-:W2:Y:S04]  /*298d0*/  LDL.LU R14, [R1+0x62c] ;  /* 0x00062c00010e7983 */ /* 0x000ea80000300800 */
[----:B------:R4:W-:Y:S04]  /*298e0*/  STL [R1+0x468], R10 ;  /* 0x0004680a01007387 */ /* 0x0009e80000100800 */
[----:B------:R0:W-:Y:S04]  /*298f0*/  STL [R1+0x5f4], R9 ;  /* 0x0005f40901007387 */ /* 0x0001e80000100800 */
[----:B------:R-:W2:Y:S01]  /*29900*/  LDL R56, [R1+0x5c4] ;  /* 0x0005c40001387983 */ /* 0x000ea20000100800 */
[----:B----4-:R-:W-:-:S03]  /*29910*/  @P2 IMAD.MOV.U32 R10, RZ, RZ, R83 ;  /* 0x000000ffff0a2224 */ /* 0x010fc600078e0053 */
[----:B------:R-:W4:Y:S04]  /*29920*/  LDL R57, [R1+0x5c8] ;  /* 0x0005c80001397983 */ /* 0x000f280000100800 */
[----:B------:R0:W3:Y:S02]  /*29930*/  @P2 LDG.E.U16 R24, desc[UR16][R10.64] ;  /* 0x000000100a182981 */ /* 0x0000e4000c1e1500 */
[----:B0-----:R-:W-:Y:S02]  /*29940*/  @P2 IMAD.MOV.U32 R10, RZ, RZ, R73 ;  /* 0x000000ffff0a2224 */ /* 0x001fe400078e0049 */
[----:B------:R-:W-:-:S05]  /*29950*/  @P2 IMAD.MOV.U32 R11, RZ, RZ, R70 ;  /* 0x000000ffff0b2224 */ /* 0x000fca00078e0046 */
[----:B------:R2:W3:Y:S01]  /*29960*/  @P2 LDG.E.U16 R23, desc[UR16][R10.64] ;  /* 0x000000100a172981 */ /* 0x0004e2000c1e1500 */
[C---:B------:R-:W-:Y:S01]  /*29970*/  SEL R9, R12.reuse, R86, !P3 ;  /* 0x000000560c097207 */ /* 0x040fe20005800000 */
[----:B--2---:R-:W-:Y:S02]  /*29980*/  @P2 IMAD.MOV.U32 R11, RZ, RZ, R56 ;  /* 0x000000ffff0b2224 */ /* 0x004fe400078e0038 */
[----:B----4-:R-:W-:Y:S01]  /*29990*/  @P2 IMAD.MOV.U32 R10, RZ, RZ, R57 ;  /* 0x000000ffff0a2224 */ /* 0x010fe200078e0039 */
[----:B---3--:R0:W-:Y:S04]  /*299a0*/  STL [R1+0x1d64], R24 ;  /* 0x001d641801007387 */ /* 0x0081e80000100800 */
[----:B------:R-:W2:Y:S04]  /*299b0*/  LDL.LU R78, [R1+0x61c] ;  /* 0x00061c00014e7983 */ /* 0x000ea80000300800 */
[----:B------:R-:W3:Y:S01]  /*299c0*/  @P2 LDG.E.U16 R22, desc[UR16][R10.64] ;  /* 0x000000100a162981 */ /* 0x000ee2000c1e1500 */
[----:B0-----:R-:W-:Y:S01]  /*299d0*/  IMAD R24, R13, UR57, RZ ;  /* 0x000000390d187c24 */ /* 0x001fe2000f8e02ff */
[C---:B------:R-:W-:Y:S01]  /*299e0*/  SEL R13, R12.reuse, R87, !P3 ;  /* 0x000000570c0d7207 */ /* 0x040fe20005800000 */
[----:B------:R-:W-:Y:S01]  /*299f0*/  IMAD R25, R9, UR58, RZ ;  /* 0x0000003a09197c24 */ /* 0x000fe2000f8e02ff */
[----:B------:R-:W0:Y:S02]  /*29a00*/  LDCU UR57, c[0x0][0x3b0] ;  /* 0x00007600ff3977ac */ /* 0x000e240008000800 */
[----:B------:R-:W-:Y:S01]  /*29a10*/  STL [R1+0x1d70], R24 ;  /* 0x001d701801007387 */ /* 0x000fe20000100800 */
[----:B------:R-:W-:Y:S01]  /*29a20*/  IMAD R27, R13, UR59, RZ ;  /* 0x0000003b0d1b7c24 */ /* 0x000fe2000f8e02ff */
[C---:B------:R-:W-:Y:S01]  /*29a30*/  SEL R9, R12.reuse, R92, !P3 ;  /* 0x0000005c0c097207 */ /* 0x040fe20005800000 */
[----:B------:R-:W4:Y:S01]  /*29a40*/  LDCU UR58, c[0x0][0x3b0] ;  /* 0x00007600ff3a77ac */ /* 0x000f220008000800 */
[----:B------:R-:W4:Y:S01]  /*29a50*/  LDL.LU R83, [R1+0x620] ;  /* 0x0006200001537983 */ /* 0x000f220000300800 */
[----:B------:R-:W-:Y:S01]  /*29a60*/  SEL R13, R12, R14, !P3 ;  /* 0x0000000e0c0d7207 */ /* 0x000fe20005800000 */
[----:B------:R-:W0:Y:S02]  /*29a70*/  LDCU UR59, c[0x0][0x3b0] ;  /* 0x00007600ff3b77ac */ /* 0x000e240008000800 */
[----:B------:R-:W4:Y:S04]  /*29a80*/  LDL R86, [R1+0x11a8] ;  /* 0x0011a80001567983 */ /* 0x000f280000100800 */
[----:B------:R-:W4:Y:S04]  /*29a90*/  LDL R87, [R1+0x11ac] ;  /* 0x0011ac0001577983 */ /* 0x000f280000100800 */
[----:B------:R-:W-:Y:S04]  /*29aa0*/  STL [R1+0x1d6c], R25 ;  /* 0x001d6c1901007387 */ /* 0x000fe80000100800 */
[----:B------:R-:W-:Y:S04]  /*29ab0*/  STL [R1+0x1d68], R23 ;  /* 0x001d681701007387 */ /* 0x000fe80000100800 */
[----:B------:R-:W4:Y:S04]  /*29ac0*/  LDL.LU R92, [R1+0x624] ;  /* 0x00062400015c7983 */ /* 0x000f280000300800 */
[----:B------:R-:W-:Y:S04]  /*29ad0*/  STL [R1+0x1d74], R27 ;  /* 0x001d741b01007387 */ /* 0x000fe80000100800 */
[----:B------:R-:W4:Y:S04]  /*29ae0*/  LDL.LU R14, [R1+0x628] ;  /* 0x00062800010e7983 */ /* 0x000f280000300800 */
[----:B------:R-:W4:Y:S04]  /*29af0*/  LDL R70, [R1+0x11c0] ;  /* 0x0011c00001467983 */ /* 0x000f280000100800 */
[----:B------:R-:W4:Y:S01]  /*29b00*/  LDL R73, [R1+0x11c4] ;  /* 0x0011c40001497983 */ /* 0x000f220000100800 */
[----:B------:R-:W-:Y:S01]  /*29b10*/  IMAD R28, R9, UR60, RZ ;  /* 0x0000003c091c7c24 */ /* 0x000fe2000f8e02ff */
[----:B------:R-:W0:Y:S01]  /*29b20*/  LDCU UR60, c[0x0][0x3b0] ;  /* 0x00007600ff3c77ac */ /* 0x000e220008000800 */
[----:B------:R-:W-:-:S03]  /*29b30*/  IMAD R29, R13, UR61, RZ ;  /* 0x0000003d0d1d7c24 */ /* 0x000fc6000f8e02ff */
[----:B------:R-:W-:Y:S01]  /*29b40*/  STL [R1+0x1d78], R28 ;  /* 0x001d781c01007387 */ /* 0x000fe20000100800 */
[----:B------:R-:W0:Y:S01]  /*29b50*/  LDCU UR61, c[0x0][0x3b0] ;  /* 0x00007600ff3d77ac */ /* 0x000e220008000800 */
[C---:B--2---:R-:W-:Y:S02]  /*29b60*/  SEL R9, R12.reuse, R78, !P3 ;  /* 0x0000004e0c097207 */ /* 0x044fe40005800000 */
[----:B---3--:R2:W-:Y:S03]  /*29b70*/  STL [R1+0x1c64], R22 ;  /* 0x001c641601007387 */ /* 0x0085e60000100800 */
[----:B------:R-:W-:Y:S01]  /*29b80*/  IMAD R30, R9, UR62, RZ ;  /* 0x0000003e091e7c24 */ /* 0x000fe2000f8e02ff */
[----:B------:R-:W3:Y:S01]  /*29b90*/  LDCU UR62, c[0x0][0x3b0] ;  /* 0x00007600ff3e77ac */ /* 0x000ee20008000800 */
[----:B------:R-:W2:Y:S04]  /*29ba0*/  LDL.LU R78, [R1+0x610] ;  /* 0x00061000014e7983 */ /* 0x000ea80000300800 */
[----:B------:R-:W-:Y:S01]  /*29bb0*/  STL [R1+0x1d7c], R29 ;  /* 0x001d7c1d01007387 */ /* 0x000fe20000100800 */
[----:B----4-:R-:W-:-:S03]  /*29bc0*/  SEL R13, R12, R83, !P3 ;  /* 0x000000530c0d7207 */ /* 0x010fc60005800000 */
[----:B------:R-:W4:Y:S01]  /*29bd0*/  LDL.LU R83, [R1+0x60c] ;  /* 0x00060c0001537983 */ /* 0x000f220000300800 */
[----:B------:R-:W-:-:S03]  /*29be0*/  @P2 IMAD.MOV.U32 R11, RZ, RZ, R86 ;  /* 0x000000ffff0b2224 */ /* 0x000fc600078e0056 */
[----:B------:R-:W-:Y:S01]  /*29bf0*/  STL [R1+0x1d80], R30 ;  /* 0x001d801e01007387 */ /* 0x000fe20000100800 */
[----:B------:R-:W-:-:S03]  /*29c00*/  @P2 IMAD.MOV.U32 R10, RZ, RZ, R87 ;  /* 0x000000ffff0a2224 */ /* 0x000fc600078e0057 */
[----:B------:R-:W2:Y:S04]  /*29c10*/  LDL R86, [R1+0x11d8] ;  /* 0x0011d80001567983 */ /* 0x000ea80000100800 */
[----:B------:R-:W3:Y:S04]  /*29c20*/  LDL R87, [R1+0x11dc] ;  /* 0x0011dc0001577983 */ /* 0x000ee80000100800 */
[----:B------:R0:W4:Y:S02]  /*29c30*/  @P2 LDG.E.U16 R21, desc[UR16][R10.64] ;  /* 0x000000100a152981 */ /* 0x000124000c1e1500 */
[----:B0-----:R-:W-:-:S02]  /*29c40*/  @P2 IMAD.MOV.U32 R11, RZ, RZ, R70 ;  /* 0x000000ffff0b2224 */ /* 0x001fc400078e0046 */
[----:B------:R-:W-:-:S05]  /*29c50*/  @P2 IMAD.MOV.U32 R10, RZ, RZ, R73 ;  /* 0x000000ffff0a2224 */ /* 0x000fca00078e0049 */
[----:B------:R2:W4:Y:S02]  /*29c60*/  @P2 LDG.E.U16 R20, desc[UR16][R10.64] ;  /* 0x000000100a142981 */ /* 0x000524000c1e1500 */
[----:B--2---:R-:W-:Y:S02]  /*29c70*/  @P2 IMAD.MOV.U32 R11, RZ, RZ, R86 ;  /* 0x000000ffff0b2224 */ /* 0x004fe400078e0056 */
[----:B---3--:R-:W-:-:S05]  /*29c80*/  @P2 IMAD.MOV.U32 R10, RZ, RZ, R87 ;  /* 0x000000ffff0a2224 */ /* 0x008fca00078e0057 */
[----:B------:R-:W2:Y:S01]  /*29c90*/  @P2 LDG.E.U16 R19, desc[UR16][R10.64] ;  /* 0x000000100a132981 */ /* 0x000ea2000c1e1500 */
[C---:B------:R-:W-:Y:S01]  /*29ca0*/  SEL R9, R12.reuse, R92, !P3 ;  /* 0x0000005c0c097207 */ /* 0x040fe20005800000 */
[----:B------:R-:W-:Y:S01]  /*29cb0*/  IMAD R31, R13, UR63, RZ ;  /* 0x0000003f0d1f7c24 */ /* 0x000fe2000f8e02ff */
[C---:B------:R-:W-:Y:S01]  /*29cc0*/  SEL R13, R12.reuse, R14, !P3 ;  /* 0x0000000e0c0d7207 */ /* 0x040fe20005800000 */
[----:B----4-:R-:W-:Y:S01]  /*29cd0*/  STL [R1+0x1d84], R21 ;  /* 0x001d841501007387 */ /* 0x010fe20000100800 */
[----:B------:R-:W0:Y:S01]  /*29ce0*/  LDCU UR63, c[0x0][0x3b0] ;  /* 0x00007600ff3f77ac */ /* 0x000e220008000800 */
[----:B------:R-:W-:Y:S02]  /*29cf0*/  IMAD R32, R9, UR64, RZ ;  /* 0x0000004009207c24 */ /* 0x000fe4000f8e02ff */
[----:B------:R-:W3:Y:S01]  /*29d00*/  LDL.LU R92, [R1+0x608] ;  /* 0x00060800015c7983 */ /* 0x000ee20000300800 */
[----:B------:R-:W-:Y:S01]  /*29d10*/  IMAD R33, R13, UR65, RZ ;  /* 0x000000410d217c24 */ /* 0x000fe2000f8e02ff */
[C---:B------:R-:W-:Y:S01]  /*29d20*/  SEL R9, R12.reuse, R78, !P3 ;  /* 0x0000004e0c097207 */ /* 0x040fe20005800000 */
[----:B------:R-:W4:Y:S01]  /*29d30*/  LDCU UR64, c[0x0][0x3b0] ;  /* 0x00007600ff4077ac */ /* 0x000f220008000800 */
[----:B------:R-:W-:Y:S01]  /*29d40*/  STL [R1+0x1d88], R31 ;  /* 0x001d881f01007387 */ /* 0x000fe20000100800 */
[C---:B------:R-:W-:Y:S01]  /*29d50*/  SEL R13, R12.reuse, R83, !P3 ;  /* 0x000000530c0d7207 */ /* 0x040fe20005800000 */
[----:B------:R-:W0:Y:S02]  /*29d60*/  LDCU UR65, c[0x0][0x3b0] ;  /* 0x00007600ff4177ac */ /* 0x000e240008000800 */
[----:B------:R-:W3:Y:S04]  /*29d70*/  LDL.LU R14, [R1+0x600] ;  /* 0x00060000010e7983 */ /* 0x000ee80000300800 */
[----:B------:R-:W-:Y:S04]  /*29d80*/  STL [R1+0x1d8c], R32 ;  /* 0x001d8c2001007387 */ /* 0x000fe80000100800 */
[----:B------:R-:W4:Y:S04]  /*29d90*/  LDL R54, [R1+0x11f0] ;  /* 0x0011f00001367983 */ /* 0x000f280000100800 */
[----:B------:R-:W4:Y:S04]  /*29da0*/  LDL R55, [R1+0x11f4] ;  /* 0x0011f40001377983 */ /* 0x000f280000100800 */
[----:B------:R-:W-:Y:S04]  /*29db0*/  STL [R1+0x1d90], R20 ;  /* 0x001d901401007387 */ /* 0x000fe80000100800 */
[----:B------:R-:W4:Y:S04]  /*29dc0*/  LDL.LU R56, [R1+0x604] ;  /* 0x0006040001387983 */ /* 0x000f280000300800 */
[----:B------:R-:W4:Y:S04]  /*29dd0*/  LDL.LU R57, [R1+0x5fc] ;  /* 0x0005fc0001397983 */ /* 0x000f280000300800 */
[----:B------:R-:W-:Y:S04]  /*29de0*/  STL [R1+0x1d94], R33 ;  /* 0x001d942101007387 */ /* 0x000fe80000100800 */
[----:B------:R-:W4:Y:S01]  /*29df0*/  LDL R70, [R1+0x1208] ;  /* 0x0012080001467983 */ /* 0x000f220000100800 */
[----:B------:R-:W-:Y:S01]  /*29e00*/  IMAD R34, R9, UR66, RZ ;  /* 0x0000004209227c24 */ /* 0x000fe2000f8e02ff */
[----:B------:R-:W0:Y:S02]  /*29e10*/  LDCU UR66, c[0x0][0x3b0] ;  /* 0x00007600ff4277ac */ /* 0x000e240008000800 */
[----:B------:R-:W4:Y:S04]  /*29e20*/  LDL.LU R73, [R1+0x5d8] ;  /* 0x0005d80001497983 */ /* 0x000f280000300800 */
[----:B------:R-:W-:Y:S04]  /*29e30*/  STL [R1+0x1d98], R34 ;  /* 0x001d982201007387 */ /* 0x000fe80000100800 */
[----:B------:R-:W4:Y:S01]  /*29e40*/  LDL.LU R78, [R1+0x5d4] ;  /* 0x0005d400014e7983 */ /* 0x000f220000300800 */
[----:B------:R-:W-:Y:S01]  /*29e50*/  IMAD R35, R13, UR67, RZ ;  /* 0x000000430d237c24 */ /* 0x000fe2000f8e02ff */
[----:B------:R-:W0:Y:S02]  /*29e60*/  LDCU UR67, c[0x0][0x3b0] ;  /* 0x00007600ff4377ac */ /* 0x000e240008000800 */
[----:B--2---:R-:W-:Y:S04]  /*29e70*/  STL [R1+0x1d9c], R19 ;  /* 0x001d9c1301007387 */ /* 0x004fe80000100800 */
[----:B------:R-:W2:Y:S04]  /*29e80*/  LDL.LU R83, [R1+0x5d0] ;  /* 0x0005d00001537983 */ /* 0x000ea80000300800 */
[----:B------:R-:W2:Y:S04]  /*29e90*/  LDL.LU R87, [R1+0x5cc] ;  /* 0x0005cc0001577983 */ /* 0x000ea80000300800 */
[----:B------:R-:W-:Y:S04]  /*29ea0*/  STL [R1+0x1da0], R35 ;  /* 0x001da02301007387 */ /* 0x000fe80000100800 */
[----:B------:R-:W2:Y:S01]  /*29eb0*/  LDL.LU R86, [R1+0x664] ;  /* 0x0006640001567983 */ /* 0x000ea20000300800 */
[----:B---3--:R-:W-:Y:S01]  /*29ec0*/  SEL R13, R12, R14, !P3 ;  /* 0x0000000e0c0d7207 */ /* 0x008fe20005800000 */
[----:B----4-:R-:W-:-:S02]  /*29ed0*/  @P2 IMAD.MOV.U32 R11, RZ, RZ, R54 ;  /* 0x000000ffff0b2224 */ /* 0x010fc400078e0036 */
[----:B------:R-:W-:Y:S01]  /*29ee0*/  @P2 IMAD.MOV.U32 R10, RZ, RZ, R55 ;  /* 0x000000ffff0a2224 */ /* 0x000fe200078e0037 */
[----:B------:R-:W-:Y:S01]  /*29ef0*/  SEL R9, R12, R92, !P3 ;  /* 0x0000005c0c097207 */ /* 0x000fe20005800000 */
[----:B------:R-:W3:Y:S04]  /*29f00*/  LDL R14, [R1+0x15b4] ;  /* 0x0015b400010e7983 */ /* 0x000ee80000100800 */
[----:B------:R4:W3:Y:S01]  /*29f10*/  @P2 LDG.E.U16 R18, desc[UR16][R10.64] ;  /* 0x000000100a122981 */ /* 0x0008e2000c1e1500 */
[----:B------:R-:W-:Y:S01]  /*29f20*/  IMAD R37, R13, UR69, RZ ;  /* 0x000000450d257c24 */ /* 0x000fe2000f8e02ff */
[----:B------:R-:W0:Y:S02]  /*29f30*/  LDCU UR69, c[0x0][0x3b0] ;  /* 0x00007600ff4577ac */ /* 0x000e240008000800 */
[----:B------:R-:W3:Y:S01]  /*29f40*/  LDL R92, [R1+0x5b0] ;  /* 0x0005b000015c7983 */ /* 0x000ee20000100800 */
[----:B----4-:R-:W-:-:S02]  /*29f50*/  @P2 IMAD.MOV.U32 R10, RZ, RZ, R3 ;  /* 0x000000ffff0a2224 */ /* 0x010fc400078e0003 */
[----:B------:R-:W-:Y:S01]  /*29f60*/  @P2 IMAD.MOV.U32 R11, RZ, RZ, R70 ;  /* 0x000000ffff0b2224 */ /* 0x000fe200078e0046 */
[----:B------:R-:W4:Y:S01]  /*29f70*/  LDL.LU R3, [R1+0x1dac] ;  /* 0x001dac0001037983 */ /* 0x000f220000300800 */
[----:B------:R-:W-:-:S03]  /*29f80*/  SEL R13, R12, R57, !P3 ;  /* 0x000000390c0d7207 */ /* 0x000fc60005800000 */
[----:B------:R0:W4:Y:S02]  /*29f90*/  @P2 LDG.E.U16 R17, desc[UR16][R10.64] ;  /* 0x000000100a112981 */ /* 0x000124000c1e1500 */
[----:B------:R-:W-:Y:S01]  /*29fa0*/  IMAD R39, R13, UR71, RZ ;  /* 0x000000470d277c24 */ /* 0x000fe2000f8e02ff */
[----:B------:R-:W1:Y:S01]  /*29fb0*/  LDCU UR71, c[0x0][0x3b0] ;  /* 0x00007600ff4777ac */ /* 0x000e620008000800 */
[----:B0-----:R-:W-:Y:S02]  /*29fc0*/  @P2 IMAD.MOV.U32 R11, RZ, RZ, R81 ;  /* 0x000000ffff0b2224 */ /* 0x001fe400078e0051 */
[----:B------:R-:W-:Y:S01]  /*29fd0*/  @P2 IMAD.MOV.U32 R10, RZ, RZ, R79 ;  /* 0x000000ffff0a2224 */ /* 0x000fe200078e004f */
[----:B------:R-:W4:Y:S04]  /*29fe0*/  LDL.LU R81, [R1+0x1da8] ;  /* 0x001da80001517983 */ /* 0x000f280000300800 */
[----:B------:R-:W4:Y:S01]  /*29ff0*/  LDL.LU R79, [R1+0x1da4] ;  /* 0x001da400014f7983 */ /* 0x000f220000300800 */
[----:B------:R-:W-:Y:S01]  /*2a000*/  SEL R13, R12, R78, !P3 ;  /* 0x0000004e0c0d7207 */ /* 0x000fe20005800000 */
[----:B------:R-:W-:-:S02]  /*2a010*/  IMAD R36, R9, UR68, RZ ;  /* 0x0000004409247c24 */ /* 0x000fc4000f8e02ff */
[----:B------:R3:W4:Y:S02]  /*2a020*/  @P2 LDG.E.U16 R16, desc[UR16][R10.64] ;  /* 0x000000100a102981 */ /* 0x000724000c1e1500 */
[----:B------:R-:W-:Y:S01]  /*2a030*/  IMAD R41, R13, UR73, RZ ;  /* 0x000000490d297c24 */ /* 0x000fe2000f8e02ff */
[C---:B------:R-:W-:Y:S01]  /*2a040*/  SEL R9, R12.reuse, R56, !P3 ;  /* 0x000000380c097207 */ /* 0x040fe20005800000 */
[----:B------:R-:W0:Y:S04]  /*2a050*/  LDCU UR68, c[0x0][0x3b0] ;  /* 0x00007600ff4477ac */ /* 0x000e280008000800 */
[----:B------:R-:W-:Y:S01]  /*2a060*/  IMAD R38, R9, UR70, RZ ;  /* 0x0000004609267c24 */ /* 0x000fe2000f8e02ff */
[C---:B------:R-:W-:Y:S01]  /*2a070*/  SEL R9, R12.reuse, R73, !P3 ;  /* 0x000000490c097207 */ /* 0x040fe20005800000 */
[----:B------:R-:W0:Y:S04]  /*2a080*/  LDCU UR70, c[0x0][0x3b0] ;  /* 0x00007600ff4677ac */ /* 0x000e280008000800 */
[----:B------:R-:W-:Y:S01]  /*2a090*/  IMAD R40, R9, UR72, RZ ;  /* 0x0000004809287c24 */ /* 0x000fe2000f8e02ff */
[----:B------:R-:W0:Y:S01]  /*2a0a0*/  LDCU UR72, c[0x0][0x3b0] ;  /* 0x00007600ff4877ac */ /* 0x000e220008000800 */
[----:B------:R-:W0:Y:S01]  /*2a0b0*/  LDCU UR73, c[0x0][0x3b0] ;  /* 0x00007600ff4977ac */ /* 0x000e220008000800 */
[----:B--2---:R-:W-:-:S02]  /*2a0c0*/  SEL R13, R12, R87, !P3 ;  /* 0x000000570c0d7207 */ /* 0x004fc40005800000 */
[----:B------:R-:W2:Y:S04]  /*2a0d0*/  LDL.LU R87, [R1+0x40] ;  /* 0x0000400001577983 */ /* 0x000ea80000300800 */
[----:B------:R-:W2:Y:S04]  /*2a0e0*/  LDL.LU R70, [R1+0x3c] ;  /* 0x00003c0001467983 */ /* 0x000ea80000300800 */
[----:B------:R-:W2:Y:S01]  /*2a0f0*/  LDL.LU R49, [R1+0x38] ;  /* 0x0000380001317983 */ /* 0x000ea20000300800 */
[----:B------:R-:W-:-:S03]  /*2a100*/  SEL R9, R12, R83, !P3 ;  /* 0x000000530c097207 */ /* 0x000fc60005800000 */
[----:B------:R-:W2:Y:S02]  /*2a110*/  LDL.LU R56, [R1+0x34] ;  /* 0x0000340001387983 */ /* 0x000ea40000300800 */
[----:B------:R-:W-:Y:S01]  /*2a120*/  IMAD R42, R9, UR74, RZ ;  /* 0x0000004a092a7c24 */ /* 0x000fe2000f8e02ff */
[----:B------:R-:W-:Y:S01]  /*2a130*/  SEL R9, R12, R86, !P3 ;  /* 0x000000560c097207 */ /* 0x000fe20005800000 */
[----:B---3--:R-:W-:Y:S01]  /*2a140*/  @P0 IMAD.MOV.U32 R10, RZ, RZ, R14 ;  /* 0x000000ffff0a0224 */ /* 0x008fe200078e000e */
[----:B------:R-:W3:Y:S01]  /*2a150*/  LDL.LU R86, [R1+0x30] ;  /* 0x0000300001567983 */ /* 0x000ee20000300800 */
[----:B------:R-:W-:-:S03]  /*2a160*/  @P0 IMAD.MOV.U32 R11, RZ, RZ, R92 ;  /* 0x000000ffff0b0224 */ /* 0x000fc600078e005c */
[----:B------:R-:W3:Y:S01]  /*2a170*/  LDL.LU R50, [R1+0x2c] ;  /* 0x00002c0001327983 */ /* 0x000ee20000300800 */
[----:B----4-:R-:W-:-:S03]  /*2a180*/  VIADD R57, R3, 0x1d5 ;  /* 0x000001d503397836 */ /* 0x010fc60000000000 */
[----:B------:R-:W4:Y:S01]  /*2a190*/  LDL.LU R73, [R1+0x28] ;  /* 0x0000280001497983 */ /* 0x000f220000300800 */
[----:B------:R-:W-:-:S03]  /*2a1a0*/  @!P6 IMAD.MOV R81, RZ, RZ, -R81 ;  /* 0x000000ffff51e224 */ /* 0x000fc600078e0a51 */
[----:B------:R-:W3:Y:S01]  /*2a1b0*/  LDL.LU R51, [R1+0x24] ;  /* 0x0000240001337983 */ /* 0x000ee20000300800 */
[----:B------:R-:W-:-:S03]  /*2a1c0*/  @!P5 IMAD.MOV R79, RZ, RZ, -R79 ;  /* 0x000000ffff4fd224 */ /* 0x000fc600078e0a4f */
[----:B------:R-:W3:Y:S01]  /*2a1d0*/  LDL.LU R54, [R1+0x20] ;  /* 0x0000200001367983 */ /* 0x000ee20000300800 */
[----:B------:R-:W-:Y:S01]  /*2a1e0*/  IMAD R43, R13, UR75, RZ ;  /* 0x0000004b0d2b7c24 */ /* 0x000fe2000f8e02ff */
[----:B------:R-:W0:Y:S02]  /*2a1f0*/  LDCU UR74, c[0x0][0x3b0] ;  /* 0x00007600ff4a77ac */ /* 0x000e240008000800 */
[----:B------:R-:W4:Y:S01]  /*2a200*/  LDL.LU R78, [R1+0x1c] ;  /* 0x00001c00014e7983 */ /* 0x000f220000300800 */
[----:B------:R-:W-:Y:S01]  /*2a210*/  VIADD R14, R3, 0x1d4 ;  /* 0x000001d4030e7836 */ /* 0x000fe20000000000 */
[----:B------:R-:W0:Y:S02]  /*2a220*/  LDCU UR75, c[0x0][0x3b0] ;  /* 0x00007600ff4b77ac */ /* 0x000e240008000800 */
[----:B------:R-:W4:Y:S04]  /*2a230*/  LDL.LU R52, [R1+0x18] ;  /* 0x0000180001347983 */ /* 0x000f280000300800 */
[----:B------:R2:W-:Y:S04]  /*2a240*/  STL [R1+0x1830], R3 ;  /* 0x0018300301007387 */ /* 0x0005e80000100800 */
[----:B------:R-:W-:Y:S04]  /*2a250*/  STL [R1+0x1834], R81 ;  /* 0x0018345101007387 */ /* 0x000fe80000100800 */
[----:B------:R0:W4:Y:S04]  /*2a260*/  @P0 LDG.E.U16 R15, desc[UR16][R10.64] ;  /* 0x000000100a0f0981 */ /* 0x000128000c1e1500 */
[----:B------:R-:W-:Y:S04]  /*2a270*/  STL [R1+0x1838], R79 ;  /* 0x0018384f01007387 */ /* 0x000fe80000100800 */
[----:B------:R-:W4:Y:S01]  /*2a280*/  LDL.LU R92, [R1+0x14] ;  /* 0x00001400015c7983 */ /* 0x000f220000300800 */
[----:B0-----:R-:W-:-:S02]  /*2a290*/  IMAD R10, R9, UR11, RZ ;  /* 0x0000000b090a7c24 */ /* 0x001fc4000f8e02ff */
[C---:B------:R-:W-:Y:S02]  /*2a2a0*/  VIADD R9, R3.reuse, 0x1d2 ;  /* 0x000001d203097836 */ /* 0x040fe40000000000 */
[----:B------:R-:W-:Y:S01]  /*2a2b0*/  VIADD R11, R3, 0x1d3 ;  /* 0x000001d3030b7836 */ /* 0x000fe20000000000 */
[----:B------:R-:W-:-:S05]  /*2a2c0*/  LEA R22, P0, R10, R6, 0x1 ;  /* 0x000000060a167211 */ /* 0x000fca00078008ff */
[----:B------:R-:W-:Y:S01]  /*2a2d0*/  STL [R1+0x119c], R22 ;  /* 0x00119c1601007387 */ /* 0x000fe20000100800 */
[----:B------:R-:W-:Y:S02]  /*2a2e0*/  LEA.HI.X.SX32 R26, R10, R5, 0x1, P0 ;  /* 0x000000050a1a7211 */ /* 0x000fe400000f0eff */
[----:B--2---:R-:W-:-:S05]  /*2a2f0*/  LEA R3, P6, R87, R6, 0x1 ;  /* 0x0000000657037211 */ /* 0x004fca00078c08ff */
[----:B------:R0:W-:Y:S04]  /*2a300*/  STL [R1+0x5d0], R3 ;  /* 0x0005d00301007387 */ /* 0x0001e80000100800 */
[----:B------:R-:W2:Y:S01]  /*2a310*/  LDL.LU R83, [R1+0x10] ;  /* 0x0000100001537983 */ /* 0x000ea20000300800 */
[----:B0-----:R-:W-:-:S05]  /*2a320*/  LEA R3, P5, R70, R6, 0x1 ;  /* 0x0000000646037211 */ /* 0x001fca00078a08ff */
[----:B------:R0:W-:Y:S04]  /*2a330*/  STL [R1+0x5d8], R3 ;  /* 0x0005d80301007387 */ /* 0x0001e80000100800 */
[----:B------:R-:W2:Y:S01]  /*2a340*/  LDL.LU R53, [R1+0xc] ;  /* 0x00000c0001357983 */ /* 0x000ea20000300800 */
[----:B0-----:R-:W-:Y:S02]  /*2a350*/  LEA R3, P0, R49, R6, 0x1 ;  /* 0x0000000631037211 */ /* 0x001fe400078008ff */
[----:B------:R-:W-:-:S03]  /*2a360*/  LEA.HI.X.SX32 R10, R87, R5, 0x1, P6 ;  /* 0x00000005570a7211 */ /* 0x000fc600030f0eff */
[----:B------:R0:W-:Y:S04]  /*2a370*/  STL [R1+0x600], R3 ;  /* 0x0006000301007387 */ /* 0x0001e80000100800 */
[----:B------:R-:W2:Y:S04]  /*2a380*/  LDL.LU R55, [R1+0x48] ;  /* 0x0000480001377983 */ /* 0x000ea80000300800 */
[----:B------:R1:W-:Y:S01]  /*2a390*/  STL [R1+0x5cc], R10 ;  /* 0x0005cc0a01007387 */ /* 0x0003e20000100800 */
[----:B0-----:R-:W-:-:S03]  /*2a3a0*/  LEA R3, P6, R56, R6, 0x1 ;  /* 0x0000000638037211 */ /* 0x001fc600078c08ff */
[----:B------:R-:W2:Y:S04]  /*2a3b0*/  LDL.LU R87, [R1+0x4] ;  /* 0x0000040001577983 */ /* 0x000ea80000300800 */
[----:B------:R-:W-:Y:S01]  /*2a3c0*/  STL [R1+0x1198], R26 ;  /* 0x0011981a01007387 */ /* 0x000fe20000100800 */
[----:B-1----:R-:W-:-:S03]  /*2a3d0*/  LEA.HI.X.SX32 R10, R70, R5, 0x1, P5 ;  /* 0x00000005460a7211 */ /* 0x002fc600028f0eff */
[----:B------:R3:W-:Y:S04]  /*2a3e0*/  STL [R1+0x608], R3 ;  /* 0x0006080301007387 */ /* 0x0007e80000100800 */
[----:B------:R-:W2:Y:S01]  /*2a3f0*/  LDL.LU R70, [R1+0x4c] ;  /* 0x00004c0001467983 */ /* 0x000ea20000300800 */
[----:B---3--:R-:W-:-:S03]  /*2a400*/  LEA R3, P5, R86, R6, 0x1 ;  /* 0x0000000656037211 */ /* 0x008fc600078a08ff */
[----:B------:R0:W-:Y:S01]  /*2a410*/  STL [R1+0x5d4], R10 ;  /* 0x0005d40a01007387 */ /* 0x0001e20000100800 */
[----:B------:R-:W-:-:S03]  /*2a420*/  LEA.HI.X.SX32 R13, R56, R5, 0x1, P6 ;  /* 0x00000005380d7211 */ /* 0x000fc600030f0eff */
[----:B------:R1:W-:Y:S01]  /*2a430*/  STL [R1+0x610], R3 ;  /* 0x0006100301007387 */ /* 0x0003e20000100800 */
[----:B0-----:R-:W-:Y:S02]  /*2a440*/  LEA.HI.X.SX32 R10, R49, R5, 0x1, P0 ;  /* 0x00000005310a7211 */ /* 0x001fe400000f0eff */
[----:B-1----:R-:W-:-:S03]  /*2a450*/  LEA R3, P0, R50, R6, 0x1 ;  /* 0x0000000632037211 */ /* 0x002fc600078008ff */
[----:B------:R4:W-:Y:S04]  /*2a460*/  STL [R1+0x5fc], R10 ;  /* 0x0005fc0a01007387 */ /* 0x0009e80000100800 */
[----:B------:R0:W-:Y:S04]  /*2a470*/  STL [R1+0x620], R3 ;  /* 0x0006200301007387 */ /* 0x0001e80000100800 */
[----:B------:R-:W-:Y:S01]  /*2a480*/  STL [R1+0x604], R13 ;  /* 0x0006040d01007387 */ /* 0x000fe20000100800 */
[----:B----4-:R-:W-:-:S03]  /*2a490*/  LEA R10, P6, R73, R6, 0x1 ;  /* 0x00000006490a7211 */ /* 0x010fc600078c08ff */
[----:B------:R-:W3:Y:S01]  /*2a4a0*/  LDL.LU R56, [R1+0x50] ;  /* 0x0000500001387983 */ /* 0x000ee20000300800 */
[----:B0-----:R-:W-:-:S03]  /*2a4b0*/  LEA.HI.X.SX32 R3, R86, R5, 0x1, P5 ;  /* 0x0000000556037211 */ /* 0x001fc600028f0eff */
[----:B------:R0:W-:Y:S04]  /*2a4c0*/  STL [R1+0x628], R10 ;  /* 0x0006280a01007387 */ /* 0x0001e80000100800 */
[----:B------:R1:W-:Y:S04]  /*2a4d0*/  STL [R1+0x60c], R3 ;  /* 0x00060c0301007387 */ /* 0x0003e80000100800 */
[----:B------:R-:W4:Y:S01]  /*2a4e0*/  LDL.LU R86, [R1+0x54] ;  /* 0x0000540001567983 */ /* 0x000f220000300800 */
[----:B0-----:R-:W-:Y:S02]  /*2a4f0*/  LEA R10, P5, R51, R6, 0x1 ;  /* 0x00000006330a7211 */ /* 0x001fe400078a08ff */
[----:B-1----:R-:W-:-:S03]  /*2a500*/  LEA.HI.X.SX32 R3, R50, R5, 0x1, P0 ;  /* 0x0000000532037211 */ /* 0x002fc600000f0eff */
[----:B------:R0:W-:Y:S01]  /*2a510*/  STL [R1+0x630], R10 ;  /* 0x0006300a01007387 */ /* 0x0001e20000100800 */
[----:B------:R-:W-:-:S03]  /*2a520*/  LEA R13, P0, R54, R6, 0x1 ;  /* 0x00000006360d7211 */ /* 0x000fc600078008ff */
[----:B------:R1:W-:Y:S01]  /*2a530*/  STL [R1+0x61c], R3 ;  /* 0x00061c0301007387 */ /* 0x0003e20000100800 */
[----:B0-----:R-:W-:-:S03]  /*2a540*/  LEA.HI.X.SX32 R10, R73, R5, 0x1, P6 ;  /* 0x00000005490a7211 */ /* 0x001fc600030f0eff */
[----:B------:R0:W-:Y:S01]  /*2a550*/  STL [R1+0x638], R13 ;  /* 0x0006380d01007387 */ /* 0x0001e20000100800 */
[----:B-1----:R-:W-:-:S03]  /*2a560*/  LEA R3, P6, R78, R6, 0x1 ;  /* 0x000000064e037211 */ /* 0x002fc600078c08ff */
[----:B------:R-:W4:Y:S04]  /*2a570*/  LDL.LU R73, [R1+0x58] ;  /* 0x0000580001497983 */ /* 0x000f280000300800 */
[----:B------:R1:W-:Y:S04]  /*2a580*/  STL [R1+0x624], R10 ;  /* 0x0006240a01007387 */ /* 0x0003e80000100800 */
[----:B------:R1:W-:Y:S01]  /*2a590*/  STL [R1+0x640], R3 ;  /* 0x0006400301007387 */ /* 0x0003e20000100800 */
[-C--:B0-----:R-:W-:Y:S02]  /*2a5a0*/  LEA.HI.X.SX32 R13, R54, R5.reuse, 0x1, P0 ;  /* 0x00000005360d7211 */ /* 0x081fe400000f0eff */
[----:B-1----:R-:W-:-:S02]  /*2a5b0*/  LEA.HI.X.SX32 R10, R51, R5, 0x1, P5 ;  /* 0x00000005330a7211 */ /* 0x002fc400028f0eff */
[----:B------:R-:W-:-:S03]  /*2a5c0*/  LEA R3, P5, R52, R6, 0x1 ;  /* 0x0000000634037211 */ /* 0x000fc600078a08ff */
[----:B------:R0:W-:Y:S04]  /*2a5d0*/  STL [R1+0x62c], R10 ;  /* 0x00062c0a01007387 */ /* 0x0001e80000100800 */
[----:B------:R1:W-:Y:S01]  /*2a5e0*/  STL [R1+0x648], R3 ;  /* 0x0006480301007387 */ /* 0x0003e20000100800 */
[----:B0-----:R-:W-:-:S03]  /*2a5f0*/  LEA R10, P0, R92, R6, 0x1 ;  /* 0x000000065c0a7211 */ /* 0x001fc600078008ff */
[----:B------:R-:W-:Y:S01]  /*2a600*/  STL [R1+0x634], R13 ;  /* 0x0006340d01007387 */ /* 0x000fe20000100800 */
[----:B-1----:R-:W-:-:S03]  /*2a610*/  LEA.HI.X.SX32 R3, R78, R5, 0x1, P6 ;  /* 0x000000054e037211 */ /* 0x002fc600030f0eff */
[----:B------:R-:W4:Y:S04]  /*2a620*/  LDL.LU R54, [R1+0x5c] ;  /* 0x00005c0001367983 */ /* 0x000f280000300800 */
[----:B------:R-:W-:Y:S04]  /*2a630*/  STL [R1+0x650], R10 ;  /* 0x0006500a01007387 */ /* 0x000fe80000100800 */
[----:B------:R0:W-:Y:S04]  /*2a640*/  STL [R1+0x63c], R3 ;  /* 0x00063c0301007387 */ /* 0x0001e80000100800 */
[----:B------:R-:W4:Y:S01]  /*2a650*/  LDL.LU R78, [R1+0x60] ;  /* 0x00006000014e7983 */ /* 0x000f220000300800 */
[----:B0-----:R-:W-:-:S02]  /*2a660*/  LEA.HI.X.SX32 R3, R52, R5, 0x1, P5 ;  /* 0x0000000534037211 */ /* 0x001fc400028f0eff */
[----:B--2---:R-:W-:-:S05]  /*2a670*/  LEA R10, P6, R83, R6, 0x1 ;  /* 0x00000006530a7211 */ /* 0x004fca00078c08ff */
[----:B------:R0:W-:Y:S04]  /*2a680*/  STL [R1+0x658], R10 ;  /* 0x0006580a01007387 */ /* 0x0001e80000100800 */
[----:B------:R1:W-:Y:S01]  /*2a690*/  STL [R1+0x644], R3 ;  /* 0x0006440301007387 */ /* 0x0003e20000100800 */
[----:B------:R-:W-:Y:S02]  /*2a6a0*/  LEA R13, P5, R53, R6, 0x1 ;  /* 0x00000006350d7211 */ /* 0x000fe400078a08ff */
[----:B0-----:R-:W-:-:S03]  /*2a6b0*/  LEA.HI.X.SX32 R10, R92, R5, 0x1, P0 ;  /* 0x000000055c0a7211 */ /* 0x001fc600000f0eff */
[----:B------:R0:W-:Y:S04]  /*2a6c0*/  STL [R1+0x660], R13 ;  /* 0x0006600d01007387 */ /* 0x0001e80000100800 */
[----:B------:R-:W2:Y:S01]  /*2a6d0*/  LDL.LU R92, [R1+0x64] ;  /* 0x00006400015c7983 */ /* 0x000ea20000300800 */
[----:B-1----:R-:W-:-:S03]  /*2a6e0*/  LEA R3, P0, R55, R6, 0x1 ;  /* 0x0000000637037211 */ /* 0x002fc600078008ff */
[----:B------:R1:W-:Y:S01]  /*2a6f0*/  STL [R1+0x64c], R10 ;  /* 0x00064c0a01007387 */ /* 0x0003e20000100800 */
[----:B0-----:R-:W-:-:S03]  /*2a700*/  LEA.HI.X.SX32 R13, R53, R5, 0x1, P5 ;  /* 0x00000005350d7211 */ /* 0x001fc600028f0eff */
[----:B------:R0:W-:Y:S01]  /*2a710*/  STL [R1+0x668], R3 ;  /* 0x0006680301007387 */ /* 0x0001e20000100800 */
[----:B-1----:R-:W-:-:S03]  /*2a720*/  LEA.HI.X.SX32 R10, R83, R5, 0x1, P6 ;  /* 0x00000005530a7211 */ /* 0x002fc600030f0eff */
[----:B------:R-:W2:Y:S01]  /*2a730*/  LDL.LU R83, [R1+0x68] ;  /* 0x0000680001537983 */ /* 0x000ea20000300800 */
[----:B0-----:R-:W-:-:S03]  /*2a740*/  LEA R3, P6, R87, R6, 0x1 ;  /* 0x0000000657037211 */ /* 0x001fc600078c08ff */
[----:B------:R0:W-:Y:S04]  /*2a750*/  STL [R1+0x654], R10 ;  /* 0x0006540a01007387 */ /* 0x0001e80000100800 */
[----:B------:R1:W-:Y:S04]  /*2a760*/  STL [R1+0x670], R3 ;  /* 0x0006700301007387 */ /* 0x0003e80000100800 */
[----:B------:R-:W-:Y:S01]  /*2a770*/  STL [R1+0x65c], R13 ;  /* 0x00065c0d01007387 */ /* 0x000fe20000100800 */
[----:B0-----:R-:W-:Y:S02]  /*2a780*/  LEA R10, P5, R70, R6, 0x1 ;  /* 0x00000006460a7211 */ /* 0x001fe400078a08ff */
[----:B-1----:R-:W-:-:S02]  /*2a790*/  LEA.HI.X.SX32 R3, R55, R5, 0x1, P0 ;  /* 0x0000000537037211 */ /* 0x002fc400000f0eff */
[----:B------:R-:W2:Y:S04]  /*2a7a0*/  LDL.LU R55, [R1+0x6c] ;  /* 0x00006c0001377983 */ /* 0x000ea80000300800 */
[----:B------:R0:W-:Y:S04]  /*2a7b0*/  STL [R1+0x678], R10 ;  /* 0x0006780a01007387 */ /* 0x0001e80000100800 */
[----:B------:R1:W-:Y:S01]  /*2a7c0*/  STL [R1+0x664], R3 ;  /* 0x0006640301007387 */ /* 0x0003e20000100800 */
[----:B0-----:R-:W-:Y:S02]  /*2a7d0*/  LEA R10, P0, R93, R6, 0x1 ;  /* 0x000000065d0a7211 */ /* 0x001fe400078008ff */
[----:B-1----:R-:W-:-:S02]  /*2a7e0*/  LEA.HI.X.SX32 R3, R87, R5, 0x1, P6 ;  /* 0x0000000557037211 */ /* 0x002fc400030f0eff */
[----:B------:R-:W2:Y:S01]  /*2a7f0*/  LDL.LU R87, [R1+0x70] ;  /* 0x0000700001577983 */ /* 0x000ea20000300800 */
[----:B------:R-:W-:-:S03]  /*2a800*/  LEA.HI.X.SX32 R13, R70, R5, 0x1, P5 ;  /* 0x00000005460d7211 */ /* 0x000fc600028f0eff */
[----:B------:R3:W-:Y:S04]  /*2a810*/  STL [R1+0x680], R10 ;  /* 0x0006800a01007387 */ /* 0x0007e80000100800 */
[----:B------:R4:W-:Y:S01]  /*2a820*/  STL [R1+0x66c], R3 ;  /* 0x00066c0301007387 */ /* 0x0009e20000100800 */
[-C--:B---3--:R-:W-:Y:S02]  /*2a830*/  LEA R10, P6, R56, R6.reuse, 0x1 ;  /* 0x00000006380a7211 */ /* 0x088fe400078c08ff */
[----:B----4-:R-:W-:-:S03]  /*2a840*/  LEA R3, P5, R86, R6, 0x1 ;  /* 0x0000000656037211 */ /* 0x010fc600078a08ff */
[----:B------:R0:W-:Y:S04]  /*2a850*/  STL [R1+0x688], R10 ;  /* 0x0006880a01007387 */ /* 0x0001e80000100800 */
[----:B------:R1:W-:Y:S04]  /*2a860*/  STL [R1+0x674], R13 ;  /* 0x0006740d01007387 */ /* 0x0003e80000100800 */
[----:B------:R-:W3:Y:S01]  /*2a870*/  LDL.LU R70, [R1+0x74] ;  /* 0x0000740001467983 */ /* 0x000ee20000300800 */
[----:B0-----:R-:W-:-:S03]  /*2a880*/  LEA.HI.X.SX32 R10, R93, R5, 0x1, P0 ;  /* 0x000000055d0a7211 */ /* 0x001fc600000f0eff */
[----:B------:R0:W-:Y:S01]  /*2a890*/  STL [R1+0x690], R3 ;  /* 0x0006900301007387 */ /* 0x0001e20000100800 */
[----:B-1----:R-:W-:-:S03]  /*2a8a0*/  LEA.HI.X.SX32 R13, R56, R5, 0x1, P6 ;  /* 0x00000005380d7211 */ /* 0x002fc600030f0eff */
[----:B------:R1:W-:Y:S01]  /*2a8b0*/  STL [R1+0x67c], R10 ;  /* 0x00067c0a01007387 */ /* 0x0003e20000100800 */
[----:B0-----:R-:W-:-:S05]  /*2a8c0*/  LEA R3, P0, R90, R6, 0x1 ;  /* 0x000000065a037211 */ /* 0x001fca00078008ff */
[----:B------:R0:W-:Y:S04]  /*2a8d0*/  STL [R1+0x698], R3 ;  /* 0x0006980301007387 */ /* 0x0001e80000100800 */
[----:B------:R-:W-:Y:S04]  /*2a8e0*/  STL [R1+0x684], R13 ;  /* 0x0006840d01007387 */ /* 0x000fe80000100800 */
[----:B------:R-:W4:Y:S01]  /*2a8f0*/  LDL.LU R56, [R1+0x78] ;  /* 0x0000780001387983 */ /* 0x000f220000300800 */
[----:B-1----:R-:W-:Y:S02]  /*2a900*/  LEA R10, P6, R73, R6, 0x1 ;  /* 0x00000006490a7211 */ /* 0x002fe400078c08ff */
[----:B0-----:R-:W-:-:S03]  /*2a910*/  LEA.HI.X.SX32 R3, R86, R5, 0x1, P5 ;  /* 0x0000000556037211 */ /* 0x001fc600028f0eff */
[----:B------:R0:W-:Y:S04]  /*2a920*/  STL [R1+0x6a0], R10 ;  /* 0x0006a00a01007387 */ /* 0x0001e80000100800 */
[----:B------:R1:W-:Y:S04]  /*2a930*/  STL [R1+0x68c], R3 ;  /* 0x00068c0301007387 */ /* 0x0003e80000100800 */
[----:B------:R-:W4:Y:S01]  /*2a940*/  LDL.LU R86, [R1+0x7c] ;  /* 0x00007c0001567983 */ /* 0x000f220000300800 */
[----:B0-----:R-:W-:Y:S02]  /*2a950*/  LEA R10, P5, R88, R6, 0x1 ;  /* 0x00000006580a7211 */ /* 0x001fe400078a08ff */
[----:B-1----:R-:W-:-:S03]  /*2a960*/  LEA.HI.X.SX32 R3, R90, R5, 0x1, P0 ;  /* 0x000000055a037211 */ /* 0x002fc600000f0eff */
[----:B------:R0:W-:Y:S04]  /*2a970*/  STL [R1+0x6a8], R10 ;  /* 0x0006a80a01007387 */ /* 0x0001e80000100800 */
[----:B------:R1:W-:Y:S01]  /*2a980*/  STL [R1+0x694], R3 ;  /* 0x0006940301007387 */ /* 0x0003e20000100800 */
[-C--:B0-----:R-:W-:Y:S02]  /*2a990*/  LEA R10, P0, R54, R6.reuse, 0x1 ;  /* 0x00000006360a7211 */ /* 0x081fe400078008ff */
[-C--:B-1----:R-:W-:Y:S02]  /*2a9a0*/  LEA.HI.X.SX32 R3, R73, R5.reuse, 0x1, P6 ;  /* 0x0000000549037211 */ /* 0x082fe400030f0eff */
[----:B------:R-:W-:Y:S01]  /*2a9b0*/  LEA R13, P6, R78, R6, 0x1 ;  /* 0x000000064e0d7211 */ /* 0x000fe200078c08ff */
[----:B------:R0:W-:Y:S04]  /*2a9c0*/  STL [R1+0x6b0], R10 ;  /* 0x0006b00a01007387 */ /* 0x0001e80000100800 */
[----:B------:R1:W-:Y:S04]  /*2a9d0*/  STL [R1+0x69c], R3 ;  /* 0x00069c0301007387 */ /* 0x0003e80000100800 */
[----:B------:R1:W-:Y:S04]  /*2a9e0*/  STL [R1+0x6b8], R13 ;  /* 0x0006b80d01007387 */ /* 0x0003e80000100800 */
[----:B------:R-:W4:Y:S01]  /*2a9f0*/  LDL.LU R73, [R1+0x80] ;  /* 0x0000800001497983 */ /* 0x000f220000300800 */
[----:B0-----:R-:W-:-:S02]  /*2aa00*/  LEA.HI.X.SX32 R10, R88, R5, 0x1, P5 ;  /* 0x00000005580a7211 */ /* 0x001fc400028f0eff */
[----:B-1----:R-:W-:Y:S02]  /*2aa10*/  LEA R3, P5, R85, R6, 0x1 ;  /* 0x0000000655037211 */ /* 0x002fe400078a08ff */
[-C--:B------:R-:W-:Y:S01]  /*2aa20*/  LEA.HI.X.SX32 R13, R54, R5.reuse, 0x1, P0 ;  /* 0x00000005360d7211 */ /* 0x080fe200000f0eff */
[----:B------:R-:W-:Y:S04]  /*2aa30*/  STL [R1+0x6a4], R10 ;  /* 0x0006a40a01007387 */ /* 0x000fe80000100800 */
[----:B------:R0:W-:Y:S04]  /*2aa40*/  STL [R1+0x6c0], R3 ;  /* 0x0006c00301007387 */ /* 0x0001e80000100800 */
[----:B------:R-:W-:Y:S01]  /*2aa50*/  STL [R1+0x6ac], R13 ;  /* 0x0006ac0d01007387 */ /* 0x000fe20000100800 */
[----:B0-----:R-:W-:-:S03]  /*2aa60*/  LEA.HI.X.SX32 R3, R78, R5, 0x1, P6 ;  /* 0x000000054e037211 */ /* 0x001fc600030f0eff */
[----:B------:R-:W4:Y:S01]  /*2aa70*/  LDL.LU R78, [R1+0x84] ;  /* 0x00008400014e7983 */ /* 0x000f220000300800 */
[----:B--2---:R-:W-:-:S05]  /*2aa80*/  LEA R10, P0, R92, R6, 0x1 ;  /* 0x000000065c0a7211 */ /* 0x004fca00078008ff */
[----:B------:R0:W-:Y:S04]  /*2aa90*/  STL [R1+0x6c8], R10 ;  /* 0x0006c80a01007387 */ /* 0x0001e80000100800 */
[----:B------:R1:W-:Y:S01]  /*2aaa0*/  STL [R1+0x6b4], R3 ;  /* 0x0006b40301007387 */ /* 0x0003e20000100800 */
[-C--:B0-----:R-:W-:Y:S02]  /*2aab0*/  LEA R10, P6, R83, R6.reuse, 0x1 ;  /* 0x00000006530a7211 */ /* 0x081fe400078c08ff */
[-C--:B-1----:R-:W-:Y:S02]  /*2aac0*/  LEA.HI.X.SX32 R3, R85, R5.reuse, 0x1, P5 ;  /* 0x0000000555037211 */ /* 0x082fe400028f0eff */
[----:B------:R-:W-:Y:S01]  /*2aad0*/  LEA R13, P5, R82, R6, 0x1 ;  /* 0x00000006520d7211 */ /* 0x000fe200078a08ff */
[----:B------:R0:W-:Y:S04]  /*2aae0*/  STL [R1+0x6d0], R10 ;  /* 0x0006d00a01007387 */ /* 0x0001e80000100800 */
[----:B------:R1:W-:Y:S04]  /*2aaf0*/  STL [R1+0x6bc], R3 ;  /* 0x0006bc0301007387 */ /* 0x0003e80000100800 */
[----:B------:R-:W-:Y:S01]  /*2ab00*/  STL [R1+0x6d8], R13 ;  /* 0x0006d80d01007387 */ /* 0x000fe20000100800 */
[----:B0-----:R-:W-:-:S03]  /*2ab10*/  LEA.HI.X.SX32 R10, R92, R5, 0x1, P0 ;  /* 0x000000055c0a7211 */ /* 0x001fc600000f0eff */
[----:B------:R-:W2:Y:S01]  /*2ab20*/  LDL.LU R92, [R1+0x88] ;  /* 0x00008800015c7983 */ /* 0x000ea20000300800 */
[----:B-1----:R-:W-:-:S03]  /*2ab30*/  LEA R3, P0, R55, R6, 0x1 ;  /* 0x0000000637037211 */ /* 0x002fc600078008ff */
[----:B------:R0:W-:Y:S04]  /*2ab40*/  STL [R1+0x6c4], R10 ;  /* 0x0006c40a01007387 */ /* 0x0001e80000100800 */
[----:B------:R1:W-:Y:S01]  /*2ab50*/  STL [R1+0x6e0], R3 ;  /* 0x0006e00301007387 */ /* 0x0003e20000100800 */
[----:B0-----:R-:W-:-:S03]  /*2ab60*/  LEA.HI.X.SX32 R10, R83, R5, 0x1, P6 ;  /* 0x00000005530a7211 */ /* 0x001fc600030f0eff */
[----:B------:R-:W2:Y:S01]  /*2ab70*/  LDL.LU R83, [R1+0x8c] ;  /* 0x00008c0001537983 */ /* 0x000ea20000300800 */
[-C--:B------:R-:W-:Y:S02]  /*2ab80*/  LEA.HI.X.SX32 R13, R82, R5.reuse, 0x1, P5 ;  /* 0x00000005520d7211 */ /* 0x080fe400028f0eff */
[----:B-1----:R-:W-:Y:S01]  /*2ab90*/  LEA R3, P6, R87, R6, 0x1 ;  /* 0x0000000657037211 */ /* 0x002fe200078c08ff */
[----:B------:R0:W-:Y:S04]  /*2aba0*/  STL [R1+0x6cc], R10 ;  /* 0x0006cc0a01007387 */ /* 0x0001e80000100800 */
[----:B------:R1:W-:Y:S04]  /*2abb0*/  STL [R1+0x6ec], R3 ;  /* 0x0006ec0301007387 */ /* 0x0003e80000100800 */
[----:B------:R3:W-:Y:S01]  /*2abc0*/  STL [R1+0x6d4], R13 ;  /* 0x0006d40d01007387 */ /* 0x0007e20000100800 */
[----:B0-----:R-:W-:-:S02]  /*2abd0*/  LEA.HI.X.SX32 R10, R55, R5, 0x1, P0 ;  /* 0x00000005370a7211 */ /* 0x001fc400000f0eff */
[----:B-1----:R-:W-:-:S05]  /*2abe0*/  LEA R3, P5, R77, R6, 0x1 ;  /* 0x000000064d037211 */ /* 0x002fca00078a08ff */
[----:B------:R0:W-:Y:S01]  /*2abf0*/  STL [R1+0x6f4], R3 ;  /* 0x0006f40301007387 */ /* 0x0001e20000100800 */
[----:B---3--:R-:W-:-:S03]  /*2ac00*/  LEA R13, P0, R70, R6, 0x1 ;  /* 0x00000006460d7211 */ /* 0x008fc600078008ff */
[----:B------:R1:W-:Y:S01]  /*2ac10*/  STL [R1+0x6dc], R10 ;  /* 0x0006dc0a01007387 */ /* 0x0003e20000100800 */
[----:B0-----:R-:W-:-:S03]  /*2ac20*/  LEA.HI.X.SX32 R3, R87, R5, 0x1, P6 ;  /* 0x0000000557037211 */ /* 0x001fc600030f0eff */
[----:B------:R-:W-:Y:S04]  /*2ac30*/  STL [R1+0x6fc], R13 ;  /* 0x0006fc0d01007387 */ /* 0x000fe80000100800 */
[----:B------:R-:W3:Y:S01]  /*2ac40*/  LDL.LU R87, [R1+0x90] ;  /* 0x0000900001577983 */ /* 0x000ee20000300800 */
[----:B-1----:R-:W-:-:S03]  /*2ac50*/  LEA R10, P6, R75, R6, 0x1 ;  /* 0x000000064b0a7211 */ /* 0x002fc600078c08ff */
[----:B------:R0:W-:Y:S04]  /*2ac60*/  STL [R1+0x6e8], R3 ;  /* 0x0006e80301007387 */ /* 0x0001e80000100800 */
[----:B------:R4:W-:Y:S04]  /*2ac70*/  STL [R1+0x704], R10 ;  /* 0x0007040a01007387 */ /* 0x0009e80000100800 */
[----:B------:R-:W3:Y:S01]  /*2ac80*/  LDL.LU R53, [R1+0x94] ;  /* 0x0000940001357983 */ /* 0x000ee20000300800 */
[----:B0-----:R-:W-:Y:S02]  /*2ac90*/  LEA.HI.X.SX32 R3, R77, R5, 0x1, P5 ;  /* 0x000000054d037211 */ /* 0x001fe400028f0eff */
[----:B----4-:R-:W-:-:S03]  /*2aca0*/  LEA R10, P5, R56, R6, 0x1 ;  /* 0x00000006380a7211 */ /* 0x010fc600078a08ff */
[----:B------:R0:W-:Y:S04]  /*2acb0*/  STL [R1+0x6f0], R3 ;  /* 0x0006f00301007387 */ /* 0x0001e80000100800 */
[----:B------:R1:W-:Y:S04]  /*2acc0*/  STL [R1+0x70c], R10 ;  /* 0x00070c0a01007387 */ /* 0x0003e80000100800 */
[----:B------:R-:W4:Y:S01]  /*2acd0*/  LDL.LU R54, [R1+0x98] ;  /* 0x0000980001367983 */ /* 0x000f220000300800 */
[----:B0-----:R-:W-:Y:S02]  /*2ace0*/  LEA.HI.X.SX32 R3, R70, R5, 0x1, P0 ;  /* 0x0000000546037211 */ /* 0x001fe400000f0eff */
[----:B-1----:R-:W-:-:S03]  /*2acf0*/  LEA R10, P0, R86, R6, 0x1 ;  /* 0x00000006560a7211 */ /* 0x002fc600078008ff */
        /* <DEDUP_REMOVED lines=8> */
[----:B0-----:R-:W-:-:S05]  /*2ad80*/  LEA.HI.X.SX32 R3, R56, R5, 0x1, P5 ;  /* 0x0000000538037211 */ /* 0x001fca00028f0eff */
[----:B------:R0:W-:Y:S01]  /*2ad90*/  STL [R1+0x708], R3 ;  /* 0x0007080301007387 */ /* 0x0001e20000100800 */
[----:B-1----:R-:W-:-:S05]  /*2ada0*/  LEA R10, P5, R73, R6, 0x1 ;  /* 0x00000006490a7211 */ /* 0x002fca00078a08ff */
[----:B------:R1:W-:Y:S01]  /*2adb0*/  STL [R1+0x724], R10 ;  /* 0x0007240a01007387 */ /* 0x0003e20000100800 */
[----:B0-----:R-:W-:-:S03]  /*2adc0*/  LEA.HI.X.SX32 R3, R86, R5, 0x1, P0 ;  /* 0x0000000556037211 */ /* 0x001fc600000f0eff */
[----:B------:R-:W4:Y:S04]  /*2add0*/  LDL.LU R86, [R1+0xa4] ;  /* 0x0000a40001567983 */ /* 0x000f280000300800 */
[----:B------:R0:W-:Y:S04]  /*2ade0*/  STL [R1+0x710], R3 ;  /* 0x0007100301007387 */ /* 0x0001e80000100800 */
        /* <DEDUP_REMOVED lines=8> */
[----:B------:R-:W-:Y:S04]  /*2ae70*/  STL [R1+0x734], R10 ;  /* 0x0007340a01007387 */ /* 0x000fe80000100800 */
[----:B------:R0:W-:Y:S04]  /*2ae80*/  STL [R1+0x720], R3 ;  /* 0x0007200301007387 */ /* 0x0001e80000100800 */
[----:B------:R-:W4:Y:S01]  /*2ae90*/  LDL.LU R73, [R1+0xb0] ;  /* 0x0000b00001497983 */ /* 0x000f220000300800 */
[----:B0-----:R-:W-:Y:S02]  /*2aea0*/  LEA.HI.X.SX32 R3, R78, R5, 0x1, P0 ;  /* 0x000000054e037211 */ /* 0x001fe400000f0eff */
[----:B--2---:R-:W-:-:S05]  /*2aeb0*/  LEA R10, P5, R92, R6, 0x1 ;  /* 0x000000065c0a7211 */ /* 0x004fca00078a08ff */
[----:B------:R0:W-:Y:S04]  /*2aec0*/  STL [R1+0x73c], R10 ;  /* 0x00073c0a01007387 */ /* 0x0001e80000100800 */
[----:B------:R1:W-:Y:S04]  /*2aed0*/  STL [R1+0x728], R3 ;  /* 0x0007280301007387 */ /* 0x0003e80000100800 */
[----:B------:R-:W2:Y:S01]  /*2aee0*/  LDL.LU R78, [R1+0xb4] ;  /* 0x0000b400014e7983 */ /* 0x000ea20000300800 */
[----:B0-----:R-:W-:Y:S02]  /*2aef0*/  LEA R10, P0, R83, R6, 0x1 ;  /* 0x00000006530a7211 */ /* 0x001fe400078008ff */
[----:B-1----:R-:W-:-:S03]  /*2af00*/  LEA.HI.X.SX32 R3, R69, R5, 0x1, P6 ;  /* 0x0000000545037211 */ /* 0x002fc600030f0eff */
[----:B------:R0:W-:Y:S04]  /*2af10*/  STL [R1+0x744], R10 ;  /* 0x0007440a01007387 */ /* 0x0001e80000100800 */
[----:B------:R1:W-:Y:S04]  /*2af20*/  STL [R1+0x730], R3 ;  /* 0x0007300301007387 */ /* 0x0003e80000100800 */
[----:B------:R-:W2:Y:S01]  /*2af30*/  LDL.LU R52, [R1+0xb8] ;  /* 0x0000b80001347983 */ /* 0x000ea20000300800 */
[----:B0-----:R-:W-:Y:S02]  /*2af40*/  LEA R10, P6, R66, R6, 0x1 ;  /* 0x00000006420a7211 */ /* 0x001fe400078c08ff */
[----:B-1----:R-:W-:-:S03]  /*2af50*/  LEA.HI.X.SX32 R3, R92, R5, 0x1, P5 ;  /* 0x000000055c037211 */ /* 0x002fc600028f0eff */
[----:B------:R-:W-:Y:S04]  /*2af60*/  STL [R1+0x74c], R10 ;  /* 0x00074c0a01007387 */ /* 0x000fe80000100800 */
[----:B------:R-:W2:Y:S04]  /*2af70*/  LDL.LU R92, [R1+0xbc] ;  /* 0x0000bc00015c7983 */ /* 0x000ea80000300800 */
[----:B------:R0:W-:Y:S04]  /*2af80*/  STL [R1+0x738], R3 ;  /* 0x0007380301007387 */ /* 0x0001e80000100800 */
[----:B------:R-:W2:Y:S01]  /*2af90*/  LDL.LU R56, [R1+0xc0] ;  /* 0x0000c00001387983 */ /* 0x000ea20000300800 */
[----:B0-----:R-:W-:-:S02]  /*2afa0*/  LEA.HI.X.SX32 R3, R83, R5, 0x1, P0 ;  /* 0x0000000553037211 */ /* 0x001fc400000f0eff */
[----:B---3--:R-:W-:-:S05]  /*2afb0*/  LEA R10, P5, R87, R6, 0x1 ;  /* 0x00000006570a7211 */ /* 0x008fca00078a08ff */
[----:B------:R0:W-:Y:S04]  /*2afc0*/  STL [R1+0x754], R10 ;  /* 0x0007540a01007387 */ /* 0x0001e80000100800 */
[----:B------:R1:W-:Y:S04]  /*2afd0*/  STL [R1+0x740], R3 ;  /* 0x0007400301007387 */ /* 0x0003e80000100800 */
[----:B------:R-:W3:Y:S01]  /*2afe0*/  LDL.LU R83, [R1+0xc4] ;  /* 0x0000c40001537983 */ /* 0x000ee20000300800 */
[----:B0-----:R-:W-:Y:S02]  /*2aff0*/  LEA R10, P0, R53, R6, 0x1 ;  /* 0x00000006350a7211 */ /* 0x001fe400078008ff */
[----:B-1----:R-:W-:-:S03]  /*2b000*/  LEA.HI.X.SX32 R3, R66, R5, 0x1, P6 ;  /* 0x0000000542037211 */ /* 0x002fc600030f0eff */
[----:B------:R4:W-:Y:S04]  /*2b010*/  STL [R1+0x75c], R10 ;  /* 0x00075c0a01007387 */ /* 0x0009e80000100800 */
[----:B------:R0:W-:Y:S01]  /*2b020*/  STL [R1+0x748], R3 ;  /* 0x0007480301007387 */ /* 0x0001e20000100800 */
[----:B----4-:R-:W-:Y:S02]  /*2b030*/  LEA R10, P6, R54, R6, 0x1 ;  /* 0x00000006360a7211 */ /* 0x010fe400078c08ff */
[-C--:B0-----:R-:W-:Y:S02]  /*2b040*/  LEA.HI.X.SX32 R3, R87, R5.reuse, 0x1, P5 ;  /* 0x0000000557037211 */ /* 0x081fe400028f0eff */
[----:B------:R-:W4:Y:S04]  /*2b050*/  LDL.LU R87, [R1+0xc8] ;  /* 0x0000c80001577983 */ /* 0x000f280000300800 */
[----:B------:R-:W-:Y:S04]  /*2b060*/  STL [R1+0x764], R10 ;  /* 0x0007640a01007387 */ /* 0x000fe80000100800 */
[----:B------:R0:W-:Y:S02]  /*2b070*/  STL [R1+0x750], R3 ;  /* 0x0007500301007387 */ /* 0x0001e40000100800 */
[----:B0-----:R-:W-:-:S02]  /*2b080*/  LEA.HI.X.SX32 R3, R53, R5, 0x1, P0 ;  /* 0x0000000535037211 */ /* 0x001fc400000f0eff */
[----:B------:R-:W4:Y:S01]  /*2b090*/  LDL.LU R53, [R1+0xcc] ;  /* 0x0000cc0001357983 */ /* 0x000f220000300800 */
[-C--:B------:R-:W-:Y:S02]  /*2b0a0*/  LEA R10, P5, R70, R6.reuse, 0x1 ;  /* 0x00000006460a7211 */ /* 0x080fe400078a08ff */
[----:B------:R-:W-:-:S03]  /*2b0b0*/  LEA R13, P0, R55, R6, 0x1 ;  /* 0x00000006370d7211 */ /* 0x000fc600078008ff */
[----:B------:R0:W-:Y:S04]  /*2b0c0*/  STL [R1+0x76c], R10 ;  /* 0x00076c0a01007387 */ /* 0x0001e80000100800 */
        /* <DEDUP_REMOVED lines=9> */
[----:B------:R-:W4:Y:S01]  /*2b160*/  LDL.LU R70, [R1+0xd8] ;  /* 0x0000d80001467983 */ /* 0x000f220000300800 */
[----:B------:R-:W-:-:S03]  /*2b170*/  LEA R3, P5, R50, R6, 0x1 ;  /* 0x0000000632037211 */ /* 0x000fc600078a08ff */
[----:B------:R0:W-:Y:S04]  /*2b180*/  STL [R1+0x768], R10 ;  /* 0x0007680a01007387 */ /* 0x0001e80000100800 */
[----:B------:R1:W-:Y:S04]  /*2b190*/  STL [R1+0x784], R3 ;  /* 0x0007840301007387 */ /* 0x0003e80000100800 */
[----:B------:R1:W-:Y:S01]  /*2b1a0*/  STL [R1+0x770], R13 ;  /* 0x0007700d01007387 */ /* 0x0003e20000100800 */
[----:B0-----:R-:W-:-:S03]  /*2b1b0*/  LEA.HI.X.SX32 R10, R86, R5, 0x1, P6 ;  /* 0x00000005560a7211 */ /* 0x001fc600030f0eff */
[----:B------:R-:W4:Y:S01]  /*2b1c0*/  LDL.LU R86, [R1+0xd4] ;  /* 0x0000d40001567983 */ /* 0x000f220000300800 */
[----:B-1----:R-:W-:-:S05]  /*2b1d0*/  LEA R3, P0, R51, R6, 0x1 ;  /* 0x0000000633037211 */ /* 0x002fca00078008ff */
[----:B------:R0:W-:Y:S04]  /*2b1e0*/  STL [R1+0x78c], R3 ;  /* 0x00078c0301007387 */ /* 0x0001e80000100800 */
[----:B------:R-:W-:Y:S04]  /*2b1f0*/  STL [R1+0x778], R10 ;  /* 0x0007780a01007387 */ /* 0x000fe80000100800 */
[----:B------:R-:W4:Y:S01]  /*2b200*/  LDL.LU R55, [R1+0xdc] ;  /* 0x0000dc0001377983 */ /* 0x000f220000300800 */
[----:B------:R-:W-:Y:S02]  /*2b210*/  LEA.HI.X.SX32 R13, R50, R5, 0x1, P5 ;  /* 0x00000005320d7211 */ /* 0x000fe400028f0eff */
[----:B0-----:R-:W-:-:S05]  /*2b220*/  LEA R3, P6, R73, R6, 0x1 ;  /* 0x0000000649037211 */ /* 0x001fca00078c08ff */
[----:B------:R0:W-:Y:S04]  /*2b230*/  STL [R1+0x794], R3 ;  /* 0x0007940301007387 */ /* 0x0001e80000100800 */
[----:B------:R1:W-:Y:S01]  /*2b240*/  STL [R1+0x780], R13 ;  /* 0x0007800d01007387 */ /* 0x0003e20000100800 */
[----:B0-----:R-:W-:Y:S02]  /*2b250*/  LEA.HI.X.SX32 R3, R51, R5, 0x1, P0 ;  /* 0x0000000533037211 */ /* 0x001fe400000f0eff */
[----:B--2---:R-:W-:-:S05]  /*2b260*/  LEA R10, P5, R78, R6, 0x1 ;  /* 0x000000064e0a7211 */ /* 0x004fca00078a08ff */
[----:B------:R0:W-:Y:S04]  /*2b270*/  STL [R1+0x79c], R10 ;  /* 0x00079c0a01007387 */ /* 0x0001e80000100800 */
[----:B------:R2:W-:Y:S01]  /*2b280*/  STL [R1+0x788], R3 ;  /* 0x0007880301007387 */ /* 0x0005e20000100800 */
[----:B-1----:R-:W-:Y:S02]  /*2b290*/  LEA R13, P0, R52, R6, 0x1 ;  /* 0x00000006340d7211 */ /* 0x002fe400078008ff */
[----:B0-----:R-:W-:-:S03]  /*2b2a0*/  LEA.HI.X.SX32 R10, R73, R5, 0x1, P6 ;  /* 0x00000005490a7211 */ /* 0x001fc600030f0eff */
[----:B------:R0:W-:Y:S04]  /*2b2b0*/  STL [R1+0x7a4], R13 ;  /* 0x0007a40d01007387 */ /* 0x0001e80000100800 */
[----:B------:R-:W4:Y:S01]  /*2b2c0*/  LDL.LU R73, [R1+0xe0] ;  /* 0x0000e00001497983 */ /* 0x000f220000300800 */
[----:B--2---:R-:W-:-:S03]  /*2b2d0*/  LEA R3, P6, R92, R6, 0x1 ;  /* 0x000000065c037211 */ /* 0x004fc600078c08ff */
[----:B------:R1:W-:Y:S04]  /*2b2e0*/  STL [R1+0x790], R10 ;  /* 0x0007900a01007387 */ /* 0x0003e80000100800 */
[----:B------:R2:W-:Y:S01]  /*2b2f0*/  STL [R1+0x7ac], R3 ;  /* 0x0007ac0301007387 */ /* 0x0005e20000100800 */
[-C--:B0-----:R-:W-:Y:S02]  /*2b300*/  LEA.HI.X.SX32 R13, R52, R5.reuse, 0x1, P0 ;  /* 0x00000005340d7211 */ /* 0x081fe400000f0eff */
[----:B-1----:R-:W-:Y:S02]  /*2b310*/  LEA.HI.X.SX32 R10, R78, R5, 0x1, P5 ;  /* 0x000000054e0a7211 */ /* 0x002fe400028f0eff */
[----:B------:R-:W4:Y:S01]  /*2b320*/  LDL.LU R78, [R1+0xe4] ;  /* 0x0000e400014e7983 */ /* 0x000f220000300800 */
[----:B--2---:R-:W-:-:S03]  /*2b330*/  LEA R3, P5, R56, R6, 0x1 ;  /* 0x0000000638037211 */ /* 0x004fc600078a08ff */
[----:B------:R3:W-:Y:S04]  /*2b340*/  STL [R1+0x798], R10 ;  /* 0x0007980a01007387 */ /* 0x0007e80000100800 */
[----:B------:R0:W-:Y:S04]  /*2b350*/  STL [R1+0x7b4], R3 ;  /* 0x0007b40301007387 */ /* 0x0001e80000100800 */
[----:B------:R-:W-:Y:S01]  /*2b360*/  STL [R1+0x7a0], R13 ;  /* 0x0007a00d01007387 */ /* 0x000fe20000100800 */
[----:B---3--:R-:W-:Y:S02]  /*2b370*/  LEA R10, P0, R83, R6, 0x1 ;  /* 0x00000006530a7211 */ /* 0x008fe400078008ff */
[----:B0-----:R-:W-:-:S02]  /*2b380*/  LEA.HI.X.SX32 R3, R92, R5, 0x1, P6 ;  /* 0x000000055c037211 */ /* 0x001fc400030f0eff */
[----:B------:R-:W2:Y:S04]  /*2b390*/  LDL.LU R92, [R1+0xec] ;  /* 0x0000ec00015c7983 */ /* 0x000ea80000300800 */
[----:B------:R4:W-:Y:S04]  /*2b3a0*/  STL [R1+0x7bc], R10 ;  /* 0x0007bc0a01007387 */ /* 0x0009e80000100800 */
[----:B------:R0:W-:Y:S04]  /*2b3b0*/  STL [R1+0x7a8], R3 ;  /* 0x0007a80301007387 */ /* 0x0001e80000100800 */
[----:B------:R-:W3:Y:S01]  /*2b3c0*/  LDL.LU R50, [R1+0xf0] ;  /* 0x0000f00001327983 */ /* 0x000ee20000300800 */
[----:B----4-:R-:W-:-:S02]  /*2b3d0*/  LEA R10, P6, R87, R6, 0x1 ;  /* 0x00000006570a7211 */ /* 0x010fc400078c08ff */
[----:B0-----:R-:W-:-:S03]  /*2b3e0*/  LEA.HI.X.SX32 R3, R56, R5, 0x1, P5 ;  /* 0x0000000538037211 */ /* 0x001fc600028f0eff */
[----:B------:R0:W-:Y:S04]  /*2b3f0*/  STL [R1+0x7c4], R10 ;  /* 0x0007c40a01007387 */ /* 0x0001e80000100800 */
[----:B------:R-:W4:Y:S04]  /*2b400*/  LDL.LU R56, [R1+0x800] ;  /* 0x0008000001387983 */ /* 0x000f280000300800 */
[----:B------:R1:W-:Y:S01]  /*2b410*/  STL [R1+0x7b0], R3 ;  /* 0x0007b00301007387 */ /* 0x0003e20000100800 */
[----:B0-----:R-:W-:Y:S02]  /*2b420*/  LEA R10, P5, R53, R6, 0x1 ;  /* 0x00000006350a7211 */ /* 0x001fe400078a08ff */
[----:B-1----:R-:W-:-:S03]  /*2b430*/  LEA.HI.X.SX32 R3, R83, R5, 0x1, P0 ;  /* 0x0000000553037211 */ /* 0x002fc600000f0eff */
[----:B------:R-:W-:Y:S04]  /*2b440*/  STL [R1+0x7cc], R10 ;  /* 0x0007cc0a01007387 */ /* 0x000fe80000100800 */
[----:B------:R-:W4:Y:S04]  /*2b450*/  LDL.LU R83, [R1+0xf8] ;  /* 0x0000f80001537983 */ /* 0x000f280000300800 */
[----:B------:R0:W-:Y:S02]  /*2b460*/  STL [R1+0x7b8], R3 ;  /* 0x0007b80301007387 */ /* 0x0001e40000100800 */
[----:B0-----:R-:W-:-:S02]  /*2b470*/  LEA.HI.X.SX32 R3, R87, R5, 0x1, P6 ;  /* 0x0000000557037211 */ /* 0x001fc400030f0eff */
[----:B------:R-:W4:Y:S01]  /*2b480*/  LDL.LU R87, [R1+0xfc] ;  /* 0x0000fc0001577983 */ /* 0x000f220000300800 */
[----:B------:R-:W-:-:S05]  /*2b490*/  LEA R10, P0, R54, R6, 0x1 ;  /* 0x00000006360a7211 */ /* 0x000fca00078008ff */
[----:B------:R0:W-:Y:S04]  /*2b4a0*/  STL [R1+0x7d4], R10 ;  /* 0x0007d40a01007387 */ /* 0x0001e80000100800 */
[----:B------:R1:W-:Y:S04]  /*2b4b0*/  STL [R1+0x7c0], R3 ;  /* 0x0007c00301007387 */ /* 0x0003e80000100800 */
[----:B------:R-:W4:Y:S01]  /*2b4c0*/  LDL.LU R51, [R1+0x810] ;  /* 0x0008100001337983 */ /* 0x000f220000300800 */
[----:B0-----:R-:W-:Y:S02]  /*2b4d0*/  LEA R10, P6, R70, R6, 0x1 ;  /* 0x00000006460a7211 */ /* 0x001fe400078c08ff */
[----:B-1----:R-:W-:-:S03]  /*2b4e0*/  LEA.HI.X.SX32 R3, R53, R5, 0x1, P5 ;  /* 0x0000000535037211 */ /* 0x002fc600028f0eff */
[----:B------:R-:W-:Y:S04]  /*2b4f0*/  STL [R1+0x7dc], R10 ;  /* 0x0007dc0a01007387 */ /* 0x000fe80000100800 */
[----:B------:R-:W4:Y:S01]  /*2b500*/  LDL.LU R53, [R1+0x108] ;  /* 0x0001080001357983 */ /* 0x000f220000300800 */
[----:B------:R-:W-:-:S03]  /*2b510*/  LEA R13, P5, R86, R6, 0x1 ;  /* 0x00000006560d7211 */ /* 0x000fc600078a08ff */
[----:B------:R0:W-:Y:S04]  /*2b520*/  STL [R1+0x7c8], R3 ;  /* 0x0007c80301007387 */ /* 0x0001e80000100800 */
[----:B------:R-:W-:Y:S01]  /*2b530*/  STL [R1+0x7e4], R13 ;  /* 0x0007e40d01007387 */ /* 0x000fe20000100800 */
[----:B0-----:R-:W-:-:S03]  /*2b540*/  LEA.HI.X.SX32 R3, R54, R5, 0x1, P0 ;  /* 0x0000000536037211 */ /* 0x001fc600000f0eff */
[----:B------:R-:W4:Y:S01]  /*2b550*/  LDL.LU R54, [R1+0x10c] ;  /* 0x00010c0001367983 */ /* 0x000f220000300800 */
[----:B------:R-:W-:-:S03]  /*2b560*/  LEA R10, P0, R55, R6, 0x1 ;  /* 0x00000006370a7211 */ /* 0x000fc600078008ff */
[----:B------:R0:W-:Y:S04]  /*2b570*/  STL [R1+0x7d0], R3 ;  /* 0x0007d00301007387 */ /* 0x0001e80000100800 */
[----:B------:R-:W-:Y:S01]  /*2b580*/  STL [R1+0x7ec], R10 ;  /* 0x0007ec0a01007387 */ /* 0x000fe20000100800 */
[----:B0-----:R-:W-:-:S03]  /*2b590*/  LEA.HI.X.SX32 R3, R70, R5, 0x1, P6 ;  /* 0x0000000546037211 */ /* 0x001fc600030f0eff */
[----:B------:R-:W4:Y:S04]  /*2b5a0*/  LDL.LU R70, [R1+0x820] ;  /* 0x0008200001467983 */ /* 0x000f280000300800 */
[----:B------:R0:W-:Y:S02]  /*2b5b0*/  STL [R1+0x7d8], R3 ;  /* 0x0007d80301007387 */ /* 0x0001e40000100800 */
[-C--:B0-----:R-:W-:Y:S02]  /*2b5c0*/  LEA.HI.X.SX32 R3, R86, R5.reuse, 0x1, P5 ;  /* 0x0000000556037211 */ /* 0x081fe400028f0eff */
[----:B------:R-:W4:Y:S04]  /*2b5d0*/  LDL.LU R86, [R1+0x118] ;  /* 0x0001180001567983 */ /* 0x000f280000300800 */
[----:B------:R0:W-:Y:S04]  /*2b5e0*/  STL [R1+0x7e0], R3 ;  /* 0x0007e00301007387 */ /* 0x0001e80000100800 */
[----:B------:R-:W4:Y:S01]  /*2b5f0*/  LDL.LU R52, [R1+0x11c] ;  /* 0x00011c0001347983 */ /* 0x000f220000300800 */
[----:B0-----:R-:W-:-:S02]  /*2b600*/  LEA.HI.X.SX32 R3, R55, R5, 0x1, P0 ;  /* 0x0000000537037211 */ /* 0x001fc400000f0eff */
[----:B------:R-:W-:Y:S02]  /*2b610*/  ISETP.GE.AND P6, PT, R9, RZ, PT ;  /* 0x000000ff0900720c */ /* 0x000fe40003fc6270 */
[----:B------:R-:W-:-:S05]  /*2b620*/  LEA R10, P5, R73, R6, 0x1 ;  /* 0x00000006490a7211 */ /* 0x000fca00078a08ff */
[----:B------:R0:W-:Y:S04]  /*2b630*/  STL [R1+0x7f4], R10 ;  /* 0x0007f40a01007387 */ /* 0x0001e80000100800 */
[----:B------:R1:W-:Y:S04]  /*2b640*/  STL [R1+0x7e8], R3 ;  /* 0x0007e80301007387 */ /* 0x0003e80000100800 */
[----:B------:R-:W4:Y:S01]  /*2b650*/  LDL.LU R55, [R1+0x830] ;  /* 0x0008300001377983 */ /* 0x000f220000300800 */
[----:B0-----:R-:W-:Y:S02]  /*2b660*/  LEA R10, P0, R78, R6, 0x1 ;  /* 0x000000064e0a7211 */ /* 0x001fe400078008ff */
[----:B-1----:R-:W-:-:S03]  /*2b670*/  IABS R3, R9 ;  /* 0x0000000900037213 */ /* 0x002fc60000000000 */
[----:B------:R-:W-:Y:S01]  /*2b680*/  STL [R1+0x7fc], R10 ;  /* 0x0007fc0a01007387 */ /* 0x000fe20000100800 */
[----:B------:R-:W-:-:S03]  /*2b690*/  LEA.HI.X.SX32 R9, R73, R5, 0x1, P5 ;  /* 0x0000000549097211 */ /* 0x000fc600028f0eff */
[----:B------:R-:W4:Y:S04]  /*2b6a0*/  LDL.LU R73, [R1+0x120] ;  /* 0x0001200001497983 */ /* 0x000f280000300800 */
[----:B------:R0:W-:Y:S01]  /*2b6b0*/  STL [R1+0x7f0], R9 ;  /* 0x0007f00901007387 */ /* 0x0001e20000100800 */
[----:B--2---:R-:W-:Y:S02]  /*2b6c0*/  LEA R13, P5, R92, R6, 0x1 ;  /* 0x000000065c0d7211 */ /* 0x004fe400078a08ff */
[----:B0-----:R-:W-:-:S03]  /*2b6d0*/  LEA.HI.X.SX32 R9, R78, R5, 0x1, P0 ;  /* 0x000000054e097211 */ /* 0x001fc600000f0eff */
[----:B------:R0:W-:Y:S04]  /*2b6e0*/  STL [R1+0x804], R13 ;  /* 0x0008040d01007387 */ /* 0x0001e80000100800 */
[----:B------:R-:W2:Y:S01]  /*2b6f0*/  LDL.LU R78, [R1+0x124] ;  /* 0x00012400014e7983 */ /* 0x000ea20000300800 */
[----:B---3--:R-:W-:-:S03]  /*2b700*/  LEA R10, P0, R50, R6, 0x1 ;  /* 0x00000006320a7211 */ /* 0x008fc600078008ff */
[----:B------:R4:W-:Y:S01]  /*2b710*/  STL [R1+0x7f8], R9 ;  /* 0x0007f80901007387 */ /* 0x0009e20000100800 */
[----:B0-----:R-:W-:-:S03]  /*2b720*/  LEA.HI.X.SX32 R13, R92, R5, 0x1, P5 ;  /* 0x000000055c0d7211 */ /* 0x001fc600028f0eff */
[----:B------:R0:W-:Y:S01]  /*2b730*/  STL [R1+0x80c], R10 ;  /* 0x00080c0a01007387 */ /* 0x0001e20000100800 */
[----:B------:R-:W-:Y:S02]  /*2b740*/  LEA.HI.X.SX32 R19, R50, R5, 0x1, P0 ;  /* 0x0000000532137211 */ /* 0x000fe400000f0eff */
[----:B----4-:R-:W-:Y:S02]  /*2b750*/  SEL R9, R12, R56, !P3 ;  /* 0x000000380c097207 */ /* 0x010fe40005800000 */
[----:B------:R-:W3:Y:S04]  /*2b760*/  LDL.LU R56, [R1+0x840] ;  /* 0x0008400001387983 */ /* 0x000ee80000300800 */
[----:B------:R-:W4:Y:S04]  /*2b770*/  LDL.LU R92, [R1+0x128] ;  /* 0x00012800015c7983 */ /* 0x000f280000300800 */
[----:B------:R1:W-:Y:S01]  /*2b780*/  STL [R1+0x800], R13 ;  /* 0x0008000d01007387 */ /* 0x0003e20000100800 */
[----:B0-----:R-:W-:-:S05]  /*2b790*/  LEA R10, P5, R83, R6, 0x1 ;  /* 0x00000006530a7211 */ /* 0x001fca00078a08ff */
[----:B------:R-:W-:Y:S04]  /*2b7a0*/  STL [R1+0x814], R10 ;  /* 0x0008140a01007387 */ /* 0x000fe80000100800 */
[----:B------:R-:W-:Y:S04]  /*2b7b0*/  STL [R1+0x808], R19 ;  /* 0x0008081301007387 */ /* 0x000fe80000100800 */
[----:B------:R-:W3:Y:S01]  /*2b7c0*/  LDL.LU R48, [R1+0x12c] ;  /* 0x00012c0001307983 */ /* 0x000ee20000300800 */
[----:B-1----:R-:W-:-:S05]  /*2b7d0*/  LEA R13, P0, R87, R6, 0x1 ;  /* 0x00000006570d7211 */ /* 0x002fca00078008ff */
[----:B------:R0:W-:Y:S02]  /*2b7e0*/  STL [R1+0x81c], R13 ;  /* 0x00081c0d01007387 */ /* 0x0001e40000100800 */
[-C--:B0-----:R-:W-:Y:S02]  /*2b7f0*/  LEA.HI.X.SX32 R13, R83, R5.reuse, 0x1, P5 ;  /* 0x00000005530d7211 */ /* 0x081fe400028f0eff */
[----:B------:R-:W3:Y:S04]  /*2b800*/  LDL.LU R83, [R1+0x850] ;  /* 0x0008500001537983 */ /* 0x000ee80000300800 */
[----:B------:R0:W-:Y:S01]  /*2b810*/  STL [R1+0x810], R13 ;  /* 0x0008100d01007387 */ /* 0x0001e20000100800 */
[----:B------:R-:W-:Y:S02]  /*2b820*/  LEA R19, P5, R53, R6, 0x1 ;  /* 0x0000000635137211 */ /* 0x000fe400078a08ff */
[----:B0-----:R-:W-:-:S03]  /*2b830*/  LEA.HI.X.SX32 R13, R87, R5, 0x1, P0 ;  /* 0x00000005570d7211 */ /* 0x001fc600000f0eff */
[----:B------:R0:W-:Y:S04]  /*2b840*/  STL [R1+0x824], R19 ;  /* 0x0008241301007387 */ /* 0x0001e80000100800 */
[----:B------:R-:W3:Y:S01]  /*2b850*/  LDL.LU R87, [R1+0x130] ;  /* 0x0001300001577983 */ /* 0x000ee20000300800 */
[----:B------:R-:W-:-:S03]  /*2b860*/  LEA.HI.X.SX32 R20, R53, R5, 0x1, P5 ;  /* 0x0000000535147211 */ /* 0x000fc600028f0eff */
[----:B------:R1:W-:Y:S01]  /*2b870*/  STL [R1+0x818], R13 ;  /* 0x0008180d01007387 */ /* 0x0003e20000100800 */
[----:B0-----:R-:W-:Y:S02]  /*2b880*/  LEA R19, P0, R54, R6, 0x1 ;  /* 0x0000000636137211 */ /* 0x001fe400078008ff */
[----:B-1----:R-:W-:Y:S02]  /*2b890*/  SEL R13, R12, R70, !P3 ;  /* 0x000000460c0d7207 */ /* 0x002fe40005800000 */
[----:B------:R-:W3:Y:S04]  /*2b8a0*/  LDL.LU R70, [R1+0x134] ;  /* 0x0001340001467983 */ /* 0x000ee80000300800 */
[----:B------:R0:W-:Y:S04]  /*2b8b0*/  STL [R1+0x82c], R19 ;  /* 0x00082c1301007387 */ /* 0x0001e80000100800 */
[----:B------:R-:W3:Y:S04]  /*2b8c0*/  LDL.LU R53, [R1+0x860] ;  /* 0x0008600001357983 */ /* 0x000ee80000300800 */
[----:B------:R1:W-:Y:S01]  /*2b8d0*/  STL [R1+0x820], R20 ;  /* 0x0008201401007387 */ /* 0x0003e20000100800 */
[----:B0-----:R-:W-:-:S03]  /*2b8e0*/  LEA R19, P5, R86, R6, 0x1 ;  /* 0x0000000656137211 */ /* 0x001fc600078a08ff */
[----:B------:R-:W3:Y:S04]  /*2b8f0*/  LDL.LU R49, [R1+0x138] ;  /* 0x0001380001317983 */ /* 0x000ee80000300800 */
[----:B------:R0:W-:Y:S01]  /*2b900*/  STL [R1+0x834], R19 ;  /* 0x0008341301007387 */ /* 0x0001e20000100800 */
[----:B-1----:R-:W-:-:S05]  /*2b910*/  LEA.HI.X.SX32 R20, R54, R5, 0x1, P0 ;  /* 0x0000000536147211 */ /* 0x002fca00000f0eff */
[----:B------:R1:W-:Y:S01]  /*2b920*/  STL [R1+0x828], R20 ;  /* 0x0008281401007387 */ /* 0x0003e20000100800 */
[----:B0-----:R-:W-:-:S03]  /*2b930*/  LEA R19, P0, R52, R6, 0x1 ;  /* 0x0000000634137211 */ /* 0x001fc600078008ff */
[----:B------:R-:W3:Y:S04]  /*2b940*/  LDL.LU R54, [R1+0x13c] ;  /* 0x00013c0001367983 */ /* 0x000ee80000300800 */
[----:B------:R-:W-:Y:S01]  /*2b950*/  STL [R1+0x83c], R19 ;  /* 0x00083c1301007387 */ /* 0x000fe20000100800 */
[----:B-1----:R-:W-:-:S03]  /*2b960*/  LEA.HI.X.SX32 R20, R86, R5, 0x1, P5 ;  /* 0x0000000556147211 */ /* 0x002fc600028f0eff */
[----:B------:R-:W3:Y:S01]  /*2b970*/  LDL.LU R86, [R1+0x870] ;  /* 0x0008700001567983 */ /* 0x000ee20000300800 */
[----:B------:R-:W-:-:S03]  /*2b980*/  SEL R10, R12, R51, !P3 ;  /* 0x000000330c0a7207 */ /* 0x000fc60005800000 */
[----:B------:R0:W-:Y:S02]  /*2b990*/  STL [R1+0x830], R20 ;  /* 0x0008301401007387 */ /* 0x0001e40000100800 */
[----:B0-----:R-:W-:Y:S02]  /*2b9a0*/  LEA.HI.X.SX32 R20, R52, R5, 0x1, P0 ;  /* 0x0000000534147211 */ /* 0x001fe400000f0eff */
[----:B------:R-:W-:Y:S02]  /*2b9b0*/  SEL R66, R12, R55, !P3 ;  /* 0x000000370c427207 */ /* 0x000fe40005800000 */
[----:B------:R-:W3:Y:S01]  /*2b9c0*/  LDL.LU R55, [R1+0x140] ;  /* 0x0001400001377983 */ /* 0x000ee20000300800 */
[----:B------:R-:W-:-:S05]  /*2b9d0*/  LEA R19, P5, R73, R6, 0x1 ;  /* 0x0000000649137211 */ /* 0x000fca00078a08ff */
[----:B------:R2:W-:Y:S04]  /*2b9e0*/  STL [R1+0x844], R19 ;  /* 0x0008441301007387 */ /* 0x0005e80000100800 */
[----:B------:R-:W3:Y:S04]  /*2b9f0*/  LDL.LU R51, [R1+0x144] ;  /* 0x0001440001337983 */ /* 0x000ee80000300800 */
[----:B------:R0:W-:Y:S04]  /*2ba00*/  STL [R1+0x838], R20 ;  /* 0x0008381401007387 */ /* 0x0001e80000100800 */
[----:B------:R-:W3:Y:S01]  /*2ba10*/  LDL.LU R50, [R1+0x880] ;  /* 0x0008800001327983 */ /* 0x000ee20000300800 */
[----:B--2---:R-:W-:-:S02]  /*2ba20*/  LEA R19, P0, R78, R6, 0x1 ;  /* 0x000000064e137211 */ /* 0x004fc400078008ff */
[----:B0-----:R-:W-:-:S03]  /*2ba30*/  LEA.HI.X.SX32 R20, R73, R5, 0x1, P5 ;  /* 0x0000000549147211 */ /* 0x001fc600028f0eff */
[----:B------:R-:W-:Y:S04]  /*2ba40*/  STL [R1+0x84c], R19 ;  /* 0x00084c1301007387 */ /* 0x000fe80000100800 */
[----:B------:R-:W2:Y:S04]  /*2ba50*/  LDL.LU R73, [R1+0x148] ;  /* 0x0001480001497983 */ /* 0x000ea80000300800 */
[----:B------:R0:W-:Y:S04]  /*2ba60*/  STL [R1+0x840], R20 ;  /* 0x0008401401007387 */ /* 0x0001e80000100800 */
[----:B------:R-:W2:Y:S01]  /*2ba70*/  LDL.LU R52, [R1+0x14c] ;  /* 0x00014c0001347983 */ /* 0x000ea20000300800 */
[----:B0-----:R-:W-:-:S02]  /*2ba80*/  LEA.HI.X.SX32 R20, R78, R5, 0x1, P0 ;  /* 0x000000054e147211 */ /* 0x001fc400000f0eff */
[----:B----4-:R-:W-:Y:S02]  /*2ba90*/  LEA R19, P5, R92, R6, 0x1 ;  /* 0x000000065c137211 */ /* 0x010fe400078a08ff */
[----:B---3--:R-:W-:-:S03]  /*2baa0*/  SEL R69, R12, R56, !P3 ;  /* 0x000000380c457207 */ /* 0x008fc60005800000 */
[----:B------:R-:W-:Y:S04]  /*2bab0*/  STL [R1+0x854], R19 ;  /* 0x0008541301007387 */ /* 0x000fe80000100800 */
[----:B------:R-:W3:Y:S04]  /*2bac0*/  LDL.LU R56, [R1+0x890] ;  /* 0x0008900001387983 */ /* 0x000ee80000300800 */
[----:B------:R0:W-:Y:S04]  /*2bad0*/  STL [R1+0x848], R20 ;  /* 0x0008481401007387 */ /* 0x0001e80000100800 */
[----:B------:R-:W4:Y:S01]  /*2bae0*/  LDL.LU R78, [R1+0x150] ;  /* 0x00015000014e7983 */ /* 0x000f220000300800 */
[----:B0-----:R-:W-:-:S02]  /*2baf0*/  LEA.HI.X.SX32 R20, R92, R5, 0x1, P5 ;  /* 0x000000055c147211 */ /* 0x001fc400028f0eff */
[----:B------:R-:W-:-:S05]  /*2bb00*/  LEA R19, P0, R48, R6, 0x1 ;  /* 0x0000000630137211 */ /* 0x000fca00078008ff */
[----:B------:R-:W-:Y:S04]  /*2bb10*/  STL [R1+0x85c], R19 ;  /* 0x00085c1301007387 */ /* 0x000fe80000100800 */
[----:B------:R-:W4:Y:S04]  /*2bb20*/  LDL.LU R92, [R1+0x154] ;  /* 0x00015400015c7983 */ /* 0x000f280000300800 */
[----:B------:R0:W-:Y:S01]  /*2bb30*/  STL [R1+0x850], R20 ;  /* 0x0008501401007387 */ /* 0x0001e20000100800 */
[----:B------:R-:W-:-:S03]  /*2bb40*/  SEL R72, R12, R83, !P3 ;  /* 0x000000530c487207 */ /* 0x000fc60005800000 */
[----:B------:R-:W4:Y:S01]  /*2bb50*/  LDL.LU R83, [R1+0x8a0] ;  /* 0x0008a00001537983 */ /* 0x000f220000300800 */
[----:B0-----:R-:W-:Y:S02]  /*2bb60*/  LEA.HI.X.SX32 R20, R48, R5, 0x1, P0 ;  /* 0x0000000530147211 */ /* 0x001fe400000f0eff */
[----:B------:R-:W-:-:S05]  /*2bb70*/  LEA R19, P5, R87, R6, 0x1 ;  /* 0x0000000657137211 */ /* 0x000fca00078a08ff */
[----:B------:R-:W-:Y:S04]  /*2bb80*/  STL [R1+0x864], R19 ;  /* 0x0008641301007387 */ /* 0x000fe80000100800 */
[----:B------:R0:W-:Y:S02]  /*2bb90*/  STL [R1+0x858], R20 ;  /* 0x0008581401007387 */ /* 0x0001e40000100800 */
[----:B0-----:R-:W-:Y:S02]  /*2bba0*/  LEA.HI.X.SX32 R20, R87, R5, 0x1, P5 ;  /* 0x0000000557147211 */ /* 0x001fe400028f0eff */
[----:B------:R-:W-:Y:S02]  /*2bbb0*/  LEA R19, P0, R70, R6, 0x1 ;  /* 0x0000000646137211 */ /* 0x000fe400078008ff */
[----:B------:R-:W-:-:S02]  /*2bbc0*/  SEL R75, R12, R53, !P3 ;  /* 0x000000350c4b7207 */ /* 0x000fc40005800000 */
[----:B------:R-:W4:Y:S04]  /*2bbd0*/  LDL.LU R53, [R1+0x158] ;  /* 0x0001580001357983 */ /* 0x000f280000300800 */
[----:B------:R0:W-:Y:S04]  /*2bbe0*/  STL [R1+0x86c], R19 ;  /* 0x00086c1301007387 */ /* 0x0001e80000100800 */
[----:B------:R-:W4:Y:S04]  /*2bbf0*/  LDL.LU R87, [R1+0x15c] ;  /* 0x00015c0001577983 */ /* 0x000f280000300800 */
[----:B------:R1:W-:Y:S01]  /*2bc00*/  STL [R1+0x860], R20 ;  /* 0x0008601401007387 */ /* 0x0003e20000100800 */
[----:B0-----:R-:W-:-:S02]  /*2bc10*/  LEA R19, P5, R49, R6, 0x1 ;  /* 0x0000000631137211 */ /* 0x001fc400078a08ff */
[----:B-1----:R-:W-:Y:S02]  /*2bc20*/  LEA.HI.X.SX32 R20, R70, R5, 0x1, P0 ;  /* 0x0000000546147211 */ /* 0x002fe400000f0eff */
[----:B------:R-:W4:Y:S04]  /*2bc30*/  LDL.LU R70, [R1+0x8b0] ;  /* 0x0008b00001467983 */ /* 0x000f280000300800 */
[----:B------:R0:W-:Y:S01]  /*2bc40*/  STL [R1+0x874], R19 ;  /* 0x0008741301007387 */ /* 0x0001e20000100800 */
[----:B------:R-:W-:-:S03]  /*2bc50*/  SEL R77, R12, R86, !P3 ;  /* 0x000000560c4d7207 */ /* 0x000fc60005800000 */
[----:B------:R1:W-:Y:S04]  /*2bc60*/  STL [R1+0x868], R20 ;  /* 0x0008681401007387 */ /* 0x0003e80000100800 */
[----:B------:R-:W4:Y:S01]  /*2bc70*/  LDL.LU R86, [R1+0x160] ;  /* 0x0001600001567983 */ /* 0x000f220000300800 */
[----:B0-----:R-:W-:-:S05]  /*2bc80*/  LEA R19, P0, R54, R6, 0x1 ;  /* 0x0000000636137211 */ /* 0x001fca00078008ff */
[----:B------:R0:W-:Y:S01]  /*2bc90*/  STL [R1+0x87c], R19 ;  /* 0x00087c1301007387 */ /* 0x0001e20000100800 */
[-C--:B-1----:R-:W-:Y:S02]  /*2bca0*/  LEA.HI.X.SX32 R20, R54, R5.reuse, 0x1, P0 ;  /* 0x0000000536147211 */ /* 0x082fe400000f0eff */
[----:B0-----:R-:W-:-:S05]  /*2bcb0*/  LEA.HI.X.SX32 R19, R49, R5, 0x1, P5 ;  /* 0x0000000531137211 */ /* 0x001fca00028f0eff */
[----:B------:R0:W-:Y:S01]  /*2bcc0*/  STL [R1+0x870], R19 ;  /* 0x0008701301007387 */ /* 0x0001e20000100800 */
[----:B------:R-:W-:-:S05]  /*2bcd0*/  LEA R21, P5, R55, R6, 0x1 ;  /* 0x0000000637157211 */ /* 0x000fca00078a08ff */
[----:B------:R-:W-:Y:S04]  /*2bce0*/  STL [R1+0x884], R21 ;  /* 0x0008841501007387 */ /* 0x000fe80000100800 */
[----:B------:R-:W4:Y:S04]  /*2bcf0*/  LDL.LU R54, [R1+0x8c0] ;  /* 0x0008c00001367983 */ /* 0x000f280000300800 */
[----:B------:R1:W-:Y:S01]  /*2bd00*/  STL [R1+0x878], R20 ;  /* 0x0008781401007387 */ /* 0x0003e20000100800 */
[----:B0-----:R-:W-:-:S05]  /*2bd10*/  LEA R19, P0, R51, R6, 0x1 ;  /* 0x0000000633137211 */ /* 0x001fca00078008ff */
[----:B------:R0:W-:Y:S01]  /*2bd20*/  STL [R1+0x88c], R19 ;  /* 0x00088c1301007387 */ /* 0x0001e20000100800 */
[-C--:B-1----:R-:W-:Y:S02]  /*2bd30*/  LEA.HI.X.SX32 R20, R51, R5.reuse, 0x1, P0 ;  /* 0x0000000533147211 */ /* 0x082fe400000f0eff */
[----:B0-----:R-:W-:Y:S02]  /*2bd40*/  LEA.HI.X.SX32 R19, R55, R5, 0x1, P5 ;  /* 0x0000000537137211 */ /* 0x001fe400028f0eff */
[----:B------:R-:W4:Y:S01]  /*2bd50*/  LDL.LU R55, [R1+0x168] ;  /* 0x0001680001377983 */ /* 0x000f220000300800 */
[----:B--2---:R-:W-:-:S03]  /*2bd60*/  LEA R21, P5, R73, R6, 0x1 ;  /* 0x0000000649157211 */ /* 0x004fc600078a08ff */
[----:B------:R0:W-:Y:S04]  /*2bd70*/  STL [R1+0x880], R19 ;  /* 0x0008801301007387 */ /* 0x0001e80000100800 */
[----:B------:R-:W-:Y:S04]  /*2bd80*/  STL [R1+0x894], R21 ;  /* 0x0008941501007387 */ /* 0x000fe80000100800 */
[----:B------:R1:W-:Y:S01]  /*2bd90*/  STL [R1+0x888], R20 ;  /* 0x0008881401007387 */ /* 0x0003e20000100800 */
[----:B0-----:R-:W-:-:S05]  /*2bda0*/  LEA R19, P0, R52, R6, 0x1 ;  /* 0x0000000634137211 */ /* 0x001fca00078008ff */
[----:B------:R4:W-:Y:S01]  /*2bdb0*/  STL [R1+0x89c], R19 ;  /* 0x00089c1301007387 */ /* 0x0009e20000100800 */
[----:B-1----:R-:W-:-:S03]  /*2bdc0*/  LEA.HI.X.SX32 R20, R73, R5, 0x1, P5 ;  /* 0x0000000549147211 */ /* 0x002fc600028f0eff */
[----:B------:R-:W2:Y:S01]  /*2bdd0*/  LDL.LU R73, [R1+0x8d0] ;  /* 0x0008d00001497983 */ /* 0x000ea20000300800 */
[----:B---3--:R-:W-:-:S03]  /*2bde0*/  SEL R85, R12, R56, !P3 ;  /* 0x000000380c557207 */ /* 0x008fc60005800000 */
[----:B------:R0:W-:Y:S04]  /*2bdf0*/  STL [R1+0x890], R20 ;  /* 0x0008901401007387 */ /* 0x0001e80000100800 */
[----:B------:R-:W3:Y:S01]  /*2be00*/  LDL.LU R56, [R1+0x174] ;  /* 0x0001740001387983 */ /* 0x000ee20000300800 */
[----:B----4-:R-:W-:Y:S02]  /*2be10*/  LEA R19, P5, R78, R6, 0x1 ;  /* 0x000000064e137211 */ /* 0x010fe400078a08ff */
[----:B0-----:R-:W-:-:S03]  /*2be20*/  LEA.HI.X.SX32 R20, R52, R5, 0x1, P0 ;  /* 0x0000000534147211 */ /* 0x001fc600000f0eff */
[----:B------:R0:W-:Y:S04]  /*2be30*/  STL [R1+0x8a4], R19 ;  /* 0x0008a41301007387 */ /* 0x0001e80000100800 */
[----:B------:R-:W-:Y:S01]  /*2be40*/  STL [R1+0x898], R20 ;  /* 0x0008981401007387 */ /* 0x000fe20000100800 */
[----:B0-----:R-:W-:Y:S02]  /*2be50*/  LEA R19, P0, R92, R6, 0x1 ;  /* 0x000000065c137211 */ /* 0x001fe400078008ff */
[----:B------:R-:W-:Y:S02]  /*2be60*/  SEL R88, R12, R83, !P3 ;  /* 0x000000530c587207 */ /* 0x000fe40005800000 */
[----:B------:R-:W4:Y:S04]  /*2be70*/  LDL.LU R83, [R1+0x178] ;  /* 0x0001780001537983 */ /* 0x000f280000300800 */
[----:B------:R0:W-:Y:S04]  /*2be80*/  STL [R1+0x8ac], R19 ;  /* 0x0008ac1301007387 */ /* 0x0001e80000100800 */
[----:B------:R-:W4:Y:S01]  /*2be90*/  LDL.LU R51, [R1+0x8e0] ;  /* 0x0008e00001337983 */ /* 0x000f220000300800 */
[----:B0-----:R-:W-:-:S03]  /*2bea0*/  LEA.HI.X.SX32 R19, R78, R5, 0x1, P5 ;  /* 0x000000054e137211 */ /* 0x001fc600028f0eff */
[----:B------:R-:W4:Y:S01]  /*2beb0*/  LDL.LU R78, [R1+0x17c] ;  /* 0x00017c00014e7983 */ /* 0x000f220000300800 */
[----:B------:R-:W-:-:S03]  /*2bec0*/  LEA.HI.X.SX32 R20, R92, R5, 0x1, P0 ;  /* 0x000000055c147211 */ /* 0x000fc600000f0eff */
[----:B------:R0:W-:Y:S01]  /*2bed0*/  STL [R1+0x8a0], R19 ;  /* 0x0008a01301007387 */ /* 0x0001e20000100800 */
[----:B------:R-:W-:-:S05]  /*2bee0*/  LEA R21, P5, R53, R6, 0x1 ;  /* 0x0000000635157211 */ /* 0x000fca00078a08ff */
[----:B------:R-:W-:Y:S01]  /*2bef0*/  STL [R1+0x8b4], R21 ;  /* 0x0008b41501007387 */ /* 0x000fe20000100800 */
[----:B0-----:R-:W-:-:S03]  /*2bf00*/  LEA R19, P0, R87, R6, 0x1 ;  /* 0x0000000657137211 */ /* 0x001fc600078008ff */
[----:B------:R-:W4:Y:S04]  /*2bf10*/  LDL.LU R92, [R1+0x180] ;  /* 0x00018000015c7983 */ /* 0x000f280000300800 */
[----:B------:R0:W-:Y:S04]  /*2bf20*/  STL [R1+0x8a8], R20 ;  /* 0x0008a81401007387 */ /* 0x0001e80000100800 */
[----:B------:R1:W-:Y:S01]  /*2bf30*/  STL [R1+0x8bc], R19 ;  /* 0x0008bc1301007387 */ /* 0x0003e20000100800 */
[----:B------:R-:W-:-:S03]  /*2bf40*/  SEL R90, R12, R70, !P3 ;  /* 0x000000460c5a7207 */ /* 0x000fc60005800000 */
[----:B------:R-:W4:Y:S01]  /*2bf50*/  LDL.LU R70, [R1+0x8f0] ;  /* 0x0008f00001467983 */ /* 0x000f220000300800 */
[----:B0-----:R-:W-:-:S03]  /*2bf60*/  LEA.HI.X.SX32 R20, R53, R5, 0x1, P5 ;  /* 0x0000000535147211 */ /* 0x001fc600028f0eff */
[----:B------:R-:W4:Y:S04]  /*2bf70*/  LDL.LU R53, [R1+0x188] ;  /* 0x0001880001357983 */ /* 0x000f280000300800 */
[----:B------:R0:W-:Y:S01]  /*2bf80*/  STL [R1+0x8b0], R20 ;  /* 0x0008b01401007387 */ /* 0x0001e20000100800 */
[-C--:B-1----:R-:W-:Y:S02]  /*2bf90*/  LEA R19, P5, R86, R6.reuse, 0x1 ;  /* 0x0000000656137211 */ /* 0x082fe400078a08ff */
[----:B0-----:R-:W-:Y:S02]  /*2bfa0*/  LEA.HI.X.SX32 R20, R87, R5, 0x1, P0 ;  /* 0x0000000557147211 */ /* 0x001fe400000f0eff */
[----:B------:R-:W4:Y:S04]  /*2bfb0*/  LDL.LU R87, [R1+0x18c] ;  /* 0x00018c0001577983 */ /* 0x000f280000300800 */
[----:B------:R0:W-:Y:S04]  /*2bfc0*/  STL [R1+0x8c4], R19 ;  /* 0x0008c41301007387 */ /* 0x0001e80000100800 */
[----:B------:R1:W-:Y:S04]  /*2bfd0*/  STL [R1+0x8b8], R20 ;  /* 0x0008b81401007387 */ /* 0x0003e80000100800 */
[----:B------:R-:W4:Y:S01]  /*2bfe0*/  LDL.LU R52, [R1+0x900] ;  /* 0x0009000001347983 */ /* 0x000f220000300800 */
[----:B0-----:R-:W-:-:S05]  /*2bff0*/  LEA R19, P0, R0, R6, 0x1 ;  /* 0x0000000600137211 */ /* 0x001fca00078008ff */
[----:B------:R-:W-:Y:S01]  /*2c000*/  STL [R1+0x8cc], R19 ;  /* 0x0008cc1301007387 */ /* 0x000fe20000100800 */
[-C--:B-1----:R-:W-:Y:S02]  /*2c010*/  LEA.HI.X.SX32 R20, R86, R5.reuse, 0x1, P5 ;  /* 0x0000000556147211 */ /* 0x082fe400028f0eff */
[----:B------:R-:W-:Y:S02]  /*2c020*/  SEL R93, R12, R54, !P3 ;  /* 0x000000360c5d7207 */ /* 0x000fe40005800000 */
[----:B------:R-:W4:Y:S04]  /*2c030*/  LDL.LU R54, [R1+0x19c] ;  /* 0x00019c0001367983 */ /* 0x000f280000300800 */
[----:B------:R-:W4:Y:S04]  /*2c040*/  LDL.LU R86, [R1+0x44] ;  /* 0x0000440001567983 */ /* 0x000f280000300800 */
[----:B------:R0:W-:Y:S02]  /*2c050*/  STL [R1+0x8c0], R20 ;  /* 0x0008c01401007387 */ /* 0x0001e40000100800 */
[----:B0-----:R-:W-:-:S02]  /*2c060*/  LEA.HI.X.SX32 R20, R0, R5, 0x1, P0 ;  /* 0x0000000500147211 */ /* 0x001fc400000f0eff */
[----:B------:R-:W-:-:S05]  /*2c070*/  LEA R19, P5, R55, R6, 0x1 ;  /* 0x0000000637137211 */ /* 0x000fca00078a08ff */
[----:B------:R0:W-:Y:S04]  /*2c080*/  STL [R1+0x8d4], R19 ;  /* 0x0008d41301007387 */ /* 0x0001e80000100800 */
[----:B------:R-:W4:Y:S01]  /*2c090*/  LDL.LU R0, [R1+0x910] ;  /* 0x0009100001007983 */ /* 0x000f220000300800 */
[----:B0-----:R-:W-:-:S03]  /*2c0a0*/  LEA R19, P0, R8, R6, 0x1 ;  /* 0x0000000608137211 */ /* 0x001fc600078008ff */
[----:B------:R0:W-:Y:S01]  /*2c0b0*/  STL [R1+0x8c8], R20 ;  /* 0x0008c81401007387 */ /* 0x0001e20000100800 */
[----:B--2---:R-:W-:-:S03]  /*2c0c0*/  SEL R45, R12, R73, !P3 ;  /* 0x000000490c2d7207 */ /* 0x004fc60005800000 */
[----:B------:R-:W2:Y:S01]  /*2c0d0*/  LDL.LU R73, [R1+0x1a4] ;  /* 0x0001a40001497983 */ /* 0x000ea20000300800 */
[----:B0-----:R-:W-:-:S03]  /*2c0e0*/  LEA.HI.X.SX32 R20, R55, R5, 0x1, P5 ;  /* 0x0000000537147211 */ /* 0x001fc600028f0eff */
[----:B------:R3:W-:Y:S04]  /*2c0f0*/  STL [R1+0x8dc], R19 ;  /* 0x0008dc1301007387 */ /* 0x0007e80000100800 */
[----:B------:R-:W2:Y:S01]  /*2c100*/  LDL.LU R55, [R1+0x198] ;  /* 0x0001980001377983 */ /* 0x000ea20000300800 */
[----:B---3--:R-:W-:-:S03]  /*2c110*/  LEA R19, P5, R56, R6, 0x1 ;  /* 0x0000000638137211 */ /* 0x008fc600078a08ff */
[----:B------:R0:W-:Y:S04]  /*2c120*/  STL [R1+0x8d0], R20 ;  /* 0x0008d01401007387 */ /* 0x0001e80000100800 */
[----:B------:R4:W-:Y:S01]  /*2c130*/  STL [R1+0x8e4], R19 ;  /* 0x0008e41301007387 */ /* 0x0009e20000100800 */
[----:B0-----:R-:W-:-:S03]  /*2c140*/  LEA.HI.X.SX32 R20, R8, R5, 0x1, P0 ;  /* 0x0000000508147211 */ /* 0x001fc600000f0eff */
[----:B------:R-:W3:Y:S04]  /*2c150*/  LDL.LU R8, [R1+0x920] ;  /* 0x0009200001087983 */ /* 0x000ee80000300800 */
[----:B------:R0:W-:Y:S01]  /*2c160*/  STL [R1+0x8d8], R20 ;  /* 0x0008d81401007387 */ /* 0x0001e20000100800 */
[----:B----4-:R-:W-:Y:S02]  /*2c170*/  LEA R19, P0, R83, R6, 0x1 ;  /* 0x0000000653137211 */ /* 0x010fe400078008ff */
[----:B0-----:R-:W-:-:S03]  /*2c180*/  LEA.HI.X.SX32 R20, R56, R5, 0x1, P5 ;  /* 0x0000000538147211 */ /* 0x001fc600028f0eff */
[----:B------:R0:W-:Y:S04]  /*2c190*/  STL [R1+0x8ec], R19 ;  /* 0x0008ec1301007387 */ /* 0x0001e80000100800 */
[----:B------:R-:W4:Y:S01]  /*2c1a0*/  LDL.LU R56, [R1+0x1a0] ;  /* 0x0001a00001387983 */ /* 0x000f220000300800 */
[----:B0-----:R-:W-:-:S03]  /*2c1b0*/  LEA R19, P5, R78, R6, 0x1 ;  /* 0x000000064e137211 */ /* 0x001fc600078a08ff */
[----:B------:R0:W-:Y:S04]  /*2c1c0*/  STL [R1+0x8e0], R20 ;  /* 0x0008e01401007387 */ /* 0x0001e80000100800 */
[----:B------:R-:W-:Y:S01]  /*2c1d0*/  STL [R1+0x8f4], R19 ;  /* 0x0008f41301007387 */ /* 0x000fe20000100800 */
[----:B0-----:R-:W-:-:S03]  /*2c1e0*/  LEA.HI.X.SX32 R20, R83, R5, 0x1, P0 ;  /* 0x0000000553147211 */ /* 0x001fc600000f0eff */
[----:B------:R-:W4:Y:S04]  /*2c1f0*/  LDL.LU R83, [R1+0x930] ;  /* 0x0009300001537983 */ /* 0x000f280000300800 */
[----:B------:R0:W-:Y:S02]  /*2c200*/  STL [R1+0x8e8], R20 ;  /* 0x0008e81401007387 */ /* 0x0001e40000100800 */
[----:B0-----:R-:W-:Y:S02]  /*2c210*/  LEA.HI.X.SX32 R20, R78, R5, 0x1, P5 ;  /* 0x000000054e147211 */ /* 0x001fe400028f0eff */
[----:B------:R-:W-:-:S05]  /*2c220*/  LEA R19, P0, R92, R6, 0x1 ;  /* 0x000000065c137211 */ /* 0x000fca00078008ff */
[----:B------:R0:W-:Y:S01]  /*2c230*/  STL [R1+0x8fc], R19 ;  /* 0x0008fc1301007387 */ /* 0x0001e20000100800 */
[----:B------:R-:W-:-:S03]  /*2c240*/  SEL R48, R12, R70, !P3 ;  /* 0x000000460c307207 */ /* 0x000fc60005800000 */
[----:B------:R-:W4:Y:S01]  /*2c250*/  LDL.LU R70, [R1+0x1bc] ;  /* 0x0001bc0001467983 */ /* 0x000f220000300800 */
[----:B0-----:R-:W-:-:S03]  /*2c260*/  LEA R19, P5, R53, R6, 0x1 ;  /* 0x0000000635137211 */ /* 0x001fc600078a08ff */
[----:B------:R0:W-:Y:S04]  /*2c270*/  STL [R1+0x8f0], R20 ;  /* 0x0008f01401007387 */ /* 0x0001e80000100800 */
[----:B------:R-:W4:Y:S01]  /*2c280*/  LDL.LU R78, [R1+0x1b0] ;  /* 0x0001b000014e7983 */ /* 0x000f220000300800 */
[----:B0-----:R-:W-:-:S03]  /*2c290*/  LEA.HI.X.SX32 R20, R92, R5, 0x1, P0 ;  /* 0x000000055c147211 */ /* 0x001fc600000f0eff */
[----:B------:R0:W-:Y:S04]  /*2c2a0*/  STL [R1+0x904], R19 ;  /* 0x0009041301007387 */ /* 0x0001e80000100800 */
[----:B------:R1:W-:Y:S01]  /*2c2b0*/  STL [R1+0x8f8], R20 ;  /* 0x0008f81401007387 */ /* 0x0003e20000100800 */
[----:B------:R-:W-:-:S03]  /*2c2c0*/  LEA.HI.X.SX32 R21, R53, R5, 0x1, P5 ;  /* 0x0000000535157211 */ /* 0x000fc600028f0eff */
[----:B------:R-:W4:Y:S01]  /*2c2d0*/  LDL.LU R92, [R1+0x940] ;  /* 0x00094000015c7983 */ /* 0x000f220000300800 */
[----:B0-----:R-:W-:-:S04]  /*2c2e0*/  LEA R19, P0, R87, R6, 0x1 ;  /* 0x0000000657137211 */ /* 0x001fc800078008ff */
[----:B-1----:R-:W-:Y:S01]  /*2c2f0*/  LEA.HI.X.SX32 R20, R87, R5, 0x1, P0 ;  /* 0x0000000557147211 */ /* 0x002fe200000f0eff */
[----:B------:R0:W-:Y:S04]  /*2c300*/  STL [R1+0x90c], R19 ;  /* 0x00090c1301007387 */ /* 0x0001e80000100800 */
[----:B------:R-:W-:Y:S04]  /*2c310*/  STL [R1+0x900], R21 ;  /* 0x0009001501007387 */ /* 0x000fe80000100800 */
[----:B------:R-:W4:Y:S01]  /*2c320*/  LDL.LU R87, [R1+0x1b8] ;  /* 0x0001b80001577983 */ /* 0x000f220000300800 */
[----:B------:R-:W-:-:S02]  /*2c330*/  SEL R47, R12, R51, !P3 ;  /* 0x000000330c2f7207 */ /* 0x000fc40005800000 */
[----:B0-----:R-:W-:-:S05]  /*2c340*/  LEA R19, P5, R54, R6, 0x1 ;  /* 0x0000000636137211 */ /* 0x001fca00078a08ff */
[----:B------:R0:W-:Y:S04]  /*2c350*/  STL [R1+0x914], R19 ;  /* 0x0009141301007387 */ /* 0x0001e80000100800 */
[----:B------:R1:W-:Y:S01]  /*2c360*/  STL [R1+0x908], R20 ;  /* 0x0009081401007387 */ /* 0x0003e20000100800 */
[----:B0-----:R-:W-:Y:S02]  /*2c370*/  LEA R19, P0, R86, R6, 0x1 ;  /* 0x0000000656137211 */ /* 0x001fe400078008ff */
[----:B-1----:R-:W-:Y:S02]  /*2c380*/  LEA.HI.X.SX32 R20, R54, R5, 0x1, P5 ;  /* 0x0000000536147211 */ /* 0x002fe400028f0eff */
[----:B------:R-:W-:Y:S02]  /*2c390*/  SEL R51, R12, R0, !P3 ;  /* 0x000000000c337207 */ /* 0x000fe40005800000 */
[----:B------:R-:W4:Y:S04]  /*2c3a0*/  LDL.LU R0, [R1+0x950] ;  /* 0x0009500001007983 */ /* 0x000f280000300800 */
[----:B------:R2:W-:Y:S04]  /*2c3b0*/  STL [R1+0x91c], R19 ;  /* 0x00091c1301007387 */ /* 0x0005e80000100800 */
[----:B------:R-:W4:Y:S04]  /*2c3c0*/  LDL.LU R46, [R1+0x1d8] ;  /* 0x0001d800012e7983 */ /* 0x000f280000300800 */
[----:B------:R0:W-:Y:S01]  /*2c3d0*/  STL [R1+0x910], R20 ;  /* 0x0009101401007387 */ /* 0x0001e20000100800 */
[----:B--2---:R-:W-:-:S02]  /*2c3e0*/  LEA R19, P5, R73, R6, 0x1 ;  /* 0x0000000649137211 */ /* 0x004fc400078a08ff */
[----:B0-----:R-:W-:Y:S02]  /*2c3f0*/  LEA.HI.X.SX32 R20, R86, R5, 0x1, P0 ;  /* 0x0000000556147211 */ /* 0x001fe400000f0eff */
[----:B------:R-:W2:Y:S04]  /*2c400*/  LDL.LU R86, [R1+0x1c4] ;  /* 0x0001c40001567983 */ /* 0x000ea80000300800 */
[----:B------:R0:W-:Y:S04]  /*2c410*/  STL [R1+0x924], R19 ;  /* 0x0009241301007387 */ /* 0x0001e80000100800 */
[----:B------:R1:W-:Y:S01]  /*2c420*/  STL [R1+0x918], R20 ;  /* 0x0009181401007387 */ /* 0x0003e20000100800 */
[----:B0-----:R-:W-:-:S02]  /*2c430*/  LEA R19, P0, R55, R6, 0x1 ;  /* 0x0000000637137211 */ /* 0x001fc400078008ff */
[----:B-1----:R-:W-:Y:S02]  /*2c440*/  LEA.HI.X.SX32 R20, R73, R5, 0x1, P5 ;  /* 0x0000000549147211 */ /* 0x002fe400028f0eff */
[----:B---3--:R-:W-:Y:S02]  /*2c450*/  SEL R53, R12, R8, !P3 ;  /* 0x000000080c357207 */ /* 0x008fe40005800000 */
[----:B------:R-:W3:Y:S04]  /*2c460*/  LDL.LU R8, [R1+0x960] ;  /* 0x0009600001087983 */ /* 0x000ee80000300800 */
[----:B------:R0:W-:Y:S04]  /*2c470*/  STL [R1+0x92c], R19 ;  /* 0x00092c1301007387 */ /* 0x0001e80000100800 */
[----:B------:R-:W3:Y:S04]  /*2c480*/  LDL.LU R73, [R1+0x1e8] ;  /* 0x0001e80001497983 */ /* 0x000ee80000300800 */
[----:B------:R1:W-:Y:S01]  /*2c490*/  STL [R1+0x920], R20 ;  /* 0x0009201401007387 */ /* 0x0003e20000100800 */
[----:B0-----:R-:W-:-:S02]  /*2c4a0*/  LEA R19, P5, R7, R6, 0x1 ;  /* 0x0000000607137211 */ /* 0x001fc400078a08ff */
[----:B-1----:R-:W-:-:S03]  /*2c4b0*/  LEA.HI.X.SX32 R20, R55, R5, 0x1, P0 ;  /* 0x0000000537147211 */ /* 0x002fc600000f0eff */
[----:B------:R4:W-:Y:S04]  /*2c4c0*/  STL [R1+0x934], R19 ;  /* 0x0009341301007387 */ /* 0x0009e80000100800 */
[----:B------:R-:W-:Y:S01]  /*2c4d0*/  STL [R1+0x928], R20 ;  /* 0x0009281401007387 */ /* 0x000fe20000100800 */
[----:B----4-:R-:W-:Y:S02]  /*2c4e0*/  LEA R19, P0, R56, R6, 0x1 ;  /* 0x0000000638137211 */ /* 0x010fe400078008ff */
[----:B------:R-:W-:Y:S02]  /*2c4f0*/  SEL R54, R12, R83, !P3 ;  /* 0x000000530c367207 */ /* 0x000fe40005800000 */
[----:B------:R-:W4:Y:S04]  /*2c500*/  LDL.LU R83, [R1+0x1d0] ;  /* 0x0001d00001537983 */ /* 0x000f280000300800 */
[----:B------:R0:W-:Y:S02]  /*2c510*/  STL [R1+0x93c], R19 ;  /* 0x00093c1301007387 */ /* 0x0001e40000100800 */
[----:B0-----:R-:W-:-:S02]  /*2c520*/  LEA.HI.X.SX32 R19, R7, R5, 0x1, P5 ;  /* 0x0000000507137211 */ /* 0x001fc400028f0eff */
[----:B------:R-:W4:Y:S04]  /*2c530*/  LDL.LU R7, [R1+0x970] ;  /* 0x0009700001077983 */ /* 0x000f280000300800 */
[----:B------:R-:W4:Y:S04]  /*2c540*/  LDL.LU R55, [R1+0x1f4] ;  /* 0x0001f40001377983 */ /* 0x000f280000300800 */
[----:B------:R0:W-:Y:S04]  /*2c550*/  STL [R1+0x930], R19 ;  /* 0x0009301301007387 */ /* 0x0001e80000100800 */
[----:B------:R-:W4:Y:S01]  /*2c560*/  LDL.LU R49, [R1+0x1e0] ;  /* 0x0001e00001317983 */ /* 0x000f220000300800 */
[----:B------:R-:W-:-:S02]  /*2c570*/  LEA.HI.X.SX32 R20, R56, R5, 0x1, P0 ;  /* 0x0000000538147211 */ /* 0x000fc400000f0eff */
[C---:B------:R-:W-:Y:S02]  /*2c580*/  SEL R82, R12.reuse, R50, !P3 ;  /* 0x000000320c527207 */ /* 0x040fe40005800000 */
[----:B------:R-:W-:Y:S02]  /*2c590*/  SEL R50, R12, R52, !P3 ;  /* 0x000000340c327207 */ /* 0x000fe40005800000 */
        /* <DEDUP_REMOVED lines=10> */
[----:B0-----:R-:W-:-:S05]  /*2c640*/  LEA R19, P5, R91, R6, 0x1 ;  /* 0x000000065b137211 */ /* 0x001fca00078a08ff */
[----:B------:R0:W-:Y:S01]  /*2c650*/  STL [R1+0x954], R19 ;  /* 0x0009541301007387 */ /* 0x0001e20000100800 */
[----:B-1----:R-:W-:-:S03]  /*2c660*/  LEA.HI.X.SX32 R20, R78, R5, 0x1, P0 ;  /* 0x000000054e147211 */ /* 0x002fc600000f0eff */
[----:B------:R-:W4:Y:S04]  /*2c670*/  LDL.LU R70, [R1+0x1ec] ;  /* 0x0001ec0001467983 */ /* 0x000f280000300800 */
[----:B------:R1:W-:Y:S01]  /*2c680*/  STL [R1+0x948], R20 ;  /* 0x0009481401007387 */ /* 0x0003e20000100800 */
[----:B0-----:R-:W-:-:S05]  /*2c690*/  LEA R19, P0, R87, R6, 0x1 ;  /* 0x0000000657137211 */ /* 0x001fca00078008ff */
[----:B------:R-:W-:Y:S01]  /*2c6a0*/  STL [R1+0x95c], R19 ;  /* 0x00095c1301007387 */ /* 0x000fe20000100800 */
[----:B-1----:R-:W-:-:S03]  /*2c6b0*/  LEA.HI.X.SX32 R20, R91, R5, 0x1, P5 ;  /* 0x000000055b147211 */ /* 0x002fc600028f0eff */
[----:B------:R-:W4:Y:S04]  /*2c6c0*/  LDL.LU R91, [R1+0x990] ;  /* 0x00099000015b7983 */ /* 0x000f280000300800 */
[----:B------:R0:W-:Y:S04]  /*2c6d0*/  STL [R1+0x950], R20 ;  /* 0x0009501401007387 */ /* 0x0001e80000100800 */
[----:B------:R-:W4:Y:S01]  /*2c6e0*/  LDL.LU R27, [R1+0x210] ;  /* 0x00021000011b7983 */ /* 0x000f220000300800 */
[----:B0-----:R-:W-:Y:S02]  /*2c6f0*/  LEA.HI.X.SX32 R20, R87, R5, 0x1, P0 ;  /* 0x0000000557147211 */ /* 0x001fe400000f0eff */
[----:B------:R-:W-:-:S05]  /*2c700*/  LEA R19, P5, R46, R6, 0x1 ;  /* 0x000000062e137211 */ /* 0x000fca00078a08ff */
[----:B------:R2:W-:Y:S04]  /*2c710*/  STL [R1+0x964], R19 ;  /* 0x0009641301007387 */ /* 0x0005e80000100800 */
[----:B------:R-:W4:Y:S04]  /*2c720*/  LDL.LU R78, [R1+0x1fc] ;  /* 0x0001fc00014e7983 */ /* 0x000f280000300800 */
[----:B------:R0:W-:Y:S01]  /*2c730*/  STL [R1+0x958], R20 ;  /* 0x0009581401007387 */ /* 0x0001e20000100800 */
[----:B--2---:R-:W-:-:S05]  /*2c740*/  LEA R19, P0, R86, R6, 0x1 ;  /* 0x0000000656137211 */ /* 0x004fca00078008ff */
[----:B------:R3:W-:Y:S01]  /*2c750*/  STL [R1+0x96c], R19 ;  /* 0x00096c1301007387 */ /* 0x0007e20000100800 */
[----:B0-----:R-:W-:-:S03]  /*2c760*/  LEA.HI.X.SX32 R20, R46, R5, 0x1, P5 ;  /* 0x000000052e147211 */ /* 0x001fc600028f0eff */
[----:B------:R-:W2:Y:S04]  /*2c770*/  LDL.LU R87, [R1+0x9a0] ;  /* 0x0009a00001577983 */ /* 0x000ea80000300800 */
[----:B------:R-:W2:Y:S04]  /*2c780*/  LDL.LU R23, [R1+0x21c] ;  /* 0x00021c0001177983 */ /* 0x000ea80000300800 */
[----:B------:R0:W-:Y:S04]  /*2c790*/  STL [R1+0x960], R20 ;  /* 0x0009601401007387 */ /* 0x0001e80000100800 */
[----:B------:R-:W2:Y:S01]  /*2c7a0*/  LDL.LU R25, [R1+0x208] ;  /* 0x0002080001197983 */ /* 0x000ea20000300800 */
[----:B---3--:R-:W-:-:S02]  /*2c7b0*/  LEA R19, P5, R73, R6, 0x1 ;  /* 0x0000000649137211 */ /* 0x008fc400078a08ff */
[----:B0-----:R-:W-:-:S03]  /*2c7c0*/  LEA.HI.X.SX32 R20, R86, R5, 0x1, P0 ;  /* 0x0000000556147211 */ /* 0x001fc600000f0eff */
[----:B------:R-:W-:Y:S04]  /*2c7d0*/  STL [R1+0x974], R19 ;  /* 0x0009741301007387 */ /* 0x000fe80000100800 */
[----:B------:R-:W3:Y:S04]  /*2c7e0*/  LDL.LU R86, [R1+0x9b0] ;  /* 0x0009b00001567983 */ /* 0x000ee80000300800 */
[----:B------:R0:W-:Y:S02]  /*2c7f0*/  STL [R1+0x968], R20 ;  /* 0x0009681401007387 */ /* 0x0001e40000100800 */
[----:B0-----:R-:W-:-:S02]  /*2c800*/  LEA.HI.X.SX32 R20, R73, R5, 0x1, P5 ;  /* 0x0000000549147211 */ /* 0x001fc400028f0eff */
[----:B----4-:R-:W-:-:S05]  /*2c810*/  LEA R19, P0, R83, R6, 0x1 ;  /* 0x0000000653137211 */ /* 0x010fca00078008ff */
[----:B------:R0:W-:Y:S04]  /*2c820*/  STL [R1+0x97c], R19 ;  /* 0x00097c1301007387 */ /* 0x0001e80000100800 */
[----:B------:R-:W4:Y:S04]  /*2c830*/  LDL.LU R24, [R1+0x218] ;  /* 0x0002180001187983 */ /* 0x000f280000300800 */
[----:B------:R1:W-:Y:S01]  /*2c840*/  STL [R1+0x970], R20 ;  /* 0x0009701401007387 */ /* 0x0003e20000100800 */
[----:B0-----:R-:W-:Y:S02]  /*2c850*/  LEA R19, P5, R55, R6, 0x1 ;  /* 0x0000000637137211 */ /* 0x001fe400078a08ff */
[----:B-1----:R-:W-:-:S03]  /*2c860*/  LEA.HI.X.SX32 R20, R83, R5, 0x1, P0 ;  /* 0x0000000553147211 */ /* 0x002fc600000f0eff */
[----:B------:R0:W-:Y:S04]  /*2c870*/  STL [R1+0x984], R19 ;  /* 0x0009841301007387 */ /* 0x0001e80000100800 */
[----:B------:R-:W3:Y:S01]  /*2c880*/  LDL.LU R83, [R1+0x9c0] ;  /* 0x0009c00001537983 */ /* 0x000ee20000300800 */
[----:B0-----:R-:W-:-:S03]  /*2c890*/  LEA R19, P0, R49, R6, 0x1 ;  /* 0x0000000631137211 */ /* 0x001fc600078008ff */
[----:B------:R0:W-:Y:S04]  /*2c8a0*/  STL [R1+0x978], R20 ;  /* 0x0009781401007387 */ /* 0x0001e80000100800 */
[----:B------:R-:W-:Y:S04]  /*2c8b0*/  STL [R1+0x98c], R19 ;  /* 0x00098c1301007387 */ /* 0x000fe80000100800 */
[----:B------:R-:W3:Y:S01]  /*2c8c0*/  LDL.LU R73, [R1+0x238] ;  /* 0x0002380001497983 */ /* 0x000ee20000300800 */
[----:B0-----:R-:W-:-:S03]  /*2c8d0*/  LEA.HI.X.SX32 R20, R55, R5, 0x1, P5 ;  /* 0x0000000537147211 */ /* 0x001fc600028f0eff */
[----:B------:R-:W3:Y:S04]  /*2c8e0*/  LDL.LU R55, [R1+0x224] ;  /* 0x0002240001377983 */ /* 0x000ee80000300800 */
[----:B------:R0:W-:Y:S04]  /*2c8f0*/  STL [R1+0x980], R20 ;  /* 0x0009801401007387 */ /* 0x0001e80000100800 */
[----:B------:R-:W3:Y:S01]  /*2c900*/  LDL.LU R44, [R1+0x9d0] ;  /* 0x0009d000012c7983 */ /* 0x000ee20000300800 */
[----:B0-----:R-:W-:Y:S02]  /*2c910*/  LEA.HI.X.SX32 R20, R49, R5, 0x1, P0 ;  /* 0x0000000531147211 */ /* 0x001fe400000f0eff */
[----:B------:R-:W-:-:S05]  /*2c920*/  LEA R19, P5, R52, R6, 0x1 ;  /* 0x0000000634137211 */ /* 0x000fca00078a08ff */
[----:B------:R0:W-:Y:S04]  /*2c930*/  STL [R1+0x994], R19 ;  /* 0x0009941301007387 */ /* 0x0001e80000100800 */
[----:B------:R-:W3:Y:S04]  /*2c940*/  LDL.LU R46, [R1+0x244] ;  /* 0x00024400012e7983 */ /* 0x000ee80000300800 */
[----:B------:R1:W-:Y:S01]  /*2c950*/  STL [R1+0x988], R20 ;  /* 0x0009881401007387 */ /* 0x0003e20000100800 */
[----:B0-----:R-:W-:-:S05]  /*2c960*/  LEA R19, P0, R70, R6, 0x1 ;  /* 0x0000000646137211 */ /* 0x001fca00078008ff */
[----:B------:R-:W-:Y:S01]  /*2c970*/  STL [R1+0x99c], R19 ;  /* 0x00099c1301007387 */ /* 0x000fe20000100800 */
[----:B-1----:R-:W-:-:S03]  /*2c980*/  LEA.HI.X.SX32 R20, R52, R5, 0x1, P5 ;  /* 0x0000000534147211 */ /* 0x002fc600028f0eff */
[----:B------:R-:W3:Y:S04]  /*2c990*/  LDL.LU R49, [R1+0x234] ;  /* 0x0002340001317983 */ /* 0x000ee80000300800 */
[----:B------:R0:W-:Y:S02]  /*2c9a0*/  STL [R1+0x990], R20 ;  /* 0x0009901401007387 */ /* 0x0001e40000100800 */
[----:B0-----:R-:W-:Y:S02]  /*2c9b0*/  LEA.HI.X.SX32 R20, R70, R5, 0x1, P0 ;  /* 0x0000000546147211 */ /* 0x001fe400000f0eff */
[-C--:B------:R-:W-:Y:S01]  /*2c9c0*/  LEA R19, P5, R27, R6.reuse, 0x1 ;  /* 0x000000061b137211 */ /* 0x080fe200078a08ff */
[----:B------:R-:W3:Y:S04]  /*2c9d0*/  LDL.LU R70, [R1+0x9e0] ;  /* 0x0009e00001467983 */ /* 0x000ee80000300800 */
[----:B------:R0:W-:Y:S04]  /*2c9e0*/  STL [R1+0x9a4], R19 ;  /* 0x0009a41301007387 */ /* 0x0001e80000100800 */
[----:B------:R1:W-:Y:S04]  /*2c9f0*/  STL [R1+0x998], R20 ;  /* 0x0009981401007387 */ /* 0x0003e80000100800 */
[----:B------:R-:W3:Y:S01]  /*2ca00*/  LDL.LU R52, [R1+0x250] ;  /* 0x0002500001347983 */ /* 0x000ee20000300800 */
[----:B0-----:R-:W-:-:S05]  /*2ca10*/  LEA R19, P0, R78, R6, 0x1 ;  /* 0x000000064e137211 */ /* 0x001fca00078008ff */
[----:B------:R0:W-:Y:S01]  /*2ca20*/  STL [R1+0x9ac], R19 ;  /* 0x0009ac1301007387 */ /* 0x0001e20000100800 */
[-C--:B-1----:R-:W-:Y:S02]  /*2ca30*/  LEA.HI.X.SX32 R20, R78, R5.reuse, 0x1, P0 ;  /* 0x000000054e147211 */ /* 0x082fe400000f0eff */
[----:B0-----:R-:W-:Y:S02]  /*2ca40*/  LEA.HI.X.SX32 R19, R27, R5, 0x1, P5 ;  /* 0x000000051b137211 */ /* 0x001fe400028f0eff */
[----:B--2---:R-:W-:-:S03]  /*2ca50*/  LEA R21, P5, R23, R6, 0x1 ;  /* 0x0000000617157211 */ /* 0x004fc600078a08ff */
[----:B------:R0:W-:Y:S04]  /*2ca60*/  STL [R1+0x9a0], R19 ;  /* 0x0009a01301007387 */ /* 0x0001e80000100800 */
[----:B------:R-:W-:Y:S01]  /*2ca70*/  STL [R1+0x9b4], R21 ;  /* 0x0009b41501007387 */ /* 0x000fe20000100800 */
[----:B0-----:R-:W-:-:S03]  /*2ca80*/  LEA R19, P0, R25, R6, 0x1 ;  /* 0x0000000619137211 */ /* 0x001fc600078008ff */
[----:B------:R0:W-:Y:S04]  /*2ca90*/  STL [R1+0x9a8], R20 ;  /* 0x0009a81401007387 */ /* 0x0001e80000100800 */
[----:B------:R-:W2:Y:S04]  /*2caa0*/  LDL.LU R78, [R1+0x9f0] ;  /* 0x0009f000014e7983 */ /* 0x000ea80000300800 */
[----:B------:R1:W-:Y:S01]  /*2cab0*/  STL [R1+0x9bc], R19 ;  /* 0x0009bc1301007387 */ /* 0x0003e20000100800 */
[-C--:B0-----:R-:W-:Y:S02]  /*2cac0*/  LEA.HI.X.SX32 R20, R25, R5.reuse, 0x1, P0 ;  /* 0x0000000519147211 */ /* 0x081fe400000f0eff */
[----:B-1----:R-:W-:-:S02]  /*2cad0*/  LEA.HI.X.SX32 R19, R23, R5, 0x1, P5 ;  /* 0x0000000517137211 */ /* 0x002fc400028f0eff */
[----:B------:R-:W2:Y:S01]  /*2cae0*/  LDL.LU R23, [R1+0x260] ;  /* 0x0002600001177983 */ /* 0x000ea20000300800 */
[----:B------:R-:W-:-:S03]  /*2caf0*/  LEA R21, P5, R2, R6, 0x1 ;  /* 0x0000000602157211 */ /* 0x000fc600078a08ff */
[----:B------:R4:W-:Y:S04]  /*2cb00*/  STL [R1+0x9b0], R19 ;  /* 0x0009b01301007387 */ /* 0x0009e80000100800 */
[----:B------:R-:W-:Y:S04]  /*2cb10*/  STL [R1+0x9c4], R21 ;  /* 0x0009c41501007387 */ /* 0x000fe80000100800 */
[----:B------:R-:W2:Y:S04]  /*2cb20*/  LDL.LU R25, [R1+0x24c] ;  /* 0x00024c0001197983 */ /* 0x000ea80000300800 */
[----:B------:R0:W-:Y:S01]  /*2cb30*/  STL [R1+0x9b8], R20 ;  /* 0x0009b81401007387 */ /* 0x0001e20000100800 */
[----:B----4-:R-:W-:-:S05]  /*2cb40*/  LEA R19, P0, R24, R6, 0x1 ;  /* 0x0000000618137211 */ /* 0x010fca00078008ff */
[----:B------:R1:W-:Y:S01]  /*2cb50*/  STL [R1+0x9cc], R19 ;  /* 0x0009cc1301007387 */ /* 0x0003e20000100800 */
[-C--:B0-----:R-:W-:Y:S02]  /*2cb60*/  LEA.HI.X.SX32 R20, R24, R5.reuse, 0x1, P0 ;  /* 0x0000000518147211 */ /* 0x081fe400000f0eff */
[----:B-1----:R-:W-:Y:S02]  /*2cb70*/  LEA.HI.X.SX32 R19, R2, R5, 0x1, P5 ;  /* 0x0000000502137211 */ /* 0x002fe400028f0eff */
[----:B------:R-:W4:Y:S04]  /*2cb80*/  LDL.LU R2, [R1+0xa00] ;  /* 0x000a000001027983 */ /* 0x000f280000300800 */
[----:B------:R0:W-:Y:S01]  /*2cb90*/  STL [R1+0x9c0], R19 ;  /* 0x0009c01301007387 */ /* 0x0001e20000100800 */
[----:B---3--:R-:W-:-:S05]  /*2cba0*/  LEA R21, P5, R73, R6, 0x1 ;  /* 0x0000000649157211 */ /* 0x008fca00078a08ff */
[----:B------:R-:W-:Y:S04]  /*2cbb0*/  STL [R1+0x9d4], R21 ;  /* 0x0009d41501007387 */ /* 0x000fe80000100800 */
[----:B------:R1:W-:Y:S04]  /*2cbc0*/  STL [R1+0x9c8], R20 ;  /* 0x0009c81401007387 */ /* 0x0003e80000100800 */
[----:B------:R-:W3:Y:S01]  /*2cbd0*/  LDL.LU R30, [R1+0x258] ;  /* 0x00025800011e7983 */ /* 0x000ee20000300800 */
[----:B0-----:R-:W-:Y:S02]  /*2cbe0*/  LEA R19, P0, R55, R6, 0x1 ;  /* 0x0000000637137211 */ /* 0x001fe400078008ff */
[----:B-1----:R-:W-:-:S03]  /*2cbf0*/  LEA.HI.X.SX32 R20, R73, R5, 0x1, P5 ;  /* 0x0000000549147211 */ /* 0x002fc600028f0eff */
[----:B------:R-:W-:Y:S04]  /*2cc00*/  STL [R1+0x9dc], R19 ;  /* 0x0009dc1301007387 */ /* 0x000fe80000100800 */
[----:B------:R-:W3:Y:S04]  /*2cc10*/  LDL.LU R73, [R1+0xa10] ;  /* 0x000a100001497983 */ /* 0x000ee80000300800 */
[----:B------:R0:W-:Y:S04]  /*2cc20*/  STL [R1+0x9d0], R20 ;  /* 0x0009d01401007387 */ /* 0x0001e80000100800 */
[----:B------:R-:W3:Y:S01]  /*2cc30*/  LDL.LU R29, [R1+0x27c] ;  /* 0x00027c00011d7983 */ /* 0x000ee20000300800 */
[----:B0-----:R-:W-:-:S02]  /*2cc40*/  LEA.HI.X.SX32 R20, R55, R5, 0x1, P0 ;  /* 0x0000000537147211 */ /* 0x001fc400000f0eff */
[----:B------:R-:W-:-:S05]  /*2cc50*/  LEA R19, P5, R46, R6, 0x1 ;  /* 0x000000062e137211 */ /* 0x000fca00078a08ff */
[----:B------:R0:W-:Y:S04]  /*2cc60*/  STL [R1+0x9e4], R19 ;  /* 0x0009e41301007387 */ /* 0x0001e80000100800 */
[----:B------:R-:W3:Y:S01]  /*2cc70*/  LDL.LU R55, [R1+0x268] ;  /* 0x0002680001377983 */ /* 0x000ee20000300800 */
[----:B0-----:R-:W-:-:S03]  /*2cc80*/  LEA R19, P0, R49, R6, 0x1 ;  /* 0x0000000631137211 */ /* 0x001fc600078008ff */
[----:B------:R0:W-:Y:S04]  /*2cc90*/  STL [R1+0x9d8], R20 ;  /* 0x0009d81401007387 */ /* 0x0001e80000100800 */
[----:B------:R1:W-:Y:S01]  /*2cca0*/  STL [R1+0x9ec], R19 ;  /* 0x0009ec1301007387 */ /* 0x0003e20000100800 */
[C---:B------:R-:W-:Y:S02]  /*2ccb0*/  SEL R81, R12.reuse, R44, !P3 ;  /* 0x0000002c0c517207 */ /* 0x040fe40005800000 */
[-C--:B0-----:R-:W-:Y:S02]  /*2ccc0*/  LEA.HI.X.SX32 R20, R49, R5.reuse, 0x1, P0 ;  /* 0x0000000531147211 */ /* 0x081fe400000f0eff */
[----:B------:R-:W-:Y:S02]  /*2ccd0*/  SEL R79, R12, R70, !P3 ;  /* 0x000000460c4f7207 */ /* 0x000fe40005800000 */
[----:B------:R-:W3:Y:S01]  /*2cce0*/  LDL.LU R70, [R1+0xa20] ;  /* 0x000a200001467983 */ /* 0x000ee20000300800 */
[----:B-1----:R-:W-:-:S03]  /*2ccf0*/  LEA.HI.X.SX32 R19, R46, R5, 0x1, P5 ;  /* 0x000000052e137211 */ /* 0x002fc600028f0eff */
[----:B------:R-:W3:Y:S01]  /*2cd00*/  LDL.LU R24, [R1+0x284] ;  /* 0x0002840001187983 */ /* 0x000ee20000300800 */
[----:B------:R-:W-:-:S03]  /*2cd10*/  LEA R21, P5, R52, R6, 0x1 ;  /* 0x0000000634157211 */ /* 0x000fc600078a08ff */
[----:B------:R0:W-:Y:S04]  /*2cd20*/  STL [R1+0x9e0], R19 ;  /* 0x0009e01301007387 */ /* 0x0001e80000100800 */
[----:B------:R1:W-:Y:S04]  /*2cd30*/  STL [R1+0x9f4], R21 ;  /* 0x0009f41501007387 */ /* 0x0003e80000100800 */
[----:B------:R-:W3:Y:S04]  /*2cd40*/  LDL.LU R44, [R1+0xa30] ;  /* 0x000a3000012c7983 */ /* 0x000ee80000300800 */
[----:B------:R-:W-:Y:S04]  /*2cd50*/  STL [R1+0x9e8], R20 ;  /* 0x0009e81401007387 */ /* 0x000fe80000100800 */
[----:B------:R-:W3:Y:S01]  /*2cd60*/  LDL.LU R28, [R1+0x294] ;  /* 0x00029400011c7983 */ /* 0x000ee20000300800 */
[----:B0-----:R-:W-:-:S02]  /*2cd70*/  LEA R19, P0, R74, R6, 0x1 ;  /* 0x000000064a137211 */ /* 0x001fc400078008ff */
[----:B-1----:R-:W-:-:S03]  /*2cd80*/  LEA.HI.X.SX32 R21, R52, R5, 0x1, P5 ;  /* 0x0000000534157211 */ /* 0x002fc600028f0eff */
[----:B------:R0:W-:Y:S04]  /*2cd90*/  STL [R1+0x9fc], R19 ;  /* 0x0009fc1301007387 */ /* 0x0001e80000100800 */
[----:B------:R-:W3:Y:S04]  /*2cda0*/  LDL.LU R49, [R1+0x280] ;  /* 0x0002800001317983 */ /* 0x000ee80000300800 */
[----:B------:R-:W-:Y:S01]  /*2cdb0*/  STL [R1+0x9f0], R21 ;  /* 0x0009f01501007387 */ /* 0x000fe20000100800 */
[----:B0-----:R-:W-:-:S03]  /*2cdc0*/  LEA.HI.X.SX32 R19, R74, R5, 0x1, P0 ;  /* 0x000000054a137211 */ /* 0x001fc600000f0eff */
[----:B------:R-:W3:Y:S01]  /*2cdd0*/  LDL.LU R46, [R1+0xa40] ;  /* 0x000a4000012e7983 */ /* 0x000ee20000300800 */
[----:B--2---:R-:W-:-:S05]  /*2cde0*/  LEA R20, P5, R23, R6, 0x1 ;  /* 0x0000000617147211 */ /* 0x004fca00078a08ff */
[----:B------:R-:W-:Y:S04]  /*2cdf0*/  STL [R1+0xa04], R20 ;  /* 0x000a041401007387 */ /* 0x000fe80000100800 */
[----:B------:R-:W2:Y:S04]  /*2ce00*/  LDL.LU R27, [R1+0x29c] ;  /* 0x00029c00011b7983 */ /* 0x000ea80000300800 */
[----:B------:R0:W-:Y:S04]  /*2ce10*/  STL [R1+0x9f8], R19 ;  /* 0x0009f81301007387 */ /* 0x0001e80000100800 */
[----:B------:R-:W2:Y:S01]  /*2ce20*/  LDL.LU R52, [R1+0x28c] ;  /* 0x00028c0001347983 */ /* 0x000ea20000300800 */
[----:B0-----:R-:W-:-:S05]  /*2ce30*/  LEA R19, P0, R25, R6, 0x1 ;  /* 0x0000000619137211 */ /* 0x001fca00078008ff */
[----:B------:R0:W-:Y:S01]  /*2ce40*/  STL [R1+0xa0c], R19 ;  /* 0x000a0c1301007387 */ /* 0x0001e20000100800 */
[-C--:B------:R-:W-:Y:S02]  /*2ce50*/  LEA.HI.X.SX32 R20, R23, R5.reuse, 0x1, P5 ;  /* 0x0000000517147211 */ /* 0x080fe400028f0eff */
[----:B0-----:R-:W-:Y:S02]  /*2ce60*/  LEA R19, P5, R89, R6, 0x1 ;  /* 0x0000000659137211 */ /* 0x001fe400078a08ff */
[----:B----4-:R-:W-:Y:S02]  /*2ce70*/  SEL R74, R12, R2, !P3 ;  /* 0x000000020c4a7207 */ /* 0x010fe40005800000 */
[----:B------:R-:W4:Y:S04]  /*2ce80*/  LDL.LU R2, [R1+0x5f8] ;  /* 0x0005f80001027983 */ /* 0x000f280000300800 */
[----:B------:R-:W4:Y:S04]  /*2ce90*/  LDL.LU R23, [R1+0x2ac] ;  /* 0x0002ac0001177983 */ /* 0x000f280000300800 */
[----:B------:R0:W-:Y:S04]  /*2cea0*/  STL [R1+0xa00], R20 ;  /* 0x000a001401007387 */ /* 0x0001e80000100800 */
[----:B------:R3:W-:Y:S01]  /*2ceb0*/  STL [R1+0xa14], R19 ;  /* 0x000a141301007387 */ /* 0x0007e20000100800 */
[----:B0-----:R-:W-:-:S05]  /*2cec0*/  LEA.HI.X.SX32 R20, R25, R5, 0x1, P0 ;  /* 0x0000000519147211 */ /* 0x001fca00000f0eff */
[----:B------:R0:W-:Y:S01]  /*2ced0*/  STL [R1+0xa08], R20 ;  /* 0x000a081401007387 */ /* 0x0001e20000100800 */
[----:B---3--:R-:W-:Y:S02]  /*2cee0*/  LEA R19, P0, R30, R6, 0x1 ;  /* 0x000000061e137211 */ /* 0x008fe400078008ff */
[----:B0-----:R-:W-:-:S03]  /*2cef0*/  LEA.HI.X.SX32 R20, R89, R5, 0x1, P5 ;  /* 0x0000000559147211 */ /* 0x001fc600028f0eff */
[----:B------:R0:W-:Y:S04]  /*2cf00*/  STL [R1+0xa1c], R19 ;  /* 0x000a1c1301007387 */ /* 0x0001e80000100800 */
[----:B------:R-:W3:Y:S04]  /*2cf10*/  LDL.LU R89, [R1+0xa60] ;  /* 0x000a600001597983 */ /* 0x000ee80000300800 */
[----:B------:R1:W-:Y:S04]  /*2cf20*/  STL [R1+0xa10], R20 ;  /* 0x000a101401007387 */ /* 0x0003e80000100800 */
[----:B------:R-:W3:Y:S01]  /*2cf30*/  LDL.LU R25, [R1+0x2b8] ;  /* 0x0002b80001197983 */ /* 0x000ee20000300800 */
[----:B0-----:R-:W-:-:S02]  /*2cf40*/  LEA R19, P5, R29, R6, 0x1 ;  /* 0x000000061d137211 */ /* 0x001fc400078a08ff */
[----:B-1----:R-:W-:-:S03]  /*2cf50*/  LEA.HI.X.SX32 R20, R30, R5, 0x1, P0 ;  /* 0x000000051e147211 */ /* 0x002fc600000f0eff */
[----:B------:R0:W-:Y:S01]  /*2cf60*/  STL [R1+0xa24], R19 ;  /* 0x000a241301007387 */ /* 0x0001e20000100800 */
[----:B------:R-:W-:-:S03]  /*2cf70*/  LEA.HI.X.SX32 R21, R29, R5, 0x1, P5 ;  /* 0x000000051d157211 */ /* 0x000fc600028f0eff */
[----:B------:R-:W-:Y:S01]  /*2cf80*/  STL [R1+0xa18], R20 ;  /* 0x000a181401007387 */ /* 0x000fe20000100800 */
[----:B0-----:R-:W-:-:S05]  /*2cf90*/  LEA R19, P0, R55, R6, 0x1 ;  /* 0x0000000637137211 */ /* 0x001fca00078008ff */
[----:B------:R0:W-:Y:S04]  /*2cfa0*/  STL [R1+0xa2c], R19 ;  /* 0x000a2c1301007387 */ /* 0x0001e80000100800 */
[----:B------:R-:W-:Y:S01]  /*2cfb0*/  STL [R1+0xa20], R21 ;  /* 0x000a201501007387 */ /* 0x000fe20000100800 */
[----:B0-----:R-:W-:-:S03]  /*2cfc0*/  LEA.HI.X.SX32 R19, R55, R5, 0x1, P0 ;  /* 0x0000000537137211 */ /* 0x001fc600000f0eff */
[----:B------:R-:W3:Y:S01]  /*2cfd0*/  LDL.LU R55, [R1+0x5dc] ;  /* 0x0005dc0001377983 */ /* 0x000ee20000300800 */
[----:B------:R-:W-:-:S05]  /*2cfe0*/  LEA R20, P5, R24, R6, 0x1 ;  /* 0x0000000618147211 */ /* 0x000fca00078a08ff */
        /* <DEDUP_REMOVED lines=8> */
[----:B------:R-:W-:Y:S04]  /*2d070*/  STL [R1+0xa44], R21 ;  /* 0x000a441501007387 */ /* 0x000fe80000100800 */
[----:B------:R-:W3:Y:S04]  /*2d080*/  LDL.LU R4, [R1+0x5ec] ;  /* 0x0005ec0001047983 */ /* 0x000ee80000300800 */
[----:B------:R0:W-:Y:S04]  /*2d090*/  STL [R1+0xa38], R20 ;  /* 0x000a381401007387 */ /* 0x0001e80000100800 */
[----:B------:R-:W3:Y:S01]  /*2d0a0*/  LDL.LU R24, [R1+0x2d8] ;  /* 0x0002d80001187983 */ /* 0x000ee20000300800 */
[----:B-1----:R-:W-:-:S05]  /*2d0b0*/  LEA R19, P0, R49, R6, 0x1 ;  /* 0x0000000631137211 */ /* 0x002fca00078008ff */
[----:B------:R1:W-:Y:S01]  /*2d0c0*/  STL [R1+0xa4c], R19 ;  /* 0x000a4c1301007387 */ /* 0x0003e20000100800 */
[-C--:B0-----:R-:W-:Y:S02]  /*2d0d0*/  LEA.HI.X.SX32 R20, R49, R5.reuse, 0x1, P0 ;  /* 0x0000000531147211 */ /* 0x081fe400000f0eff */
[----:B-1----:R-:W-:-:S05]  /*2d0e0*/  LEA.HI.X.SX32 R19, R28, R5, 0x1, P5 ;  /* 0x000000051c137211 */ /* 0x002fca00028f0eff */
[----:B------:R0:W-:Y:S01]  /*2d0f0*/  STL [R1+0xa40], R19 ;  /* 0x000a401301007387 */ /* 0x0001e20000100800 */
[----:B--2---:R-:W-:-:S05]  /*2d100*/  LEA R21, P5, R27, R6, 0x1 ;  /* 0x000000061b157211 */ /* 0x004fca00078a08ff */
[----:B------:R-:W-:Y:S01]  /*2d110*/  STL [R1+0xa54], R21 ;  /* 0x000a541501007387 */ /* 0x000fe20000100800 */
[----:B0-----:R-:W-:-:S03]  /*2d120*/  LEA R19, P0, R52, R6, 0x1 ;  /* 0x0000000634137211 */ /* 0x001fc600078008ff */
[----:B------:R0:W-:Y:S02]  /*2d130*/  STL [R1+0xa48], R20 ;  /* 0x000a481401007387 */ /* 0x0001e40000100800 */
[----:B0-----:R-:W-:Y:S02]  /*2d140*/  LEA.HI.X.SX32 R20, R27, R5, 0x1, P5 ;  /* 0x000000051b147211 */ /* 0x001fe400028f0eff */
[----:B----4-:R-:W-:Y:S02]  /*2d150*/  SEL R49, R12, R2, !P3 ;  /* 0x000000020c317207 */ /* 0x010fe40005800000 */
[----:B------:R-:W2:Y:S04]  /*2d160*/  LDL.LU R2, [R1+0xa90] ;  /* 0x000a900001027983 */ /* 0x000ea80000300800 */
[----:B------:R0:W-:Y:S04]  /*2d170*/  STL [R1+0xa5c], R19 ;  /* 0x000a5c1301007387 */ /* 0x0001e80000100800 */
[----:B------:R-:W4:Y:S04]  /*2d180*/  LDL.LU R21, [R1+0x2e4] ;  /* 0x0002e40001157983 */ /* 0x000f280000300800 */
[----:B------:R1:W-:Y:S01]  /*2d190*/  STL [R1+0xa50], R20 ;  /* 0x000a501401007387 */ /* 0x0003e20000100800 */
[----:B0-----:R-:W-:-:S03]  /*2d1a0*/  LEA R19, P5, R23, R6, 0x1 ;  /* 0x0000000617137211 */ /* 0x001fc600078a08ff */
[----:B------:R-:W2:Y:S04]  /*2d1b0*/  LDL.LU R28, [R1+0x2d0] ;  /* 0x0002d000011c7983 */ /* 0x000ea80000300800 */
[----:B------:R0:W-:Y:S01]  /*2d1c0*/  STL [R1+0xa64], R19 ;  /* 0x000a641301007387 */ /* 0x0001e20000100800 */
[----:B-1----:R-:W-:-:S05]  /*2d1d0*/  LEA.HI.X.SX32 R20, R52, R5, 0x1, P0 ;  /* 0x0000000534147211 */ /* 0x002fca00000f0eff */
[----:B------:R1:W-:Y:S01]  /*2d1e0*/  STL [R1+0xa58], R20 ;  /* 0x000a581401007387 */ /* 0x0003e20000100800 */
[----:B0-----:R-:W-:Y:S02]  /*2d1f0*/  LEA R19, P0, R84, R6, 0x1 ;  /* 0x0000000654137211 */ /* 0x001fe400078008ff */
[----:B---3--:R-:W-:Y:S02]  /*2d200*/  SEL R52, R12, R89, !P3 ;  /* 0x000000590c347207 */ /* 0x008fe40005800000 */
[----:B------:R-:W3:Y:S04]  /*2d210*/  LDL.LU R89, [R1+0x5f0] ;  /* 0x0005f00001597983 */ /* 0x000ee80000300800 */
[----:B------:R0:W-:Y:S04]  /*2d220*/  STL [R1+0xa6c], R19 ;  /* 0x000a6c1301007387 */ /* 0x0001e80000100800 */
[----:B------:R-:W3:Y:S01]  /*2d230*/  LDL.LU R30, [R1+0x2e0] ;  /* 0x0002e000011e7983 */ /* 0x000ee20000300800 */
[----:B-1----:R-:W-:-:S02]  /*2d240*/  LEA.HI.X.SX32 R20, R23, R5, 0x1, P5 ;  /* 0x0000000517147211 */ /* 0x002fc400028f0eff */
[----:B0-----:R-:W-:-:S03]  /*2d250*/  LEA R19, P5, R25, R6, 0x1 ;  /* 0x0000000619137211 */ /* 0x001fc600078a08ff */
[----:B------:R0:W-:Y:S04]  /*2d260*/  STL [R1+0xa60], R20 ;  /* 0x000a601401007387 */ /* 0x0001e80000100800 */
[----:B------:R1:W-:Y:S01]  /*2d270*/  STL [R1+0xa74], R19 ;  /* 0x000a741301007387 */ /* 0x0003e20000100800 */
[----:B0-----:R-:W-:-:S03]  /*2d280*/  LEA.HI.X.SX32 R20, R84, R5, 0x1, P0 ;  /* 0x0000000554147211 */ /* 0x001fc600000f0eff */
[----:B------:R-:W3:Y:S04]  /*2d290*/  LDL.LU R84, [R1+0x5e4] ;  /* 0x0005e40001547983 */ /* 0x000ee80000300800 */
[----:B------:R0:W-:Y:S01]  /*2d2a0*/  STL [R1+0xa68], R20 ;  /* 0x000a681401007387 */ /* 0x0001e20000100800 */
[----:B-1----:R-:W-:-:S03]  /*2d2b0*/  LEA R19, P0, R80, R6, 0x1 ;  /* 0x0000000650137211 */ /* 0x002fc600078008ff */
[----:B------:R-:W3:Y:S01]  /*2d2c0*/  LDL.LU R27, [R1+0x300] ;  /* 0x00030000011b7983 */ /* 0x000ee20000300800 */
[----:B------:R-:W-:-:S03]  /*2d2d0*/  LEA.HI.X.SX32 R23, R25, R5, 0x1, P5 ;  /* 0x0000000519177211 */ /* 0x000fc600028f0eff */
[----:B------:R1:W-:Y:S01]  /*2d2e0*/  STL [R1+0xa7c], R19 ;  /* 0x000a7c1301007387 */ /* 0x0003e20000100800 */
[----:B0-----:R-:W-:-:S03]  /*2d2f0*/  LEA R20, P5, R76, R6, 0x1 ;  /* 0x000000064c147211 */ /* 0x001fc600078a08ff */
[----:B------:R0:W-:Y:S01]  /*2d300*/  STL [R1+0xa70], R23 ;  /* 0x000a701701007387 */ /* 0x0001e20000100800 */
[----:B-1----:R-:W-:-:S03]  /*2d310*/  LEA.HI.X.SX32 R19, R80, R5, 0x1, P0 ;  /* 0x0000000550137211 */ /* 0x002fc600000f0eff */
[----:B------:R-:W3:Y:S04]  /*2d320*/  LDL.LU R80, [R1+0x484] ;  /* 0x0004840001507983 */ /* 0x000ee80000300800 */
[----:B------:R-:W-:Y:S04]  /*2d330*/  STL [R1+0xa84], R20 ;  /* 0x000a841401007387 */ /* 0x000fe80000100800 */
[----:B------:R-:W3:Y:S01]  /*2d340*/  LDL.LU R29, [R1+0x310] ;  /* 0x00031000011d7983 */ /* 0x000ee20000300800 */
[----:B0-----:R-:W-:-:S03]  /*2d350*/  LEA.HI.X.SX32 R23, R76, R5, 0x1, P5 ;  /* 0x000000054c177211 */ /* 0x001fc600028f0eff */
[----:B------:R0:W-:Y:S02]  /*2d360*/  STL [R1+0xa78], R19 ;  /* 0x000a781301007387 */ /* 0x0001e40000100800 */
[----:B0-----:R-:W-:-:S05]  /*2d370*/  LEA R19, P0, R71, R6, 0x1 ;  /* 0x0000000647137211 */ /* 0x001fca00078008ff */
[----:B------:R0:W-:Y:S04]  /*2d380*/  STL [R1+0xa8c], R19 ;  /* 0x000a8c1301007387 */ /* 0x0001e80000100800 */
[----:B------:R1:W-:Y:S04]  /*2d390*/  STL [R1+0xa80], R23 ;  /* 0x000a801701007387 */ /* 0x0003e80000100800 */
[----:B------:R-:W3:Y:S01]  /*2d3a0*/  LDL.LU R76, [R1+0x5e8] ;  /* 0x0005e800014c7983 */ /* 0x000ee20000300800 */
[----:B0-----:R-:W-:Y:S02]  /*2d3b0*/  LEA.HI.X.SX32 R19, R71, R5, 0x1, P0 ;  /* 0x0000000547137211 */ /* 0x001fe400000f0eff */
[----:B------:R-:W-:-:S05]  /*2d3c0*/  LEA R20, P5, R24, R6, 0x1 ;  /* 0x0000000618147211 */ /* 0x000fca00078a08ff */
[----:B------:R-:W-:Y:S04]  /*2d3d0*/  STL [R1+0xa94], R20 ;  /* 0x000a941401007387 */ /* 0x000fe80000100800 */
[----:B-1----:R-:W3:Y:S04]  /*2d3e0*/  LDL.LU R23, [R1+0x31c] ;  /* 0x00031c0001177983 */ /* 0x002ee80000300800 */
[----:B------:R0:W-:Y:S04]  /*2d3f0*/  STL [R1+0xa88], R19 ;  /* 0x000a881301007387 */ /* 0x0001e80000100800 */
[----:B------:R-:W3:Y:S01]  /*2d400*/  LDL.LU R25, [R1+0x308] ;  /* 0x0003080001197983 */ /* 0x000ee20000300800 */
[----:B------:R-:W-:-:S02]  /*2d410*/  LEA.HI.X.SX32 R24, R24, R5, 0x1, P5 ;  /* 0x0000000518187211 */ /* 0x000fc400028f0eff */
[----:B0-----:R-:W-:-:S05]  /*2d420*/  LEA R19, P0, R68, R6, 0x1 ;  /* 0x0000000644137211 */ /* 0x001fca00078008ff */
[----:B------:R-:W-:Y:S04]  /*2d430*/  STL [R1+0xa9c], R19 ;  /* 0x000a9c1301007387 */ /* 0x000fe80000100800 */
[----:B------:R-:W3:Y:S04]  /*2d440*/  LDL.LU R71, [R1+0x480] ;  /* 0x0004800001477983 */ /* 0x000ee80000300800 */
[----:B------:R0:W-:Y:S01]  /*2d450*/  STL [R1+0xa90], R24 ;  /* 0x000a901801007387 */ /* 0x0001e20000100800 */
[----:B------:R-:W-:-:S03]  /*2d460*/  LEA.HI.X.SX32 R20, R68, R5, 0x1, P0 ;  /* 0x0000000544147211 */ /* 0x000fc600000f0eff */
[----:B0-----:R-:W3:Y:S01]  /*2d470*/  LDL.LU R24, [R1+0x318] ;  /* 0x0003180001187983 */ /* 0x001ee20000300800 */
[----:B----4-:R-:W-:-:S05]  /*2d480*/  LEA R19, P5, R21, R6, 0x1 ;  /* 0x0000000615137211 */ /* 0x010fca00078a08ff */
[----:B------:R2:W-:Y:S04]  /*2d490*/  STL [R1+0xaa4], R19 ;  /* 0x000aa41301007387 */ /* 0x0005e80000100800 */
[----:B------:R0:W-:Y:S04]  /*2d4a0*/  STL [R1+0xa98], R20 ;  /* 0x000a981401007387 */ /* 0x0001e80000100800 */
[----:B------:R-:W4:Y:S01]  /*2d4b0*/  LDL.LU R68, [R1+0x5e0] ;  /* 0x0005e00001447983 */ /* 0x000f220000300800 */
[----:B--2---:R-:W-:-:S05]  /*2d4c0*/  LEA R19, P0, R28, R6, 0x1 ;  /* 0x000000061c137211 */ /* 0x004fca00078008ff */
[----:B------:R1:W-:Y:S01]  /*2d4d0*/  STL [R1+0xaac], R19 ;  /* 0x000aac1301007387 */ /* 0x0003e20000100800 */
[-C--:B0-----:R-:W-:Y:S02]  /*2d4e0*/  LEA.HI.X.SX32 R20, R28, R5.reuse, 0x1, P0 ;  /* 0x000000051c147211 */ /* 0x081fe400000f0eff */
[----:B-1----:R-:W-:Y:S02]  /*2d4f0*/  LEA.HI.X.SX32 R19, R21, R5, 0x1, P5 ;  /* 0x0000000515137211 */ /* 0x002fe400028f0eff */
[----:B------:R-:W-:-:S03]  /*2d500*/  LEA R21, P5, R67, R6, 0x1 ;  /* 0x0000000643157211 */ /* 0x000fc600078a08ff */
[----:B------:R3:W-:Y:S04]  /*2d510*/  STL [R1+0xaa0], R19 ;  /* 0x000aa01301007387 */ /* 0x0007e80000100800 */
[----:B------:R-:W-:Y:S04]  /*2d520*/  STL [R1+0xab4], R21 ;  /* 0x000ab41501007387 */ /* 0x000fe80000100800 */
[----:B------:R0:W-:Y:S01]  /*2d530*/  STL [R1+0xaa8], R20 ;  /* 0x000aa81401007387 */ /* 0x0001e20000100800 */
[----:B---3--:R-:W-:-:S05]  /*2d540*/  LEA R19, P0, R30, R6, 0x1 ;  /* 0x000000061e137211 */ /* 0x008fca00078008ff */
[----:B------:R1:W-:Y:S01]  /*2d550*/  STL [R1+0xabc], R19 ;  /* 0x000abc1301007387 */ /* 0x0003e20000100800 */
[----:B0-----:R-:W-:-:S03]  /*2d560*/  LEA.HI.X.SX32 R20, R67, R5, 0x1, P5 ;  /* 0x0000000543147211 */ /* 0x001fc600028f0eff */
[----:B------:R-:W2:Y:S04]  /*2d570*/  LDL.LU R67, [R1+0x47c] ;  /* 0x00047c0001437983 */ /* 0x000ea80000300800 */
[----:B------:R0:W-:Y:S04]  /*2d580*/  STL [R1+0xab0], R20 ;  /* 0x000ab01401007387 */ /* 0x0001e80000100800 */
[----:B------:R-:W3:Y:S01]  /*2d590*/  LDL.LU R28, [R1+0x34c] ;  /* 0x00034c00011c7983 */ /* 0x000ee20000300800 */
[----:B-1----:R-:W-:Y:S02]  /*2d5a0*/  LEA R19, P5, R27, R6, 0x1 ;  /* 0x000000061b137211 */ /* 0x002fe400078a08ff */
[----:B0-----:R-:W-:-:S03]  /*2d5b0*/  LEA.HI.X.SX32 R20, R30, R5, 0x1, P0 ;  /* 0x000000051e147211 */ /* 0x001fc600000f0eff */
[----:B------:R0:W-:Y:S01]  /*2d5c0*/  STL [R1+0xac4], R19 ;  /* 0x000ac41301007387 */ /* 0x0001e20000100800 */
[----:B------:R-:W-:-:S03]  /*2d5d0*/  LEA.HI.X.SX32 R21, R27, R5, 0x1, P5 ;  /* 0x000000051b157211 */ /* 0x000fc600028f0eff */
[----:B------:R1:W-:Y:S01]  /*2d5e0*/  STL [R1+0xab8], R20 ;  /* 0x000ab81401007387 */ /* 0x0003e20000100800 */
[----:B0-----:R-:W-:-:S05]  /*2d5f0*/  LEA R19, P0, R65, R6, 0x1 ;  /* 0x0000000641137211 */ /* 0x001fca00078008ff */
[----:B------:R0:W-:Y:S01]  /*2d600*/  STL [R1+0xacc], R19 ;  /* 0x000acc1301007387 */ /* 0x0001e20000100800 */
[----:B-1----:R-:W-:-:S03]  /*2d610*/  LEA.HI.X.SX32 R20, R65, R5, 0x1, P0 ;  /* 0x0000000541147211 */ /* 0x002fc600000f0eff */
[----:B------:R-:W-:Y:S04]  /*2d620*/  STL [R1+0xac0], R21 ;  /* 0x000ac01501007387 */ /* 0x000fe80000100800 */
[----:B------:R-:W2:Y:S01]  /*2d630*/  LDL.LU R65, [R1+0x44c] ;  /* 0x00044c0001417983 */ /* 0x000ea20000300800 */
[----:B0-----:R-:W-:-:S05]  /*2d640*/  LEA R19, P5, R29, R6, 0x1 ;  /* 0x000000061d137211 */ /* 0x001fca00078a08ff */
[----:B------:R0:W-:Y:S04]  /*2d650*/  STL [R1+0xad4], R19 ;  /* 0x000ad41301007387 */ /* 0x0001e80000100800 */
[----:B------:R1:W-:Y:S04]  /*2d660*/  STL [R1+0xac8], R20 ;  /* 0x000ac81401007387 */ /* 0x0003e80000100800 */
[----:B------:R-:W2:Y:S01]  /*2d670*/  LDL.LU R27, [R1+0x358] ;  /* 0x00035800011b7983 */ /* 0x000ea20000300800 */
[----:B0-----:R-:W-:-:S05]  /*2d680*/  LEA R19, P0, R64, R6, 0x1 ;  /* 0x0000000640137211 */ /* 0x001fca00078008ff */
[----:B------:R0:W-:Y:S01]  /*2d690*/  STL [R1+0xadc], R19 ;  /* 0x000adc1301007387 */ /* 0x0001e20000100800 */
[-C--:B-1----:R-:W-:Y:S02]  /*2d6a0*/  LEA.HI.X.SX32 R20, R64, R5.reuse, 0x1, P0 ;  /* 0x0000000540147211 */ /* 0x082fe400000f0eff */
[----:B0-----:R-:W-:-:S05]  /*2d6b0*/  LEA.HI.X.SX32 R19, R29, R5, 0x1, P5 ;  /* 0x000000051d137211 */ /* 0x001fca00028f0eff */
[----:B------:R0:W-:Y:S01]  /*2d6c0*/  STL [R1+0xad0], R19 ;  /* 0x000ad01301007387 */ /* 0x0001e20000100800 */
[----:B------:R-:W-:-:S05]  /*2d6d0*/  LEA R21, P5, R23, R6, 0x1 ;  /* 0x0000000617157211 */ /* 0x000fca00078a08ff */
[----:B------:R-:W-:Y:S01]  /*2d6e0*/  STL [R1+0xae4], R21 ;  /* 0x000ae41501007387 */ /* 0x000fe20000100800 */
[----:B0-----:R-:W-:-:S03]  /*2d6f0*/  LEA R19, P0, R25, R6, 0x1 ;  /* 0x0000000619137211 */ /* 0x001fc600078008ff */
[----:B------:R0:W-:Y:S04]  /*2d700*/  STL [R1+0xad8], R20 ;  /* 0x000ad81401007387 */ /* 0x0001e80000100800 */
[----:B------:R-:W4:Y:S04]  /*2d710*/  LDL.LU R64, [R1+0x454] ;  /* 0x0004540001407983 */ /* 0x000f280000300800 */
[----:B------:R1:W-:Y:S01]  /*2d720*/  STL [R1+0xaec], R19 ;  /* 0x000aec1301007387 */ /* 0x0003e20000100800 */
[-C--:B0-----:R-:W-:Y:S02]  /*2d730*/  LEA.HI.X.SX32 R20, R25, R5.reuse, 0x1, P0 ;  /* 0x0000000519147211 */ /* 0x081fe400000f0eff */
[----:B-1----:R-:W-:-:S02]  /*2d740*/  LEA.HI.X.SX32 R19, R23, R5, 0x1, P5 ;  /* 0x0000000517137211 */ /* 0x002fc400028f0eff */
[----:B------:R-:W-:-:S03]  /*2d750*/  LEA R21, P5, R63, R6, 0x1 ;  /* 0x000000063f157211 */ /* 0x000fc600078a08ff */
[----:B------:R0:W-:Y:S04]  /*2d760*/  STL [R1+0xae0], R19 ;  /* 0x000ae01301007387 */ /* 0x0001e80000100800 */
[----:B------:R-:W-:Y:S01]  /*2d770*/  STL [R1+0xaf4], R21 ;  /* 0x000af41501007387 */ /* 0x000fe20000100800 */
[----:B0-----:R-:W-:-:S03]  /*2d780*/  LEA R19, P0, R24, R6, 0x1 ;  /* 0x0000000618137211 */ /* 0x001fc600078008ff */
[----:B------:R0:W-:Y:S04]  /*2d790*/  STL [R1+0xae8], R20 ;  /* 0x000ae81401007387 */ /* 0x0001e80000100800 */
[----:B------:R-:W4:Y:S04]  /*2d7a0*/  LDL.LU R25, [R1+0x354] ;  /* 0x0003540001197983 */ /* 0x000f280000300800 */
[----:B------:R1:W-:Y:S01]  /*2d7b0*/  STL [R1+0xafc], R19 ;  /* 0x000afc1301007387 */ /* 0x0003e20000100800 */
[----:B0-----:R-:W-:-:S03]  /*2d7c0*/  LEA.HI.X.SX32 R20, R63, R5, 0x1, P5 ;  /* 0x000000053f147211 */ /* 0x001fc600028f0eff */
[----:B------:R-:W4:Y:S01]  /*2d7d0*/  LDL.LU R63, [R1+0x460] ;  /* 0x00046000013f7983 */ /* 0x000f220000300800 */
[----:B-1----:R-:W-:-:S03]  /*2d7e0*/  LEA R19, P5, R62, R6, 0x1 ;  /* 0x000000063e137211 */ /* 0x002fc600078a08ff */
[----:B------:R0:W-:Y:S04]  /*2d7f0*/  STL [R1+0xaf0], R20 ;  /* 0x000af01401007387 */ /* 0x0001e80000100800 */
[----:B------:R1:W-:Y:S04]  /*2d800*/  STL [R1+0xb04], R19 ;  /* 0x000b041301007387 */ /* 0x0003e80000100800 */
[----:B------:R-:W4:Y:S01]  /*2d810*/  LDL.LU R32, [R1+0x378] ;  /* 0x0003780001207983 */ /* 0x000f220000300800 */
[----:B0-----:R-:W-:Y:S02]  /*2d820*/  LEA.HI.X.SX32 R20, R24, R5, 0x1, P0 ;  /* 0x0000000518147211 */ /* 0x001fe400000f0eff */
[----:B-1----:R-:W-:-:S03]  /*2d830*/  LEA R19, P0, R61, R6, 0x1 ;  /* 0x000000063d137211 */ /* 0x002fc600078008ff */
[----:B------:R0:W-:Y:S04]  /*2d840*/  STL [R1+0xaf8], R20 ;  /* 0x000af81401007387 */ /* 0x0001e80000100800 */
[----:B------:R-:W4:Y:S04]  /*2d850*/  LDL.LU R24, [R1+0x360] ;  /* 0x0003600001187983 */ /* 0x000f280000300800 */
[----:B------:R-:W-:Y:S01]  /*2d860*/  STL [R1+0xb0c], R19 ;  /* 0x000b0c1301007387 */ /* 0x000fe20000100800 */
[----:B0-----:R-:W-:-:S03]  /*2d870*/  LEA.HI.X.SX32 R20, R62, R5, 0x1, P5 ;  /* 0x000000053e147211 */ /* 0x001fc600028f0eff */
[----:B------:R-:W4:Y:S04]  /*2d880*/  LDL.LU R62, [R1+0x458] ;  /* 0x00045800013e7983 */ /* 0x000f280000300800 */
[----:B------:R0:W-:Y:S02]  /*2d890*/  STL [R1+0xb00], R20 ;  /* 0x000b001401007387 */ /* 0x0001e40000100800 */
[----:B0-----:R-:W-:Y:S02]  /*2d8a0*/  LEA.HI.X.SX32 R20, R61, R5, 0x1, P0 ;  /* 0x000000053d147211 */ /* 0x001fe400000f0eff */
[----:B---3--:R-:W-:-:S05]  /*2d8b0*/  LEA R19, P5, R28, R6, 0x1 ;  /* 0x000000061c137211 */ /* 0x008fca00078a08ff */
[----:B------:R0:W-:Y:S04]  /*2d8c0*/  STL [R1+0xb14], R19 ;  /* 0x000b141301007387 */ /* 0x0001e80000100800 */
[----:B------:R-:W3:Y:S04]  /*2d8d0*/  LDL.LU R23, [R1+0x384] ;  /* 0x0003840001177983 */ /* 0x000ee80000300800 */
[----:B------:R1:W-:Y:S04]  /*2d8e0*/  STL [R1+0xb08], R20 ;  /* 0x000b081401007387 */ /* 0x0003e80000100800 */
[----:B------:R-:W3:Y:S01]  /*2d8f0*/  LDL.LU R31, [R1+0x370] ;  /* 0x00037000011f7983 */ /* 0x000ee20000300800 */
[----:B0-----:R-:W-:-:S05]  /*2d900*/  LEA R19, P0, R60, R6, 0x1 ;  /* 0x000000063c137211 */ /* 0x001fca00078008ff */
[----:B------:R2:W-:Y:S01]  /*2d910*/  STL [R1+0xb1c], R19 ;  /* 0x000b1c1301007387 */ /* 0x0005e20000100800 */
[----:B-1----:R-:W-:-:S03]  /*2d920*/  LEA.HI.X.SX32 R20, R28, R5, 0x1, P5 ;  /* 0x000000051c147211 */ /* 0x002fc600028f0eff */
[----:B------:R-:W3:Y:S04]  /*2d930*/  LDL.LU R61, [R1+0x438] ;  /* 0x00043800013d7983 */ /* 0x000ee80000300800 */
[----:B------:R-:W3:Y:S04]  /*2d940*/  LDL.LU R21, [R1+0x394] ;  /* 0x0003940001157983 */ /* 0x000ee80000300800 */
[----:B------:R0:W-:Y:S01]  /*2d950*/  STL [R1+0xb10], R20 ;  /* 0x000b101401007387 */ /* 0x0001e20000100800 */
[----:B--2---:R-:W-:-:S05]  /*2d960*/  LEA R19, P5, R27, R6, 0x1 ;  /* 0x000000061b137211 */ /* 0x004fca00078a08ff */
[----:B------:R1:W-:Y:S04]  /*2d970*/  STL [R1+0xb24], R19 ;  /* 0x000b241301007387 */ /* 0x0003e80000100800 */
[----:B------:R-:W2:Y:S01]  /*2d980*/  LDL.LU R30, [R1+0x380] ;  /* 0x00038000011e7983 */ /* 0x000ea20000300800 */
[----:B0-----:R-:W-:Y:S02]  /*2d990*/  LEA.HI.X.SX32 R20, R60, R5, 0x1, P0 ;  /* 0x000000053c147211 */ /* 0x001fe400000f0eff */
[----:B-1----:R-:W-:-:S03]  /*2d9a0*/  LEA R19, P0, R59, R6, 0x1 ;  /* 0x000000063b137211 */ /* 0x002fc600078008ff */
[----:B------:R0:W-:Y:S04]  /*2d9b0*/  STL [R1+0xb18], R20 ;  /* 0x000b181401007387 */ /* 0x0001e80000100800 */
[----:B------:R-:W2:Y:S04]  /*2d9c0*/  LDL.LU R60, [R1+0x444] ;  /* 0x00044400013c7983 */ /* 0x000ea80000300800 */
[----:B------:R1:W-:Y:S04]  /*2d9d0*/  STL [R1+0xb2c], R19 ;  /* 0x000b2c1301007387 */ /* 0x0003e80000100800 */
[----:B------:R-:W2:Y:S01]  /*2d9e0*/  LDL.LU R29, [R1+0x3a0] ;  /* 0x0003a000011d7983 */ /* 0x000ea20000300800 */
[----:B0-----:R-:W-:-:S02]  /*2d9f0*/  LEA.HI.X.SX32 R20, R27, R5, 0x1, P5 ;  /* 0x000000051b147211 */ /* 0x001fc400028f0eff */
[----:B------:R-:W-:-:S03]  /*2da00*/  LEA.HI.X.SX32 R27, R59, R5, 0x1, P0 ;  /* 0x000000053b1b7211 */ /* 0x000fc600000f0eff */
[----:B------:R0:W-:Y:S01]  /*2da10*/  STL [R1+0xb20], R20 ;  /* 0x000b201401007387 */ /* 0x0001e20000100800 */
[----:B-1----:R-:W-:-:S03]  /*2da20*/  LEA R19, P5, R58, R6, 0x1 ;  /* 0x000000063a137211 */ /* 0x002fc600078a08ff */
[----:B0-----:R-:W2:Y:S04]  /*2da30*/  LDL.LU R20, [R1+0x38c] ;  /* 0x00038c0001147983 */ /* 0x001ea80000300800 */
[----:B------:R4:W-:Y:S04]  /*2da40*/  STL [R1+0xb34], R19 ;  /* 0x000b341301007387 */ /* 0x0009e80000100800 */
[----:B------:R-:W2:Y:S04]  /*2da50*/  LDL.LU R59, [R1+0x430] ;  /* 0x00043000013b7983 */ /* 0x000ea80000300800 */
[----:B------:R0:W-:Y:S04]  /*2da60*/  STL [R1+0xb28], R27 ;  /* 0x000b281b01007387 */ /* 0x0001e80000100800 */
[----:B------:R-:W2:Y:S01]  /*2da70*/  LDL.LU R28, [R1+0x3b0] ;  /* 0x0003b000011c7983 */ /* 0x000ea20000300800 */
[----:B------:R-:W-:-:S02]  /*2da80*/  LEA.HI.X.SX32 R33, R58, R5, 0x1, P5 ;  /* 0x000000053a217211 */ /* 0x000fc400028f0eff */
[----:B----4-:R-:W-:-:S05]  /*2da90*/  LEA R19, P0, R25, R6, 0x1 ;  /* 0x0000000619137211 */ /* 0x010fca00078008ff */
[----:B------:R1:W-:Y:S04]  /*2daa0*/  STL [R1+0xb3c], R19 ;  /* 0x000b3c1301007387 */ /* 0x0003e80000100800 */
[----:B0-----:R-:W4:Y:S04]  /*2dab0*/  LDL.LU R27, [R1+0x39c] ;  /* 0x00039c00011b7983 */ /* 0x001f280000300800 */
[----:B------:R0:W-:Y:S04]  /*2dac0*/  STL [R1+0xb30], R33 ;  /* 0x000b302101007387 */ /* 0x0001e80000100800 */
[----:B------:R-:W4:Y:S01]  /*2dad0*/  LDL.LU R58, [R1+0x42c] ;  /* 0x00042c00013a7983 */ /* 0x000f220000300800 */
[----:B-1----:R-:W-:-:S02]  /*2dae0*/  LEA R19, P5, R32, R6, 0x1 ;  /* 0x0000000620137211 */ /* 0x002fc400078a08ff */
[----:B0-----:R-:W-:-:S03]  /*2daf0*/  LEA.HI.X.SX32 R33, R25, R5, 0x1, P0 ;  /* 0x0000000519217211 */ /* 0x001fc600000f0eff */
[----:B------:R0:W-:Y:S04]  /*2db00*/  STL [R1+0xb44], R19 ;  /* 0x000b441301007387 */ /* 0x0001e80000100800 */
[----:B------:R-:W4:Y:S01]  /*2db10*/  LDL.LU R25, [R1+0x3c0] ;  /* 0x0003c00001197983 */ /* 0x000f220000300800 */
[----:B0-----:R-:W-:-:S03]  /*2db20*/  LEA R19, P0, R24, R6, 0x1 ;  /* 0x0000000618137211 */ /* 0x001fc600078008ff */
[----:B------:R-:W-:Y:S04]  /*2db30*/  STL [R1+0xb38], R33 ;  /* 0x000b382101007387 */ /* 0x000fe80000100800 */
[----:B------:R0:W-:Y:S01]  /*2db40*/  STL [R1+0xb4c], R19 ;  /* 0x000b4c1301007387 */ /* 0x0001e20000100800 */
[-C--:B------:R-:W-:Y:S02]  /*2db50*/  LEA.HI.X.SX32 R24, R24, R5.reuse, 0x1, P0 ;  /* 0x0000000518187211 */ /* 0x080fe400000f0eff */
[----:B0-----:R-:W-:Y:S02]  /*2db60*/  LEA.HI.X.SX32 R19, R32, R5, 0x1, P5 ;  /* 0x0000000520137211 */ /* 0x001fe400028f0eff */
[----:B------:R-:W4:Y:S04]  /*2db70*/  LDL.LU R32, [R1+0x3ac] ;  /* 0x0003ac0001207983 */ /* 0x000f280000300800 */
[----:B------:R0:W-:Y:S01]  /*2db80*/  STL [R1+0xb40], R19 ;  /* 0x000b401301007387 */ /* 0x0001e20000100800 */
[----:B---3--:R-:W-:-:S05]  /*2db90*/  LEA R33, P5, R23, R6, 0x1 ;  /* 0x0000000617217211 */ /* 0x008fca00078a08ff */
[----:B------:R-:W-:Y:S04]  /*2dba0*/  STL [R1+0xb54], R33 ;  /* 0x000b542101007387 */ /* 0x000fe80000100800 */
[----:B------:R1:W-:Y:S01]  /*2dbb0*/  STL [R1+0xb48], R24 ;  /* 0x000b481801007387 */ /* 0x0003e20000100800 */
[----:B0-----:R-:W-:-:S03]  /*2dbc0*/  LEA R19, P0, R31, R6, 0x1 ;  /* 0x000000061f137211 */ /* 0x001fc600078008ff */
[----:B-1----:R-:W3:Y:S04]  /*2dbd0*/  LDL.LU R24, [R1+0x3cc] ;  /* 0x0003cc0001187983 */ /* 0x002ee80000300800 */
[----:B------:R0:W-:Y:S01]  /*2dbe0*/  STL [R1+0xb5c], R19 ;  /* 0x000b5c1301007387 */ /* 0x0001e20000100800 */
[-C--:B------:R-:W-:Y:S02]  /*2dbf0*/  LEA.HI.X.SX32 R31, R31, R5.reuse, 0x1, P0 ;  /* 0x000000051f1f7211 */ /* 0x080fe400000f0eff */
[----:B0-----:R-:W-:Y:S02]  /*2dc00*/  LEA.HI.X.SX32 R19, R23, R5, 0x1, P5 ;  /* 0x0000000517137211 */ /* 0x001fe400028f0eff */
[----:B------:R-:W3:Y:S01]  /*2dc10*/  LDL.LU R23, [R1+0x3b8] ;  /* 0x0003b80001177983 */ /* 0x000ee20000300800 */
[----:B------:R-:W-:-:S03]  /*2dc20*/  LEA R33, P5, R21, R6, 0x1 ;  /* 0x0000000615217211 */ /* 0x000fc600078a08ff */
[----:B------:R2:W-:Y:S04]  /*2dc30*/  STL [R1+0xb50], R19 ;  /* 0x000b501301007387 */ /* 0x0005e80000100800 */
[----:B------:R-:W-:Y:S04]  /*2dc40*/  STL [R1+0xb64], R33 ;  /* 0x000b642101007387 */ /* 0x000fe80000100800 */
[----:B------:R0:W-:Y:S01]  /*2dc50*/  STL [R1+0xb58], R31 ;  /* 0x000b581f01007387 */ /* 0x0001e20000100800 */
[----:B--2---:R-:W-:-:S03]  /*2dc60*/  LEA R19, P0, R30, R6, 0x1 ;  /* 0x000000061e137211 */ /* 0x004fc600078008ff */
[----:B0-----:R-:W2:Y:S04]  /*2dc70*/  LDL.LU R31, [R1+0x3d8] ;  /* 0x0003d800011f7983 */ /* 0x001ea80000300800 */
[----:B------:R0:W-:Y:S02]  /*2dc80*/  STL [R1+0xb6c], R19 ;  /* 0x000b6c1301007387 */ /* 0x0001e40000100800 */
[-C--:B0-----:R-:W-:Y:S02]  /*2dc90*/  LEA.HI.X.SX32 R19, R21, R5.reuse, 0x1, P5 ;  /* 0x0000000515137211 */ /* 0x081fe400028f0eff */
[----:B------:R-:W2:Y:S01]  /*2dca0*/  LDL.LU R21, [R1+0x3c4] ;  /* 0x0003c40001157983 */ /* 0x000ea20000300800 */
[-C--:B------:R-:W-:Y:S02]  /*2dcb0*/  LEA R33, P5, R29, R6.reuse, 0x1 ;  /* 0x000000061d217211 */ /* 0x080fe400078a08ff */
[----:B------:R-:W-:Y:S01]  /*2dcc0*/  LEA.HI.X.SX32 R30, R30, R5, 0x1, P0 ;  /* 0x000000051e1e7211 */ /* 0x000fe200000f0eff */
[----:B------:R0:W-:Y:S04]  /*2dcd0*/  STL [R1+0xb60], R19 ;  /* 0x000b601301007387 */ /* 0x0001e80000100800 */
[----:B------:R-:W-:Y:S04]  /*2dce0*/  STL [R1+0xb74], R33 ;  /* 0x000b742101007387 */ /* 0x000fe80000100800 */
[----:B------:R1:W-:Y:S01]  /*2dcf0*/  STL [R1+0xb68], R30 ;  /* 0x000b681e01007387 */ /* 0x0003e20000100800 */
[----:B0-----:R-:W-:-:S03]  /*2dd00*/  LEA R19, P0, R20, R6, 0x1 ;  /* 0x0000000614137211 */ /* 0x001fc600078008ff */
[----:B-1----:R-:W2:Y:S01]  /*2dd10*/  LDL.LU R30, [R1+0x3e4] ;  /* 0x0003e400011e7983 */ /* 0x002ea20000300800 */
[----:B------:R-:W-:-:S03]  /*2dd20*/  LEA.HI.X.SX32 R33, R29, R5, 0x1, P5 ;  /* 0x000000051d217211 */ /* 0x000fc600028f0eff */
[----:B------:R0:W-:Y:S01]  /*2dd30*/  STL [R1+0xb7c], R19 ;  /* 0x000b7c1301007387 */ /* 0x0001e20000100800 */
[----:B------:R-:W-:-:S03]  /*2dd40*/  LEA.HI.X.SX32 R20, R20, R5, 0x1, P0 ;  /* 0x0000000514147211 */ /* 0x000fc600000f0eff */
[----:B------:R-:W2:Y:S01]  /*2dd50*/  LDL.LU R29, [R1+0x3d4] ;  /* 0x0003d400011d7983 */ /* 0x000ea20000300800 */
[----:B0-----:R-:W-:-:S03]  /*2dd60*/  LEA R19, P5, R28, R6, 0x1 ;  /* 0x000000061c137211 */ /* 0x001fc600078a08ff */
[----:B------:R0:W-:Y:S04]  /*2dd70*/  STL [R1+0xb70], R33 ;  /* 0x000b702101007387 */ /* 0x0001e80000100800 */
[----:B------:R4:W-:Y:S04]  /*2dd80*/  STL [R1+0xb84], R19 ;  /* 0x000b841301007387 */ /* 0x0009e80000100800 */
[----:B------:R1:W-:Y:S04]  /*2dd90*/  STL [R1+0xb78], R20 ;  /* 0x000b781401007387 */ /* 0x0003e80000100800 */
[----:B0-----:R-:W2:Y:S01]  /*2dda0*/  LDL.LU R33, [R1+0x3e0] ;  /* 0x0003e00001217983 */ /* 0x001ea20000300800 */
[----:B----4-:R-:W-:-:S02]  /*2ddb0*/  LEA R19, P0, R27, R6, 0x1 ;  /* 0x000000061b137211 */ /* 0x010fc400078008ff */
[----:B-1----:R-:W-:-:S03]  /*2ddc0*/  LEA.HI.X.SX32 R20, R28, R5, 0x1, P5 ;  /* 0x000000051c147211 */ /* 0x002fc600028f0eff */
[----:B------:R0:W-:Y:S04]  /*2ddd0*/  STL [R1+0xb8c], R19 ;  /* 0x000b8c1301007387 */ /* 0x0001e80000100800 */
[----:B------:R-:W4:Y:S04]  /*2dde0*/  LDL.LU R28, [R1+0xe8] ;  /* 0x0000e800011c7983 */ /* 0x000f280000300800 */
[----:B------:R1:W-:Y:S01]  /*2ddf0*/  STL [R1+0xb80], R20 ;  /* 0x000b801401007387 */ /* 0x0003e20000100800 */
[----:B0-----:R-:W-:Y:S02]  /*2de00*/  LEA R19, P5, R25, R6, 0x1 ;  /* 0x0000000619137211 */ /* 0x001fe400078a08ff */
[----:B-1----:R-:W-:-:S03]  /*2de10*/  LEA.HI.X.SX32 R20, R27, R5, 0x1, P0 ;  /* 0x000000051b147211 */ /* 0x002fc600000f0eff */
[----:B------:R0:W-:Y:S04]  /*2de20*/  STL [R1+0xb94], R19 ;  /* 0x000b941301007387 */ /* 0x0001e80000100800 */
[----:B------:R-:W4:Y:S04]  /*2de30*/  LDL.LU R27, [R1+0x3ec] ;  /* 0x0003ec00011b7983 */ /* 0x000f280000300800 */
[----:B------:R-:W-:Y:S01]  /*2de40*/  STL [R1+0xb88], R20 ;  /* 0x000b881401007387 */ /* 0x000fe20000100800 */
[----:B0-----:R-:W-:-:S05]  /*2de50*/  LEA R19, P0, R32, R6, 0x1 ;  /* 0x0000000620137211 */ /* 0x001fca00078008ff */
[----:B------:R0:W-:Y:S02]  /*2de60*/  STL [R1+0xb9c], R19 ;  /* 0x000b9c1301007387 */ /* 0x0001e40000100800 */
[-C--:B0-----:R-:W-:Y:S02]  /*2de70*/  LEA.HI.X.SX32 R19, R25, R5.reuse, 0x1, P5 ;  /* 0x0000000519137211 */ /* 0x081fe400028f0eff */
[----:B------:R-:W4:Y:S04]  /*2de80*/  LDL.LU R25, [R1+0x3dc] ;  /* 0x0003dc0001197983 */ /* 0x000f280000300800 */
[----:B------:R-:W-:Y:S01]  /*2de90*/  STL [R1+0xb90], R19 ;  /* 0x000b901301007387 */ /* 0x000fe20000100800 */
[----:B------:R-:W-:Y:S02]  /*2dea0*/  LEA.HI.X.SX32 R32, R32, R5, 0x1, P0 ;  /* 0x0000000520207211 */ /* 0x000fe400000f0eff */
[----:B---3--:R-:W-:-:S05]  /*2deb0*/  LEA R20, P5, R24, R6, 0x1 ;  /* 0x0000000618147211 */ /* 0x008fca00078a08ff */
[----:B------:R0:W-:Y:S04]  /*2dec0*/  STL [R1+0xba4], R20 ;  /* 0x000ba41401007387 */ /* 0x0001e80000100800 */
[----:B0-----:R-:W3:Y:S01]  /*2ded0*/  LDL.LU R20, [R1+0x3f4] ;  /* 0x0003f40001147983 */ /* 0x001ee20000300800 */
[----:B------:R-:W-:-:S03]  /*2dee0*/  LEA R19, P0, R23, R6, 0x1 ;  /* 0x0000000617137211 */ /* 0x000fc600078008ff */
[----:B------:R-:W-:Y:S04]  /*2def0*/  STL [R1+0xb98], R32 ;  /* 0x000b982001007387 */ /* 0x000fe80000100800 */
[----:B------:R0:W-:Y:S02]  /*2df00*/  STL [R1+0xbac], R19 ;  /* 0x000bac1301007387 */ /* 0x0001e40000100800 */
[----:B0-----:R-:W-:Y:S02]  /*2df10*/  LEA.HI.X.SX32 R19, R24, R5, 0x1, P5 ;  /* 0x0000000518137211 */ /* 0x001fe400028f0eff */
[----:B------:R-:W3:Y:S01]  /*2df20*/  LDL.LU R24, [R1+0x3e8] ;  /* 0x0003e80001187983 */ /* 0x000ee20000300800 */
[----:B--2---:R-:W-:-:S03]  /*2df30*/  LEA R34, P5, R31, R6, 0x1 ;  /* 0x000000061f227211 */ /* 0x004fc600078a08ff */
[----:B------:R0:W-:Y:S01]  /*2df40*/  STL [R1+0xba0], R19 ;  /* 0x000ba01301007387 */ /* 0x0001e20000100800 */
[----:B------:R-:W-:-:S03]  /*2df50*/  LEA.HI.X.SX32 R32, R23, R5, 0x1, P0 ;  /* 0x0000000517207211 */ /* 0x000fc600000f0eff */
[----:B------:R-:W-:Y:S04]  /*2df60*/  STL [R1+0xbb4], R34 ;  /* 0x000bb42201007387 */ /* 0x000fe80000100800 */
[----:B------:R-:W2:Y:S01]  /*2df70*/  LDL.LU R23, [R1+0x3fc] ;  /* 0x0003fc0001177983 */ /* 0x000ea20000300800 */
[----:B0-----:R-:W-:-:S03]  /*2df80*/  LEA R19, P0, R21, R6, 0x1 ;  /* 0x0000000615137211 */ /* 0x001fc600078008ff */
[----:B------:R0:W-:Y:S01]  /*2df90*/  STL [R1+0xba8], R32 ;  /* 0x000ba82001007387 */ /* 0x0001e20000100800 */
[----:B------:R-:W-:-:S03]  /*2dfa0*/  LEA.HI.X.SX32 R31, R31, R5, 0x1, P5 ;  /* 0x000000051f1f7211 */ /* 0x000fc600028f0eff */
[----:B------:R-:W-:Y:S04]  /*2dfb0*/  STL [R1+0xbbc], R19 ;  /* 0x000bbc1301007387 */ /* 0x000fe80000100800 */
[----:B0-----:R-:W2:Y:S04]  /*2dfc0*/  LDL.LU R32, [R1+0x3f0] ;  /* 0x0003f00001207983 */ /* 0x001ea80000300800 */
[----:B------:R0:W-:Y:S04]  /*2dfd0*/  STL [R1+0xbb0], R31 ;  /* 0x000bb01f01007387 */ /* 0x0001e80000100800 */
[----:B0-----:R-:W2:Y:S01]  /*2dfe0*/  LDL.LU R31, [R1+0x404] ;  /* 0x00040400011f7983 */ /* 0x001ea20000300800 */
[----:B------:R-:W-:-:S02]  /*2dff0*/  LEA R19, P5, R30, R6, 0x1 ;  /* 0x000000061e137211 */ /* 0x000fc400078a08ff */
[----:B------:R-:W-:-:S03]  /*2e000*/  LEA.HI.X.SX32 R21, R21, R5, 0x1, P0 ;  /* 0x0000000515157211 */ /* 0x000fc600000f0eff */
[----:B------:R0:W-:Y:S01]  /*2e010*/  STL [R1+0xbc4], R19 ;  /* 0x000bc41301007387 */ /* 0x0001e20000100800 */
[----:B------:R-:W-:-:S03]  /*2e020*/  LEA.HI.X.SX32 R30, R30, R5, 0x1, P5 ;  /* 0x000000051e1e7211 */ /* 0x000fc600028f0eff */
[----:B------:R1:W-:Y:S01]  /*2e030*/  STL [R1+0xbb8], R21 ;  /* 0x000bb81501007387 */ /* 0x0003e20000100800 */
[----:B0-----:R-:W-:-:S03]  /*2e040*/  LEA R19, P0, R29, R6, 0x1 ;  /* 0x000000061d137211 */ /* 0x001fc600078008ff */
[----:B-1----:R-:W2:Y:S04]  /*2e050*/  LDL.LU R21, [R1+0x3f8] ;  /* 0x0003f80001157983 */ /* 0x002ea80000300800 */
[----:B------:R0:W-:Y:S04]  /*2e060*/  STL [R1+0xbcc], R19 ;  /* 0x000bcc1301007387 */ /* 0x0001e80000100800 */
[----:B------:R1:W-:Y:S01]  /*2e070*/  STL [R1+0xbc0], R30 ;  /* 0x000bc01e01007387 */ /* 0x0003e20000100800 */
[----:B------:R-:W-:Y:S02]  /*2e080*/  LEA.HI.X.SX32 R29, R29, R5, 0x1, P0 ;  /* 0x000000051d1d7211 */ /* 0x000fe400000f0eff */
[-C--:B0-----:R-:W-:Y:S01]  /*2e090*/  LEA R19, P5, R33, R6.reuse, 0x1 ;  /* 0x0000000621137211 */ /* 0x081fe200078a08ff */
[----:B-1----:R-:W2:Y:S04]  /*2e0a0*/  LDL.LU R30, [R1+0x40c] ;  /* 0x00040c00011e7983 */ /* 0x002ea80000300800 */
[----:B------:R4:W-:Y:S04]  /*2e0b0*/  STL [R1+0xbd4], R19 ;  /* 0x000bd41301007387 */ /* 0x0009e80000100800 */
[----:B------:R0:W-:Y:S01]  /*2e0c0*/  STL [R1+0xbc8], R29 ;  /* 0x000bc81d01007387 */ /* 0x0001e20000100800 */
[----:B----4-:R-:W-:-:S03]  /*2e0d0*/  LEA R19, P0, R28, R6, 0x1 ;  /* 0x000000061c137211 */ /* 0x010fc600078008ff */
[----:B0-----:R-:W4:Y:S04]  /*2e0e0*/  LDL.LU R29, [R1+0x400] ;  /* 0x00040000011d7983 */ /* 0x001f280000300800 */
[----:B------:R0:W-:Y:S02]  /*2e0f0*/  STL [R1+0xbdc], R19 ;  /* 0x000bdc1301007387 */ /* 0x0001e40000100800 */
[-C--:B0-----:R-:W-:Y:S02]  /*2e100*/  LEA.HI.X.SX32 R19, R33, R5.reuse, 0x1, P5 ;  /* 0x0000000521137211 */ /* 0x081fe400028f0eff */
[-C--:B------:R-:W-:Y:S02]  /*2e110*/  LEA R34, P5, R27, R6.reuse, 0x1 ;  /* 0x000000061b227211 */ /* 0x080fe400078a08ff */
[----:B------:R-:W-:Y:S01]  /*2e120*/  LEA.HI.X.SX32 R33, R28, R5, 0x1, P0 ;  /* 0x000000051c217211 */ /* 0x000fe200000f0eff */
[----:B------:R0:W-:Y:S04]  /*2e130*/  STL [R1+0xbd0], R19 ;  /* 0x000bd01301007387 */ /* 0x0001e80000100800 */
[----:B------:R-:W-:Y:S04]  /*2e140*/  STL [R1+0xbe4], R34 ;  /* 0x000be42201007387 */ /* 0x000fe80000100800 */
[----:B------:R-:W4:Y:S01]  /*2e150*/  LDL.LU R28, [R1+0x414] ;  /* 0x00041400011c7983 */ /* 0x000f220000300800 */
[----:B0-----:R-:W-:-:S03]  /*2e160*/  LEA R19, P0, R25, R6, 0x1 ;  /* 0x0000000619137211 */ /* 0x001fc600078008ff */
[----:B------:R-:W-:Y:S04]  /*2e170*/  STL [R1+0xbd8], R33 ;  /* 0x000bd82101007387 */ /* 0x000fe80000100800 */
[----:B------:R0:W-:Y:S02]  /*2e180*/  STL [R1+0xbec], R19 ;  /* 0x000bec1301007387 */ /* 0x0001e40000100800 */
[-C--:B0-----:R-:W-:Y:S02]  /*2e190*/  LEA.HI.X.SX32 R19, R27, R5.reuse, 0x1, P5 ;  /* 0x000000051b137211 */ /* 0x081fe400028f0eff */
[----:B------:R-:W4:Y:S01]  /*2e1a0*/  LDL.LU R27, [R1+0x408] ;  /* 0x00040800011b7983 */ /* 0x000f220000300800 */
[----:B------:R-:W-:-:S03]  /*2e1b0*/  LEA.HI.X.SX32 R33, R25, R5, 0x1, P0 ;  /* 0x0000000519217211 */ /* 0x000fc600000f0eff */
[----:B------:R0:W-:Y:S01]  /*2e1c0*/  STL [R1+0xbe0], R19 ;  /* 0x000be01301007387 */ /* 0x0001e20000100800 */
[----:B---3--:R-:W-:-:S05]  /*2e1d0*/  LEA R34, P5, R20, R6, 0x1 ;  /* 0x0000000614227211 */ /* 0x008fca00078a08ff */
[----:B------:R-:W-:Y:S04]  /*2e1e0*/  STL [R1+0xbf4], R34 ;  /* 0x000bf42201007387 */ /* 0x000fe80000100800 */
[----:B------:R-:W3:Y:S04]  /*2e1f0*/  LDL.LU R25, [R1+0x41c] ;  /* 0x00041c0001197983 */ /* 0x000ee80000300800 */
[----:B------:R1:W-:Y:S01]  /*2e200*/  STL [R1+0xbe8], R33 ;  /* 0x000be82101007387 */ /* 0x0003e20000100800 */
[----:B0-----:R-:W-:Y:S02]  /*2e210*/  LEA R19, P0, R24, R6, 0x1 ;  /* 0x0000000618137211 */ /* 0x001fe400078008ff */
[----:B-1----:R-:W-:-:S03]  /*2e220*/  LEA.HI.X.SX32 R33, R20, R5, 0x1, P5 ;  /* 0x0000000514217211 */ /* 0x002fc600028f0eff */
[----:B------:R2:W-:Y:S01]  /*2e230*/  STL [R1+0xbfc], R19 ;  /* 0x000bfc1301007387 */ /* 0x0005e20000100800 */
[----:B------:R-:W-:-:S03]  /*2e240*/  LEA.HI.X.SX32 R20, R24, R5, 0x1, P0 ;  /* 0x0000000518147211 */ /* 0x000fc600000f0eff */
[----:B------:R-:W-:Y:S04]  /*2e250*/  STL [R1+0xbf0], R33 ;  /* 0x000bf02101007387 */ /* 0x000fe80000100800 */
[----:B------:R-:W3:Y:S01]  /*2e260*/  LDL.LU R24, [R1+0x410] ;  /* 0x0004100001187983 */ /* 0x000ee20000300800 */
[----:B--2---:R-:W-:-:S05]  /*2e270*/  LEA R19, P5, R23, R6, 0x1 ;  /* 0x0000000617137211 */ /* 0x004fca00078a08ff */
[----:B------:R0:W-:Y:S04]  /*2e280*/  STL [R1+0xc04], R19 ;  /* 0x000c041301007387 */ /* 0x0001e80000100800 */
[----:B------:R1:W-:Y:S01]  /*2e290*/  STL [R1+0xbf8], R20 ;  /* 0x000bf81401007387 */ /* 0x0003e20000100800 */
[----:B0-----:R-:W-:Y:S02]  /*2e2a0*/  LEA R19, P0, R32, R6, 0x1 ;  /* 0x0000000620137211 */ /* 0x001fe400078008ff */
[----:B-1----:R-:W-:-:S03]  /*2e2b0*/  LEA.HI.X.SX32 R20, R23, R5, 0x1, P5 ;  /* 0x0000000517147211 */ /* 0x002fc600028f0eff */
[----:B------:R0:W-:Y:S04]  /*2e2c0*/  STL [R1+0xc0c], R19 ;  /* 0x000c0c1301007387 */ /* 0x0001e80000100800 */
[----:B------:R-:W2:Y:S01]  /*2e2d0*/  LDL.LU R23, [R1+0x424] ;  /* 0x0004240001177983 */ /* 0x000ea20000300800 */
[----:B0-----:R-:W-:-:S03]  /*2e2e0*/  LEA R19, P5, R31, R6, 0x1 ;  /* 0x000000061f137211 */ /* 0x001fc600078a08ff */
[----:B------:R-:W-:Y:S04]  /*2e2f0*/  STL [R1+0xc00], R20 ;  /* 0x000c001401007387 */ /* 0x000fe80000100800 */
[----:B------:R0:W-:Y:S04]  /*2e300*/  STL [R1+0xc14], R19 ;  /* 0x000c141301007387 */ /* 0x0001e80000100800 */
[----:B0-----:R-:W2:Y:S01]  /*2e310*/  LDL.LU R19, [R1+0x418] ;  /* 0x0004180001137983 */ /* 0x001ea20000300800 */
[-C--:B------:R-:W-:Y:S02]  /*2e320*/  LEA.HI.X.SX32 R32, R32, R5.reuse, 0x1, P0 ;  /* 0x0000000520207211 */ /* 0x080fe400000f0eff */
[----:B------:R-:W-:-:S02]  /*2e330*/  LEA.HI.X.SX32 R31, R31, R5, 0x1, P5 ;  /* 0x000000051f1f7211 */ /* 0x000fc400028f0eff */
[C---:B------:R-:W-:Y:S01]  /*2e340*/  LEA R20, P0, R21.reuse, R6, 0x1 ;  /* 0x0000000615147211 */ /* 0x040fe200078008ff */
[----:B------:R-:W-:Y:S04]  /*2e350*/  STL [R1+0xc08], R32 ;  /* 0x000c082001007387 */ /* 0x000fe80000100800 */
[----:B------:R0:W-:Y:S01]  /*2e360*/  STL [R1+0xc1c], R20 ;  /* 0x000c1c1401007387 */ /* 0x0001e20000100800 */
[----:B------:R-:W-:-:S03]  /*2e370*/  LEA.HI.X.SX32 R21, R21, R5, 0x1, P0 ;  /* 0x0000000515157211 */ /* 0x000fc600000f0eff */
[----:B------:R-:W-:Y:S04]  /*2e380*/  STL [R1+0xc10], R31 ;  /* 0x000c101f01007387 */ /* 0x000fe80000100800 */
[----:B------:R-:W2:Y:S01]  /*2e390*/  LDL.LU R34, [R1+0x434] ;  /* 0x0004340001227983 */ /* 0x000ea20000300800 */
[----:B0-----:R-:W-:-:S05]  /*2e3a0*/  LEA R20, P5, R30, R6, 0x1 ;  /* 0x000000061e147211 */ /* 0x001fca00078a08ff */
[----:B------:R4:W-:Y:S04]  /*2e3b0*/  STL [R1+0xc24], R20 ;  /* 0x000c241401007387 */ /* 0x0009e80000100800 */
[----:B------:R0:W-:Y:S04]  /*2e3c0*/  STL [R1+0xc18], R21 ;  /* 0x000c181501007387 */ /* 0x0001e80000100800 */
[----:B------:R-:W2:Y:S01]  /*2e3d0*/  LDL.LU R33, [R1+0x420] ;  /* 0x0004200001217983 */ /* 0x000ea20000300800 */
[----:B----4-:R-:W-:Y:S02]  /*2e3e0*/  LEA R20, P0, R29, R6, 0x1 ;  /* 0x000000061d147211 */ /* 0x010fe400078008ff */
[----:B0-----:R-:W-:-:S03]  /*2e3f0*/  LEA.HI.X.SX32 R21, R30, R5, 0x1, P5 ;  /* 0x000000051e157211 */ /* 0x001fc600028f0eff */
[----:B------:R0:W-:Y:S04]  /*2e400*/  STL [R1+0xc2c], R20 ;  /* 0x000c2c1401007387 */ /* 0x0001e80000100800 */
[----:B0-----:R-:W4:Y:S04]  /*2e410*/  LDL.LU R20, [R1+0x440] ;  /* 0x0004400001147983 */ /* 0x001f280000300800 */
[----:B------:R0:W-:Y:S04]  /*2e420*/  STL [R1+0xc20], R21 ;  /* 0x000c201501007387 */ /* 0x0001e80000100800 */
[----:B------:R-:W4:Y:S01]  /*2e430*/  LDL.LU R32, [R1+0x428] ;  /* 0x0004280001207983 */ /* 0x000f220000300800 */
[----:B------:R-:W-:-:S02]  /*2e440*/  LEA R30, P5, R28, R6, 0x1 ;  /* 0x000000061c1e7211 */ /* 0x000fc400078a08ff */
[----:B0-----:R-:W-:-:S03]  /*2e450*/  LEA.HI.X.SX32 R21, R29, R5, 0x1, P0 ;  /* 0x000000051d157211 */ /* 0x001fc600000f0eff */
[----:B------:R-:W-:Y:S04]  /*2e460*/  STL [R1+0xc34], R30 ;  /* 0x000c341e01007387 */ /* 0x000fe80000100800 */
[----:B------:R-:W4:Y:S04]  /*2e470*/  LDL.LU R31, [R1+0x450] ;  /* 0x00045000011f7983 */ /* 0x000f280000300800 */
[----:B------:R0:W-:Y:S01]  /*2e480*/  STL [R1+0xc28], R21 ;  /* 0x000c281501007387 */ /* 0x0001e20000100800 */
[----:B------:R-:W-:-:S03]  /*2e490*/  LEA.HI.X.SX32 R28, R28, R5, 0x1, P5 ;  /* 0x000000051c1c7211 */ /* 0x000fc600028f0eff */
[----:B0-----:R-:W4:Y:S01]  /*2e4a0*/  LDL.LU R21, [R1+0x43c] ;  /* 0x00043c0001157983 */ /* 0x001f220000300800 */
[----:B------:R-:W-:-:S05]  /*2e4b0*/  LEA R29, P0, R27, R6, 0x1 ;  /* 0x000000061b1d7211 */ /* 0x000fca00078008ff */
[----:B------:R-:W-:Y:S04]  /*2e4c0*/  STL [R1+0xc3c], R29 ;  /* 0x000c3c1d01007387 */ /* 0x000fe80000100800 */
[----:B------:R-:W4:Y:S04]  /*2e4d0*/  LDL.LU R30, [R1+0x464] ;  /* 0x00046400011e7983 */ /* 0x000f280000300800 */
[----:B------:R0:W-:Y:S02]  /*2e4e0*/  STL [R1+0xc30], R28 ;  /* 0x000c301c01007387 */ /* 0x0001e40000100800 */
[----:B0-----:R-:W-:-:S02]  /*2e4f0*/  LEA.HI.X.SX32 R28, R27, R5, 0x1, P0 ;  /* 0x000000051b1c7211 */ /* 0x001fc400000f0eff */
[----:B---3--:R-:W-:-:S05]  /*2e500*/  LEA R29, P5, R25, R6, 0x1 ;  /* 0x00000006191d7211 */ /* 0x008fca00078a08ff */
[----:B------:R0:W-:Y:S04]  /*2e510*/  STL [R1+0xc44], R29 ;  /* 0x000c441d01007387 */ /* 0x0001e80000100800 */
[----:B0-----:R-:W3:Y:S04]  /*2e520*/  LDL.LU R29, [R1+0x448] ;  /* 0x00044800011d7983 */ /* 0x001ee80000300800 */
[----:B------:R0:W-:Y:S01]  /*2e530*/  STL [R1+0xc38], R28 ;  /* 0x000c381c01007387 */ /* 0x0001e20000100800 */
[----:B------:R-:W-:-:S03]  /*2e540*/  LEA R27, P0, R24, R6, 0x1 ;  /* 0x00000006181b7211 */ /* 0x000fc600078008ff */
[----:B0-----:R-:W3:Y:S01]  /*2e550*/  LDL.LU R28, [R1+0x46c] ;  /* 0x00046c00011c7983 */ /* 0x001ee20000300800 */
[----:B------:R-:W-:-:S03]  /*2e560*/  LEA.HI.X.SX32 R25, R25, R5, 0x1, P5 ;  /* 0x0000000519197211 */ /* 0x000fc600028f0eff */
[----:B------:R0:W-:Y:S04]  /*2e570*/  STL [R1+0xc4c], R27 ;  /* 0x000c4c1b01007387 */ /* 0x0001e80000100800 */
[----:B0-----:R-:W3:Y:S04]  /*2e580*/  LDL.LU R27, [R1+0x45c] ;  /* 0x00045c00011b7983 */ /* 0x001ee80000300800 */
[----:B------:R0:W-:Y:S01]  /*2e590*/  STL [R1+0xc40], R25 ;  /* 0x000c401901007387 */ /* 0x0001e20000100800 */
[----:B--2---:R-:W-:Y:S02]  /*2e5a0*/  LEA R35, P5, R23, R6, 0x1 ;  /* 0x0000000617237211 */ /* 0x004fe400078a08ff */
[----:B0-----:R-:W-:-:S02]  /*2e5b0*/  LEA.HI.X.SX32 R25, R24, R5, 0x1, P0 ;  /* 0x0000000518197211 */ /* 0x001fc400000f0eff */
[----:B------:R-:W2:Y:S04]  /*2e5c0*/  LDL.LU R24, [R1+0x474] ;  /* 0x0004740001187983 */ /* 0x000ea80000300800 */
[----:B------:R0:W-:Y:S04]  /*2e5d0*/  STL [R1+0xc54], R35 ;  /* 0x000c542301007387 */ /* 0x0001e80000100800 */
[----:B------:R1:W-:Y:S01]  /*2e5e0*/  STL [R1+0xc48], R25 ;  /* 0x000c481901007387 */ /* 0x0003e20000100800 */
[----:B0-----:R-:W-:-:S03]  /*2e5f0*/  LEA R35, P0, R19, R6, 0x1 ;  /* 0x0000000613237211 */ /* 0x001fc600078008ff */
[----:B-1----:R-:W2:Y:S04]  /*2e600*/  LDL.LU R25, [R1+0x468] ;  /* 0x0004680001197983 */ /* 0x002ea80000300800 */
[----:B------:R0:W-:Y:S02]  /*2e610*/  STL [R1+0xc5c], R35 ;  /* 0x000c5c2301007387 */ /* 0x0001e40000100800 */
[-C--:B0-----:R-:W-:Y:S02]  /*2e620*/  LEA.HI.X.SX32 R35, R23, R5.reuse, 0x1, P5 ;  /* 0x0000000517237211 */ /* 0x081fe400028f0eff */
[----:B------:R-:W2:Y:S01]  /*2e630*/  LDL.LU R23, [R1+0x5f4] ;  /* 0x0005f40001177983 */ /* 0x000ea20000300800 */
[----:B------:R-:W-:-:S03]  /*2e640*/  LEA.HI.X.SX32 R19, R19, R5, 0x1, P0 ;  /* 0x0000000513137211 */ /* 0x000fc600000f0eff */
        /* <DEDUP_REMOVED lines=11> */
[----:B----4-:R-:W-:-:S05]  /*2e700*/  LEA R34, P5, R20, R6, 0x1 ;  /* 0x0000000614227211 */ /* 0x010fca00078a08ff */
[----:B------:R0:W-:Y:S01]  /*2e710*/  STL [R1+0xc74], R34 ;  /* 0x000c742201007387 */ /* 0x0001e20000100800 */
[----:B------:R-:W-:-:S03]  /*2e720*/  LEA.HI.X.SX32 R20, R20, R5, 0x1, P5 ;  /* 0x0000000514147211 */ /* 0x000fc600028f0eff */
[----:B0-----:R-:W4:Y:S04]  /*2e730*/  LDL.LU R34, [R1+0x1d98] ;  /* 0x001d980001227983 */ /* 0x001f280000300800 */
        /* <DEDUP_REMOVED lines=21> */
[----:B---3--:R-:W-:-:S05]  /*2e890*/  LEA R21, P0, R29, R6, 0x1 ;  /* 0x000000061d157211 */ /* 0x008fca00078008ff */
[----:B------:R0:W-:Y:S01]  /*2e8a0*/  STL [R1+0xc9c], R21 ;  /* 0x000c9c1501007387 */ /* 0x0001e20000100800 */
[----:B------:R-:W-:-:S03]  /*2e8b0*/  LEA.HI.X.SX32 R29, R29, R5, 0x1, P0 ;  /* 0x000000051d1d7211 */ /* 0x000fc600000f0eff */
[----:B0-----:R-:W3:Y:S04]  /*2e8c0*/  LDL.LU R21, [R1+0x1d84] ;  /* 0x001d840001157983 */ /* 0x001ee80000300800 */
        /* <DEDUP_REMOVED lines=11> */
[----:B--2---:R-:W-:-:S05]  /*2e980*/  LEA R28, P5, R24, R6, 0x1 ;  /* 0x00000006181c7211 */ /* 0x004fca00078a08ff */
        /* <DEDUP_REMOVED lines=10> */
[----:B0-----:R-:W2:Y:S01]  /*2ea30*/  LDL.LU R24, [R1+0x1d70] ;  /* 0x001d700001187983 */ /* 0x001ea20000300800 */
[----:B------:R-:W-:-:S05]  /*2ea40*/  LEA.HI.X.SX32 R25, R25, R5, 0x1, P0 ;  /* 0x0000000519197211 */ /* 0x000fca00000f0eff */
[----:B------:R2:W-:Y:S02]  /*2ea50*/  STL [R1+0xcb8], R25 ;  /* 0x000cb81901007387 */ /* 0x0005e40000100800 */
[----:B--2---:R-:W-:-:S05]  /*2ea60*/  LEA R25, P0, R24, R6, 0x1 ;  /* 0x0000000618197211 */ /* 0x004fca00078008ff */
[----:B------:R0:W-:Y:S04]  /*2ea70*/  STL [R1+0xccc], R25 ;  /* 0x000ccc1901007387 */ /* 0x0001e80000100800 */
[----:B0-----:R-:W2:Y:S01]  /*2ea80*/  LDL.LU R25, [R1+0x1d6c] ;  /* 0x001d6c0001197983 */ /* 0x001ea20000300800 */
[-C--:B------:R-:W-:Y:S02]  /*2ea90*/  LEA.HI.X.SX32 R23, R23, R5.reuse, 0x1, P5 ;  /* 0x0000000517177211 */ /* 0x080fe400028f0eff */
[----:B------:R-:W-:-:S03]  /*2eaa0*/  LEA.HI.X.SX32 R24, R24, R5, 0x1, P0 ;  /* 0x0000000518187211 */ /* 0x000fc600000f0eff */
[----:B------:R2:W-:Y:S01]  /*2eab0*/  STL [R1+0xcc0], R23 ;  /* 0x000cc01701007387 */ /* 0x0005e20000100800 */
[----:B------:R-:W-:Y:S02]  /*2eac0*/  IMAD R9, R9, UR7, RZ ;  /* 0x0000000709097c24 */ /* 0x000fe4000f8e02ff */
[----:B------:R-:W-:Y:S02]  /*2ead0*/  IMAD R10, R10, UR12, RZ ;  /* 0x0000000c0a0a7c24 */ /* 0x000fe4000f8e02ff */
[----:B------:R-:W-:Y:S02]  /*2eae0*/  IMAD R13, R13, UR13, RZ ;  /* 0x0000000d0d0d7c24 */ /* 0x000fe4000f8e02ff */
[----:B------:R-:W-:Y:S02]  /*2eaf0*/  IMAD R66, R66, UR14, RZ ;  /* 0x0000000e42427c24 */ /* 0x000fe4000f8e02ff */
[----:B------:R-:W-:Y:S02]  /*2eb00*/  IMAD R69, R69, UR15, RZ ;  /* 0x0000000f45457c24 */ /* 0x000fe4000f8e02ff */
[----:B------:R-:W-:-:S02]  /*2eb10*/  IMAD R72, R72, UR18, RZ ;  /* 0x0000001248487c24 */ /* 0x000fc4000f8e02ff */
[----:B------:R-:W-:Y:S02]  /*2eb20*/  IMAD R75, R75, UR19, RZ ;  /* 0x000000134b4b7c24 */ /* 0x000fe4000f8e02ff */
[----:B------:R-:W-:Y:S02]  /*2eb30*/  IMAD R77, R77, UR20, RZ ;  /* 0x000000144d4d7c24 */ /* 0x000fe4000f8e02ff */
[----:B------:R-:W-:Y:S02]  /*2eb40*/  IMAD R82, R82, UR21, RZ ;  /* 0x0000001552527c24 */ /* 0x000fe4000f8e02ff */
[----:B------:R-:W-:Y:S02]  /*2eb50*/  IMAD R85, R85, UR22, RZ ;  /* 0x0000001655557c24 */ /* 0x000fe4000f8e02ff */
[----:B------:R-:W-:Y:S02]  /*2eb60*/  IMAD R88, R88, UR23, RZ ;  /* 0x0000001758587c24 */ /* 0x000fe4000f8e02ff */
[----:B------:R-:W-:-:S02]  /*2eb70*/  IMAD R90, R90, UR24, RZ ;  /* 0x000000185a5a7c24 */ /* 0x000fc4000f8e02ff */
[----:B------:R-:W-:Y:S02]  /*2eb80*/  IMAD R93, R93, UR25, RZ ;  /* 0x000000195d5d7c24 */ /* 0x000fe4000f8e02ff */
[----:B------:R-:W-:Y:S01]  /*2eb90*/  IMAD R45, R45, UR26, RZ ;  /* 0x0000001a2d2d7c24 */ /* 0x000fe2000f8e02ff */
[----:B------:R-:W-:Y:S01]  /*2eba0*/  SEL R44, R12, R44, !P3 ;  /* 0x0000002c0c2c7207 */ /* 0x000fe20005800000 */
[----:B------:R-:W-:Y:S02]  /*2ebb0*/  IMAD R47, R47, UR27, RZ ;  /* 0x0000001b2f2f7c24 */ /* 0x000fe4000f8e02ff */
[----:B------:R-:W-:Y:S01]  /*2ebc0*/  IMAD R48, R48, UR28, RZ ;  /* 0x0000001c30307c24 */ /* 0x000fe2000f8e02ff */
[----:B------:R-:W-:Y:S01]  /*2ebd0*/  SEL R46, R12, R46, !P3 ;  /* 0x0000002e0c2e7207 */ /* 0x000fe20005800000 */
[----:B------:R-:W-:Y:S02]  /*2ebe0*/  IMAD R50, R50, UR29, RZ ;  /* 0x0000001d32327c24 */ /* 0x000fe4000f8e02ff */
[----:B------:R-:W-:-:S02]  /*2ebf0*/  IMAD R51, R51, UR30, RZ ;  /* 0x0000001e33337c24 */ /* 0x000fc4000f8e02ff */
[----:B------:R-:W-:Y:S02]  /*2ec00*/  IMAD R53, R53, UR31, RZ ;  /* 0x0000001f35357c24 */ /* 0x000fe4000f8e02ff */
[----:B------:R-:W-:Y:S01]  /*2ec10*/  IMAD R54, R54, UR32, RZ ;  /* 0x0000002036367c24 */ /* 0x000fe2000f8e02ff */
[----:B------:R-:W-:Y:S01]  /*2ec20*/  SEL R0, R12, R0, !P3 ;  /* 0x000000000c007207 */ /* 0x000fe20005800000 */
[----:B------:R-:W-:Y:S01]  /*2ec30*/  IMAD R56, R56, UR33, RZ ;  /* 0x0000002138387c24 */ /* 0x000fe2000f8e02ff */
[C---:B------:R-:W-:Y:S02]  /*2ec40*/  SEL R8, R12.reuse, R8, !P3 ;  /* 0x000000080c087207 */ /* 0x040fe40005800000 */
[C---:B------:R-:W-:Y:S02]  /*2ec50*/  SEL R7, R12.reuse, R7, !P3 ;  /* 0x000000070c077207 */ /* 0x040fe40005800000 */
[----:B--2---:R-:W-:Y:S02]  /*2ec60*/  LEA R23, P5, R25, R6, 0x1 ;  /* 0x0000000619177211 */ /* 0x004fe400078a08ff */
[----:B------:R-:W-:-:S02]  /*2ec70*/  SEL R92, R12, R92, !P3 ;  /* 0x0000005c0c5c7207 */ /* 0x000fc40005800000 */
[C---:B------:R-:W-:Y:S01]  /*2ec80*/  SEL R91, R12.reuse, R91, !P3 ;  /* 0x0000005b0c5b7207 */ /* 0x040fe20005800000 */
[----:B------:R0:W-:Y:S01]  /*2ec90*/  STL [R1+0xcd4], R23 ;  /* 0x000cd41701007387 */ /* 0x0001e20000100800 */
[----:B------:R-:W-:Y:S02]  /*2eca0*/  LEA.HI.X.SX32 R25, R25, R5, 0x1, P5 ;  /* 0x0000000519197211 */ /* 0x000fe400028f0eff */
[C---:B------:R-:W-:Y:S02]  /*2ecb0*/  SEL R87, R12.reuse, R87, !P3 ;  /* 0x000000570c577207 */ /* 0x040fe40005800000 */
[C---:B------:R-:W-:Y:S02]  /*2ecc0*/  SEL R86, R12.reuse, R86, !P3 ;  /* 0x000000560c567207 */ /* 0x040fe40005800000 */
[C---:B------:R-:W-:Y:S01]  /*2ecd0*/  SEL R83, R12.reuse, R83, !P3 ;  /* 0x000000530c537207 */ /* 0x040fe20005800000 */
[----:B------:R-:W-:Y:S01]  /*2ece0*/  IMAD R81, R81, UR42, RZ ;  /* 0x0000002a51517c24 */ /* 0x000fe2000f8e02ff */
[C---:B------:R-:W-:Y:S01]  /*2ecf0*/  SEL R55, R12.reuse, R55, !P3 ;  /* 0x000000370c377207 */ /* 0x040fe20005800000 */
[----:B0-----:R-:W2:Y:S01]  /*2ed00*/  LDL.LU R23, [R1+0x1d68] ;  /* 0x001d680001177983 */ /* 0x001ea20000300800 */
[----:B------:R-:W-:-:S02]  /*2ed10*/  SEL R4, R12, R4, !P3 ;  /* 0x000000040c047207 */ /* 0x000fc40005800000 */
[C---:B------:R-:W-:Y:S01]  /*2ed20*/  SEL R78, R12.reuse, R78, !P3 ;  /* 0x0000004e0c4e7207 */ /* 0x040fe20005800000 */
[----:B------:R0:W-:Y:S01]  /*2ed30*/  STL [R1+0xcc8], R24 ;  /* 0x000cc81801007387 */ /* 0x0001e20000100800 */
[C---:B------:R-:W-:Y:S01]  /*2ed40*/  SEL R2, R12.reuse, R2, !P3 ;  /* 0x000000020c027207 */ /* 0x040fe20005800000 */
[----:B------:R-:W-:Y:S01]  /*2ed50*/  IMAD R79, R79, UR43, RZ ;  /* 0x0000002b4f4f7c24 */ /* 0x000fe2000f8e02ff */
[----:B------:R-:W-:Y:S01]  /*2ed60*/  SEL R73, R12, R73, !P3 ;  /* 0x000000490c497207 */ /* 0x000fe20005800000 */
[----:B------:R-:W-:Y:S01]  /*2ed70*/  IMAD R74, R74, UR45, RZ ;  /* 0x0000002d4a4a7c24 */ /* 0x000fe2000f8e02ff */
[----:B------:R-:W-:Y:S01]  /*2ed80*/  SEL R70, R12, R70, !P3 ;  /* 0x000000460c467207 */ /* 0x000fe20005800000 */
[----:B------:R-:W1:Y:S01]  /*2ed90*/  LDCU UR7, c[0x0][0x3b0] ;  /* 0x00007600ff0777ac */ /* 0x000e620008000800 */
[CC--:B0-----:R-:W-:Y:S01]  /*2eda0*/  LEA R24, P0, R27.reuse, R6.reuse, 0x1 ;  /* 0x000000061b187211 */ /* 0x0c1fe200078008ff */
[----:B------:R-:W0:Y:S04]  /*2edb0*/  LDCU UR12, c[0x0][0x3b0] ;  /* 0x00007600ff0c77ac */ /* 0x000e280008000800 */
[----:B------:R1:W-:Y:S01]  /*2edc0*/  STL [R1+0xcdc], R24 ;  /* 0x000cdc1801007387 */ /* 0x0003e20000100800 */
[----:B------:R-:W-:Y:S01]  /*2edd0*/  LEA.HI.X.SX32 R27, R27, R5, 0x1, P0 ;  /* 0x000000051b1b7211 */ /* 0x000fe200000f0eff */
[----:B------:R-:W0:Y:S02]  /*2ede0*/  LDCU UR13, c[0x0][0x3b0] ;  /* 0x00007600ff0d77ac */ /* 0x000e240008000800 */
[----:B-1----:R-:W2:Y:S04]  /*2edf0*/  LDL.LU R24, [R1+0x1d64] ;  /* 0x001d640001187983 */ /* 0x002ea80000300800 */
[----:B------:R1:W-:Y:S02]  /*2ee00*/  STL [R1+0xcd0], R25 ;  /* 0x000cd01901007387 */ /* 0x0003e40000100800 */
[----:B-1----:R-:W-:-:S05]  /*2ee10*/  LEA R25, P5, R28, R6, 0x1 ;  /* 0x000000061c197211 */ /* 0x002fca00078a08ff */
[----:B------:R1:W-:Y:S01]  /*2ee20*/  STL [R1+0xce4], R25 ;  /* 0x000ce41901007387 */ /* 0x0003e20000100800 */
[----:B------:R-:W-:-:S03]  /*2ee30*/  LEA.HI.X.SX32 R28, R28, R5, 0x1, P5 ;  /* 0x000000051c1c7211 */ /* 0x000fc600028f0eff */
[----:B-1----:R-:W2:Y:S04]  /*2ee40*/  LDL.LU R25, [R1+0x1d60] ;  /* 0x001d600001197983 */ /* 0x002ea80000300800 */
[----:B------:R3:W-:Y:S02]  /*2ee50*/  STL [R1+0xcd8], R27 ;  /* 0x000cd81b01007387 */ /* 0x0007e40000100800 */
[----:B---3--:R-:W-:-:S05]  /*2ee60*/  LEA R27, P0, R29, R6, 0x1 ;  /* 0x000000061d1b7211 */ /* 0x008fca00078008ff */
[----:B------:R1:W-:Y:S01]  /*2ee70*/  STL [R1+0xcec], R27 ;  /* 0x000cec1b01007387 */ /* 0x0003e20000100800 */
[----:B------:R-:W-:-:S03]  /*2ee80*/  LEA.HI.X.SX32 R29, R29, R5, 0x1, P0 ;  /* 0x000000051d1d7211 */ /* 0x000fc600000f0eff */
[----:B-1----:R-:W3:Y:S04]  /*2ee90*/  LDL.LU R27, [R1+0x1d5c] ;  /* 0x001d5c00011b7983 */ /* 0x002ee80000300800 */
[----:B------:R1:W-:Y:S02]  /*2eea0*/  STL [R1+0xce0], R28 ;  /* 0x000ce01c01007387 */ /* 0x0003e40000100800 */
[----:B-1----:R-:W-:-:S05]  /*2eeb0*/  LEA R28, P5, R30, R6, 0x1 ;  /* 0x000000061e1c7211 */ /* 0x002fca00078a08ff */
[----:B------:R1:W-:Y:S01]  /*2eec0*/  STL [R1+0xcf4], R28 ;  /* 0x000cf41c01007387 */ /* 0x0003e20000100800 */
[----:B------:R-:W-:-:S03]  /*2eed0*/  LEA.HI.X.SX32 R30, R30, R5, 0x1, P5 ;  /* 0x000000051e1e7211 */ /* 0x000fc600028f0eff */
[----:B-1----:R-:W2:Y:S04]  /*2eee0*/  LDL.LU R28, [R1+0x1d58] ;  /* 0x001d5800011c7983 */ /* 0x002ea80000300800 */
[----:B------:R4:W-:Y:S02]  /*2eef0*/  STL [R1+0xce8], R29 ;  /* 0x000ce81d01007387 */ /* 0x0009e40000100800 */
[----:B----4-:R-:W-:-:S05]  /*2ef00*/  LEA R29, P0, R31, R6, 0x1 ;  /* 0x000000061f1d7211 */ /* 0x010fca00078008ff */
[----:B------:R1:W-:Y:S01]  /*2ef10*/  STL [R1+0xcfc], R29 ;  /* 0x000cfc1d01007387 */ /* 0x0003e20000100800 */
[----:B------:R-:W-:-:S03]  /*2ef20*/  LEA.HI.X.SX32 R31, R31, R5, 0x1, P0 ;  /* 0x000000051f1f7211 */ /* 0x000fc600000f0eff */
[----:B-1----:R-:W4:Y:S04]  /*2ef30*/  LDL.LU R29, [R1+0x1d54] ;  /* 0x001d5400011d7983 */ /* 0x002f280000300800 */
[----:B------:R1:W-:Y:S02]  /*2ef40*/  STL [R1+0xcf0], R30 ;  /* 0x000cf01e01007387 */ /* 0x0003e40000100800 */
[----:B-1----:R-:W-:-:S05]  /*2ef50*/  LEA R30, P5, R32, R6, 0x1 ;  /* 0x00000006201e7211 */ /* 0x002fca00078a08ff */
[----:B------:R1:W-:Y:S01]  /*2ef60*/  STL [R1+0xd04], R30 ;  /* 0x000d041e01007387 */ /* 0x0003e20000100800 */
[----:B------:R-:W-:-:S03]  /*2ef70*/  LEA.HI.X.SX32 R32, R32, R5, 0x1, P5 ;  /* 0x0000000520207211 */ /* 0x000fc600028f0eff */
[----:B-1----:R-:W2:Y:S04]  /*2ef80*/  LDL.LU R30, [R1+0x1d50] ;  /* 0x001d5000011e7983 */ /* 0x002ea80000300800 */
        /* <DEDUP_REMOVED lines=62> */
[----:B------:R1:W-:Y:S04]  /*2f370*/  STL [R1+0xd6c], R43 ;  /* 0x000d6c2b01007387 */ /* 0x0003e80000100800 */
[----:B-1----:R-:W2:Y:S04]  /*2f380*/  LDL.LU R43, [R1+0x1d1c] ;  /* 0x001d1c00012b7983 */ /* 0x002ea80000300800 */
[----:B------:R1:W-:Y:S02]  /*2f390*/  STL [R1+0xd60], R9 ;  /* 0x000d600901007387 */ /* 0x0003e40000100800 */
[----:B-1----:R-:W-:-:S05]  /*2f3a0*/  LEA R9, P5, R13, R6, 0x1 ;  /* 0x000000060d097211 */ /* 0x002fca00078a08ff */
[----:B------:R1:W-:Y:S02]  /*2f3b0*/  STL [R1+0xd74], R9 ;  /* 0x000d740901007387 */ /* 0x0003e40000100800 */
[----:B-1----:R-:W-:Y:S02]  /*2f3c0*/  LEA.HI.X.SX32 R9, R10, R5, 0x1, P0 ;  /* 0x000000050a097211 */ /* 0x002fe400000f0eff */
[----:B------:R-:W-:-:S03]  /*2f3d0*/  LEA R10, P0, R66, R6, 0x1 ;  /* 0x00000006420a7211 */ /* 0x000fc600078008ff */
[----:B------:R1:W-:Y:S04]  /*2f3e0*/  STL [R1+0xd68], R9 ;  /* 0x000d680901007387 */ /* 0x0003e80000100800 */
[----:B------:R0:W-:Y:S01]  /*2f3f0*/  STL [R1+0xd7c], R10 ;  /* 0x000d7c0a01007387 */ /* 0x0001e20000100800 */
[-C--:B-1----:R-:W-:Y:S02]  /*2f400*/  LEA.HI.X.SX32 R9, R13, R5.reuse, 0x1, P5 ;  /* 0x000000050d097211 */ /* 0x082fe400028f0eff */
[-C--:B------:R-:W-:Y:S02]  /*2f410*/  LEA R13, P5, R69, R6.reuse, 0x1 ;  /* 0x00000006450d7211 */ /* 0x080fe400078a08ff */
[----:B0-----:R-:W-:Y:S01]  /*2f420*/  LEA.HI.X.SX32 R10, R66, R5, 0x1, P0 ;  /* 0x00000005420a7211 */ /* 0x001fe200000f0eff */
[----:B------:R0:W-:Y:S04]  /*2f430*/  STL [R1+0xd70], R9 ;  /* 0x000d700901007387 */ /* 0x0001e80000100800 */
[----:B------:R-:W-:Y:S01]  /*2f440*/  STL [R1+0xd84], R13 ;  /* 0x000d840d01007387 */ /* 0x000fe20000100800 */
[----:B0-----:R-:W-:-:S03]  /*2f450*/  LEA R9, P0, R72, R6, 0x1 ;  /* 0x0000000648097211 */ /* 0x001fc600078008ff */
[----:B------:R0:W-:Y:S04]  /*2f460*/  STL [R1+0xd78], R10 ;  /* 0x000d780a01007387 */ /* 0x0001e80000100800 */
[----:B------:R1:W-:Y:S01]  /*2f470*/  STL [R1+0xd8c], R9 ;  /* 0x000d8c0901007387 */ /* 0x0003e20000100800 */
[-C--:B0-----:R-:W-:Y:S02]  /*2f480*/  LEA.HI.X.SX32 R10, R69, R5.reuse, 0x1, P5 ;  /* 0x00000005450a7211 */ /* 0x081fe400028f0eff */
[-C--:B------:R-:W-:Y:S02]  /*2f490*/  LEA R13, P5, R75, R6.reuse, 0x1 ;  /* 0x000000064b0d7211 */ /* 0x080fe400078a08ff */
[----:B-1----:R-:W-:Y:S01]  /*2f4a0*/  LEA.HI.X.SX32 R9, R72, R5, 0x1, P0 ;  /* 0x0000000548097211 */ /* 0x002fe200000f0eff */
[----:B------:R0:W-:Y:S04]  /*2f4b0*/  STL [R1+0xd80], R10 ;  /* 0x000d800a01007387 */ /* 0x0001e80000100800 */
[----:B------:R-:W-:Y:S04]  /*2f4c0*/  STL [R1+0xd94], R13 ;  /* 0x000d940d01007387 */ /* 0x000fe80000100800 */
[----:B------:R1:W-:Y:S01]  /*2f4d0*/  STL [R1+0xd88], R9 ;  /* 0x000d880901007387 */ /* 0x0003e20000100800 */
[----:B0-----:R-:W-:-:S05]  /*2f4e0*/  LEA R10, P0, R77, R6, 0x1 ;  /* 0x000000064d0a7211 */ /* 0x001fca00078008ff */
[----:B------:R0:W-:Y:S01]  /*2f4f0*/  STL [R1+0xd9c], R10 ;  /* 0x000d9c0a01007387 */ /* 0x0001e20000100800 */
[----:B-1----:R-:W-:Y:S02]  /*2f500*/  LEA.HI.X.SX32 R9, R75, R5, 0x1, P5 ;  /* 0x000000054b097211 */ /* 0x002fe400028f0eff */
[----:B------:R-:W-:-:S03]  /*2f510*/  LEA R13, P5, R82, R6, 0x1 ;  /* 0x00000006520d7211 */ /* 0x000fc600078a08ff */
[----:B------:R1:W-:Y:S01]  /*2f520*/  STL [R1+0xd90], R9 ;  /* 0x000d900901007387 */ /* 0x0003e20000100800 */
[----:B0-----:R-:W-:-:S03]  /*2f530*/  LEA.HI.X.SX32 R10, R77, R5, 0x1, P0 ;  /* 0x000000054d0a7211 */ /* 0x001fc600000f0eff */
[----:B------:R-:W-:Y:S01]  /*2f540*/  STL [R1+0xda4], R13 ;  /* 0x000da40d01007387 */ /* 0x000fe20000100800 */
[----:B-1----:R-:W-:-:S03]  /*2f550*/  LEA R9, P0, R85, R6, 0x1 ;  /* 0x0000000655097211 */ /* 0x002fc600078008ff */
        /* <DEDUP_REMOVED lines=13> */
[----:B0-----:R-:W-:Y:S01]  /*2f630*/  LEA.HI.X.SX32 R10, R90, R5, 0x1, P0 ;  /* 0x000000055a0a7211 */ /* 0x001fe200000f0eff */
[----:B------:R-:W-:Y:S02]  /*2f640*/  IMAD R90, R44, UR48, RZ ;  /* 0x000000302c5a7c24 */ /* 0x000fe4000f8e02ff */
[----:B------:R-:W-:Y:S01]  /*2f650*/  STL [R1+0xdc4], R13 ;  /* 0x000dc40d01007387 */ /* 0x000fe20000100800 */
[----:B-1----:R-:W-:-:S03]  /*2f660*/  LEA R9, P0, R45, R6, 0x1 ;  /* 0x000000062d097211 */ /* 0x002fc600078008ff */
[----:B------:R-:W-:Y:S04]  /*2f670*/  STL [R1+0xdb8], R10 ;  /* 0x000db80a01007387 */ /* 0x000fe80000100800 */
[----:B------:R-:W2:Y:S04]  /*2f680*/  LDL.LU R44, [R1+0x1d18] ;  /* 0x001d1800012c7983 */ /* 0x000ea80000300800 */
[----:B------:R0:W-:Y:S04]  /*2f690*/  STL [R1+0xdcc], R9 ;  /* 0x000dcc0901007387 */ /* 0x0001e80000100800 */
[----:B------:R-:W-:Y:S01]  /*2f6a0*/  STL [R1+0x1860], R93 ;  /* 0x0018605d01007387 */ /* 0x000fe20000100800 */
[----:B0-----:R-:W-:-:S03]  /*2f6b0*/  LEA.HI.X.SX32 R9, R93, R5, 0x1, P5 ;  /* 0x000000055d097211 */ /* 0x001fc600028f0eff */
[----:B------:R-:W-:Y:S04]  /*2f6c0*/  STL [R1+0x1864], R93 ;  /* 0x0018645d01007387 */ /* 0x000fe80000100800 */
[----:B------:R0:W-:Y:S04]  /*2f6d0*/  STL [R1+0xdc0], R9 ;  /* 0x000dc00901007387 */ /* 0x0001e80000100800 */
[----:B------:R-:W-:Y:S04]  /*2f6e0*/  STL [R1+0x186c], R93 ;  /* 0x00186c5d01007387 */ /* 0x000fe80000100800 */
[----:B------:R-:W-:Y:S01]  /*2f6f0*/  STL [R1+0x1870], R93 ;  /* 0x0018705d01007387 */ /* 0x000fe20000100800 */
[----:B0-----:R-:W-:-:S03]  /*2f700*/  LEA R9, P5, R47, R6, 0x1 ;  /* 0x000000062f097211 */ /* 0x001fc600078a08ff */
[----:B------:R-:W-:Y:S01]  /*2f710*/  STL [R1+0x1878], R93 ;  /* 0x0018785d01007387 */ /* 0x000fe20000100800 */
[----:B------:R-:W-:-:S03]  /*2f720*/  LEA.HI.X.SX32 R10, R45, R5, 0x1, P0 ;  /* 0x000000052d0a7211 */ /* 0x000fc600000f0eff */
[----:B------:R-:W-:Y:S04]  /*2f730*/  STL [R1+0x187c], R93 ;  /* 0x00187c5d01007387 */ /* 0x000fe80000100800 */
[----:B------:R-:W-:Y:S04]  /*2f740*/  STL [R1+0x1884], R93 ;  /* 0x0018845d01007387 */ /* 0x000fe80000100800 */
[----:B------:R0:W-:Y:S04]  /*2f750*/  STL [R1+0x188c], R93 ;  /* 0x00188c5d01007387 */ /* 0x0001e80000100800 */
[----:B------:R-:W2:Y:S04]  /*2f760*/  LDL.LU R45, [R1+0x1d14] ;  /* 0x001d1400012d7983 */ /* 0x000ea80000300800 */
[----:B------:R1:W-:Y:S01]  /*2f770*/  STL [R1+0xdd4], R9 ;  /* 0x000dd40901007387 */ /* 0x0003e20000100800 */
[----:B------:R-:W-:Y:S01]  /*2f780*/  IMAD R88, R46, UR49, RZ ;  /* 0x000000312e587c24 */ /* 0x000fe2000f8e02ff */
[----:B0-----:R-:W-:-:S02]  /*2f790*/  LEA.HI.X.SX32 R93, R47, R5, 0x1, P5 ;  /* 0x000000052f5d7211 */ /* 0x001fc400028f0eff */
[----:B------:R0:W-:Y:S04]  /*2f7a0*/  STL [R1+0xdc8], R10 ;  /* 0x000dc80a01007387 */ /* 0x0001e80000100800 */
[----:B------:R-:W2:Y:S01]  /*2f7b0*/  LDL.LU R46, [R1+0x1d10] ;  /* 0x001d1000012e7983 */ /* 0x000ea20000300800 */
[----:B-1----:R-:W-:-:S05]  /*2f7c0*/  LEA R9, P0, R48, R6, 0x1 ;  /* 0x0000000630097211 */ /* 0x002fca00078008ff */
[----:B------:R1:W-:Y:S01]  /*2f7d0*/  STL [R1+0xddc], R9 ;  /* 0x000ddc0901007387 */ /* 0x0003e20000100800 */
[----:B0-----:R-:W-:-:S03]  /*2f7e0*/  LEA.HI.X.SX32 R10, R48, R5, 0x1, P0 ;  /* 0x00000005300a7211 */ /* 0x001fc600000f0eff */
[----:B------:R-:W2:Y:S04]  /*2f7f0*/  LDL.LU R47, [R1+0x1d0c] ;  /* 0x001d0c00012f7983 */ /* 0x000ea80000300800 */
[----:B------:R-:W2:Y:S01]  /*2f800*/  LDL.LU R48, [R1+0x1d08] ;  /* 0x001d080001307983 */ /* 0x000ea20000300800 */
[----:B-1----:R-:W-:-:S05]  /*2f810*/  LEA R9, P5, R50, R6, 0x1 ;  /* 0x0000000632097211 */ /* 0x002fca00078a08ff */
[----:B------:R0:W-:Y:S04]  /*2f820*/  STL [R1+0xde4], R9 ;  /* 0x000de40901007387 */ /* 0x0001e80000100800 */
[----:B------:R-:W-:Y:S01]  /*2f830*/  STL [R1+0xdd0], R93 ;  /* 0x000dd05d01007387 */ /* 0x000fe20000100800 */
[----:B0-----:R-:W-:-:S03]  /*2f840*/  LEA R9, P0, R51, R6, 0x1 ;  /* 0x0000000633097211 */ /* 0x001fc600078008ff */
[----:B------:R-:W-:Y:S04]  /*2f850*/  STL [R1+0xdd8], R10 ;  /* 0x000dd80a01007387 */ /* 0x000fe80000100800 */
[----:B------:R-:W-:Y:S04]  /*2f860*/  STL [R1+0x1890], R93 ;  /* 0x0018905d01007387 */ /* 0x000fe80000100800 */
[----:B------:R0:W-:Y:S04]  /*2f870*/  STL [R1+0xdec], R9 ;  /* 0x000dec0901007387 */ /* 0x0001e80000100800 */
[----:B------:R-:W-:Y:S04]  /*2f880*/  STL [R1+0x1898], R93 ;  /* 0x0018985d01007387 */ /* 0x000fe80000100800 */
        /* <DEDUP_REMOVED lines=117> */
[----:B------:R-:W-:Y:S01]  /*2ffe0*/  STL [R1+0x1c30], R93 ;  /* 0x001c305d01007387 */ /* 0x000fe20000100800 */
[----:B------:R-:W-:-:S03]  /*2fff0*/  LEA.HI.X.SX32 R13, R50, R5, 0x1, P5 ;  /* 0x00000005320d7211 */ /* 0x000fc600028f0eff */
[----:B------:R-:W-:Y:S04]  /*30000*/  STL [R1+0x1c38], R93 ;  /* 0x001c385d01007387 */ /* 0x000fe80000100800 */
[----:B------:R-:W-:Y:S01]  /*30010*/  STL [R1+0x1c40], R93 ;  /* 0x001c405d01007387 */ /* 0x000fe20000100800 */
[----:B------:R-:W-:-:S03]  /*30020*/  IMAD R82, R49, UR50, RZ ;  /* 0x0000003231527c24 */ /* 0x000fc6000f8e02ff */
[----:B------:R-:W-:Y:S01]  /*30030*/  STL [R1+0x1c48], R93 ;  /* 0x001c485d01007387 */ /* 0x000fe20000100800 */
[----:B0-----:R-:W-:-:S03]  /*30040*/  LEA R9, P5, R53, R6, 0x1 ;  /* 0x0000000635097211 */ /* 0x001fc600078a08ff */
[----:B------:R-:W-:Y:S04]  /*30050*/  STL [R1+0x1c50], R93 ;  /* 0x001c505d01007387 */ /* 0x000fe80000100800 */
[----:B------:R-:W-:Y:S01]  /*30060*/  STL [R1+0x1c58], R93 ;  /* 0x001c585d01007387 */ /* 0x000fe20000100800 */
[----:B------:R-:W-:-:S03]  /*30070*/  LEA.HI.X.SX32 R10, R51, R5, 0x1, P0 ;  /* 0x00000005330a7211 */ /* 0x000fc600000f0eff */
[----:B------:R-:W-:Y:S04]  /*30080*/  STL [R1+0x1c60], R93 ;  /* 0x001c605d01007387 */ /* 0x000fe80000100800 */
[----:B------:R-:W2:Y:S04]  /*30090*/  LDL.LU R49, [R1+0x1d04] ;  /* 0x001d040001317983 */ /* 0x000ea80000300800 */
[----:B------:R-:W2:Y:S04]  /*300a0*/  LDL.LU R50, [R1+0x1d00] ;  /* 0x001d000001327983 */ /* 0x000ea80000300800 */
[----:B------:R-:W-:Y:S04]  /*300b0*/  STL [R1+0xde0], R13 ;  /* 0x000de00d01007387 */ /* 0x000fe80000100800 */
[----:B------:R-:W2:Y:S04]  /*300c0*/  LDL.LU R51, [R1+0x1cfc] ;  /* 0x001cfc0001337983 */ /* 0x000ea80000300800 */
[----:B------:R0:W-:Y:S01]  /*300d0*/  STL [R1+0xdf4], R9 ;  /* 0x000df40901007387 */ /* 0x0001e20000100800 */
[----:B------:R-:W-:-:S03]  /*300e0*/  IMAD R72, R52, UR51, RZ ;  /* 0x0000003334487c24 */ /* 0x000fc6000f8e02ff */
[----:B------:R1:W-:Y:S01]  /*300f0*/  STL [R1+0xde8], R10 ;  /* 0x000de80a01007387 */ /* 0x0003e20000100800 */
[----:B------:R-:W-:-:S03]  /*30100*/  IMAD R0, R0, UR34, RZ ;  /* 0x0000002200007c24 */ /* 0x000fc6000f8e02ff */
[----:B------:R-:W2:Y:S01]  /*30110*/  LDL.LU R52, [R1+0x1cf8] ;  /* 0x001cf80001347983 */ /* 0x000ea20000300800 */
[----:B0-----:R-:W-:Y:S02]  /*30120*/  LEA R9, P0, R54, R6, 0x1 ;  /* 0x0000000636097211 */ /* 0x001fe400078008ff */
[----:B-1----:R-:W-:-:S03]  /*30130*/  LEA.HI.X.SX32 R10, R53, R5, 0x1, P5 ;  /* 0x00000005350a7211 */ /* 0x002fc600028f0eff */
[----:B------:R0:W-:Y:S01]  /*30140*/  STL [R1+0xdfc], R9 ;  /* 0x000dfc0901007387 */ /* 0x0001e20000100800 */
[----:B------:R-:W-:-:S03]  /*30150*/  LEA.HI.X.SX32 R13, R54, R5, 0x1, P0 ;  /* 0x00000005360d7211 */ /* 0x000fc600000f0eff */
[----:B------:R-:W2:Y:S01]  /*30160*/  LDL.LU R53, [R1+0x1cf4] ;  /* 0x001cf40001357983 */ /* 0x000ea20000300800 */
[----:B------:R-:W-:Y:S01]  /*30170*/  IMAD R8, R8, UR35, RZ ;  /* 0x0000002308087c24 */ /* 0x000fe2000f8e02ff */
[----:B0-----:R-:W-:Y:S02]  /*30180*/  LEA R9, P5, R56, R6, 0x1 ;  /* 0x0000000638097211 */ /* 0x001fe400078a08ff */
[----:B------:R0:W-:Y:S04]  /*30190*/  STL [R1+0xdf0], R10 ;  /* 0x000df00a01007387 */ /* 0x0001e80000100800 */
[----:B------:R-:W2:Y:S01]  /*301a0*/  LDL.LU R54, [R1+0x1cf0] ;  /* 0x001cf00001367983 */ /* 0x000ea20000300800 */
[----:B------:R-:W-:-:S03]  /*301b0*/  IMAD R7, R7, UR36, RZ ;  /* 0x0000002407077c24 */ /* 0x000fc6000f8e02ff */
[----:B------:R1:W-:Y:S01]  /*301c0*/  STL [R1+0xe04], R9 ;  /* 0x000e040901007387 */ /* 0x0003e20000100800 */
[----:B0-----:R-:W-:-:S03]  /*301d0*/  LEA R10, P0, R0, R6, 0x1 ;  /* 0x00000006000a7211 */ /* 0x001fc600078008ff */
[----:B------:R0:W-:Y:S01]  /*301e0*/  STL [R1+0xdf8], R13 ;  /* 0x000df80d01007387 */ /* 0x0001e20000100800 */
[-C--:B------:R-:W-:Y:S01]  /*301f0*/  LEA.HI.X.SX32 R66, R0, R5.reuse, 0x1, P0 ;  /* 0x0000000500427211 */ /* 0x080fe200000f0eff */
[----:B-1----:R-:W-:Y:S02]  /*30200*/  IMAD R9, R55, UR52, RZ ;  /* 0x0000003437097c24 */ /* 0x002fe4000f8e02ff */
[----:B------:R-:W2:Y:S01]  /*30210*/  LDL.LU R55, [R1+0x1cec] ;  /* 0x001cec0001377983 */ /* 0x000ea20000300800 */
[----:B0-----:R-:W-:-:S03]  /*30220*/  LEA.HI.X.SX32 R13, R56, R5, 0x1, P5 ;  /* 0x00000005380d7211 */ /* 0x001fc600028f0eff */
[----:B------:R0:W-:Y:S01]  /*30230*/  STL [R1+0xe0c], R10 ;  /* 0x000e0c0a01007387 */ /* 0x0001e20000100800 */
[----:B------:R-:W-:-:S03]  /*30240*/  IMAD R92, R92, UR37, RZ ;  /* 0x000000255c5c7c24 */ /* 0x000fc6000f8e02ff */
[----:B------:R-:W2:Y:S04]  /*30250*/  LDL.LU R56, [R1+0x1ce8] ;  /* 0x001ce80001387983 */ /* 0x000ea80000300800 */
[----:B------:R1:W-:Y:S01]  /*30260*/  STL [R1+0xe00], R13 ;  /* 0x000e000d01007387 */ /* 0x0003e20000100800 */
[----:B0-----:R-:W-:-:S03]  /*30270*/  LEA R10, P5, R8, R6, 0x1 ;  /* 0x00000006080a7211 */ /* 0x001fc600078a08ff */
[----:B------:R-:W2:Y:S04]  /*30280*/  LDL.LU R0, [R1+0x1ce4] ;  /* 0x001ce40001007983 */ /* 0x000ea80000300800 */
[----:B------:R0:W-:Y:S01]  /*30290*/  STL [R1+0xe14], R10 ;  /* 0x000e140a01007387 */ /* 0x0001e20000100800 */
[----:B-1----:R-:W-:-:S03]  /*302a0*/  LEA R13, P0, R7, R6, 0x1 ;  /* 0x00000006070d7211 */ /* 0x002fc600078008ff */
[----:B------:R1:W-:Y:S01]  /*302b0*/  STL [R1+0xe08], R66 ;  /* 0x000e084201007387 */ /* 0x0003e20000100800 */
[----:B------:R-:W-:Y:S01]  /*302c0*/  IMAD R91, R91, UR38, RZ ;  /* 0x000000265b5b7c24 */ /* 0x000fe2000f8e02ff */
[-C--:B------:R-:W-:Y:S01]  /*302d0*/  LEA.HI.X.SX32 R69, R7, R5.reuse, 0x1, P0 ;  /* 0x0000000507457211 */ /* 0x080fe200000f0eff */
[----:B0-----:R-:W-:Y:S02]  /*302e0*/  IMAD R10, R4, UR53, RZ ;  /* 0x00000035040a7c24 */ /* 0x001fe4000f8e02ff */
[----:B------:R-:W2:Y:S01]  /*302f0*/  LDL.LU R4, [R1+0x1ce0] ;  /* 0x001ce00001047983 */ /* 0x000ea20000300800 */
[----:B-1----:R-:W-:-:S03]  /*30300*/  LEA.HI.X.SX32 R66, R8, R5, 0x1, P5 ;  /* 0x0000000508427211 */ /* 0x002fc600028f0eff */
[----:B------:R0:W-:Y:S04]  /*30310*/  STL [R1+0xe24], R13 ;  /* 0x000e240d01007387 */ /* 0x0001e80000100800 */
[----:B------:R-:W2:Y:S01]  /*30320*/  LDL.LU R8, [R1+0x1cdc] ;  /* 0x001cdc0001087983 */ /* 0x000ea20000300800 */
[----:B0-----:R-:W-:-:S03]  /*30330*/  LEA R13, P5, R92, R6, 0x1 ;  /* 0x000000065c0d7211 */ /* 0x001fc600078a08ff */
[----:B------:R0:W-:Y:S01]  /*30340*/  STL [R1+0xe10], R66 ;  /* 0x000e104201007387 */ /* 0x0001e20000100800 */
[----:B------:R-:W-:-:S03]  /*30350*/  IMAD R87, R87, UR39, RZ ;  /* 0x0000002757577c24 */ /* 0x000fc6000f8e02ff */
        /* <DEDUP_REMOVED lines=11> */
[----:B------:R1:W-:Y:S01]  /*30410*/  STL [R1+0xe28], R69 ;  /* 0x000e284501007387 */ /* 0x0003e20000100800 */
[-C--:B0-----:R-:W-:Y:S02]  /*30420*/  LEA R66, P5, R87, R6.reuse, 0x1 ;  /* 0x0000000657427211 */ /* 0x081fe400078a08ff */
[----:B-1----:R-:W-:-:S03]  /*30430*/  LEA R69, P0, R86, R6, 0x1 ;  /* 0x0000000656457211 */ /* 0x002fc600078008ff */
[----:B------:R-:W-:Y:S04]  /*30440*/  STL [R1+0xe3c], R66 ;  /* 0x000e3c4201007387 */ /* 0x000fe80000100800 */
[----:B------:R0:W-:Y:S01]  /*30450*/  STL [R1+0xe30], R75 ;  /* 0x000e304b01007387 */ /* 0x0001e20000100800 */
[----:B------:R-:W-:-:S03]  /*30460*/  LEA.HI.X.SX32 R77, R86, R5, 0x1, P0 ;  /* 0x00000005564d7211 */ /* 0x000fc600000f0eff */
[----:B------:R1:W-:Y:S01]  /*30470*/  STL [R1+0xe44], R69 ;  /* 0x000e444501007387 */ /* 0x0003e20000100800 */
[----:B0-----:R-:W-:Y:S02]  /*30480*/  LEA.HI.X.SX32 R75, R87, R5, 0x1, P5 ;  /* 0x00000005574b7211 */ /* 0x001fe400028f0eff */
[----:B-1----:R-:W-:-:S03]  /*30490*/  LEA R69, P5, R83, R6, 0x1 ;  /* 0x0000000653457211 */ /* 0x002fc600078a08ff */
[----:B------:R0:W-:Y:S01]  /*304a0*/  STL [R1+0xe38], R75 ;  /* 0x000e384b01007387 */ /* 0x0001e20000100800 */
[----:B------:R-:W-:-:S03]  /*304b0*/  IMAD R78, R78, UR44, RZ ;  /* 0x0000002c4e4e7c24 */ /* 0x000fc6000f8e02ff */
[----:B------:R-:W-:Y:S04]  /*304c0*/  STL [R1+0xe4c], R69 ;  /* 0x000e4c4501007387 */ /* 0x000fe80000100800 */
[----:B------:R1:W-:Y:S01]  /*304d0*/  STL [R1+0xe40], R77 ;  /* 0x000e404d01007387 */ /* 0x0003e20000100800 */
[----:B0-----:R-:W-:-:S05]  /*304e0*/  LEA R75, P0, R81, R6, 0x1 ;  /* 0x00000006514b7211 */ /* 0x001fca00078008ff */
[----:B------:R0:W-:Y:S01]  /*304f0*/  STL [R1+0xe54], R75 ;  /* 0x000e544b01007387 */ /* 0x0001e20000100800 */
[-C--:B-1----:R-:W-:Y:S02]  /*30500*/  LEA.HI.X.SX32 R77, R83, R5.reuse, 0x1, P5 ;  /* 0x00000005534d7211 */ /* 0x082fe400028f0eff */
[----:B------:R-:W-:-:S03]  /*30510*/  LEA.HI.X.SX32 R81, R81, R5, 0x1, P0 ;  /* 0x0000000551517211 */ /* 0x000fc600000f0eff */
[----:B------:R1:W-:Y:S01]  /*30520*/  STL [R1+0xe48], R77 ;  /* 0x000e484d01007387 */ /* 0x0003e20000100800 */
[----:B0-----:R-:W-:Y:S01]  /*30530*/  LEA R75, P5, R79, R6, 0x1 ;  /* 0x000000064f4b7211 */ /* 0x001fe200078a08ff */
[----:B------:R-:W-:-:S04]  /*30540*/  IMAD R73, R73, UR46, RZ ;  /* 0x0000002e49497c24 */ /* 0x000fc8000f8e02ff */
[----:B------:R-:W-:Y:S01]  /*30550*/  STL [R1+0xe5c], R75 ;  /* 0x000e5c4b01007387 */ /* 0x000fe20000100800 */
[----:B-1----:R-:W-:-:S03]  /*30560*/  LEA R77, P0, R78, R6, 0x1 ;  /* 0x000000064e4d7211 */ /* 0x002fc600078008ff */
[----:B------:R-:W-:Y:S01]  /*30570*/  STL [R1+0xe50], R81 ;  /* 0x000e505101007387 */ /* 0x000fe20000100800 */
[----:B------:R-:W-:-:S03]  /*30580*/  LEA.HI.X.SX32 R79, R79, R5, 0x1, P5 ;  /* 0x000000054f4f7211 */ /* 0x000fc600028f0eff */
[----:B------:R0:W-:Y:S01]  /*30590*/  STL [R1+0xe64], R77 ;  /* 0x000e644d01007387 */ /* 0x0001e20000100800 */
[----:B------:R-:W-:Y:S01]  /*305a0*/  LEA.HI.X.SX32 R78, R78, R5, 0x1, P0 ;  /* 0x000000054e4e7211 */ /* 0x000fe200000f0eff */
[----:B------:R-:W-:Y:S01]  /*305b0*/  IMAD R70, R70, UR47, RZ ;  /* 0x0000002f46467c24 */ /* 0x000fe2000f8e02ff */
[----:B------:R-:W-:Y:S01]  /*305c0*/  SEL R76, R12, R76, !P3 ;  /* 0x0000004c0c4c7207 */ /* 0x000fe20005800000 */
[----:B------:R1:W-:Y:S01]  /*305d0*/  STL [R1+0xe58], R79 ;  /* 0x000e584f01007387 */ /* 0x0003e20000100800 */
[-C--:B0-----:R-:W-:Y:S02]  /*305e0*/  LEA R77, P5, R74, R6.reuse, 0x1 ;  /* 0x000000064a4d7211 */ /* 0x081fe400078a08ff */
[----:B-1----:R-:W-:-:S03]  /*305f0*/  LEA R79, P0, R73, R6, 0x1 ;  /* 0x00000006494f7211 */ /* 0x002fc600078008ff */
[----:B------:R0:W-:Y:S04]  /*30600*/  STL [R1+0xe6c], R77 ;  /* 0x000e6c4d01007387 */ /* 0x0001e80000100800 */
[----:B------:R1:W-:Y:S01]  /*30610*/  STL [R1+0xe60], R78 ;  /* 0x000e604e01007387 */ /* 0x0003e20000100800 */
[----:B------:R-:W-:Y:S01]  /*30620*/  SEL R71, R12, R71, !P3 ;  /* 0x000000470c477207 */ /* 0x000fe20005800000 */
[----:B0-----:R-:W-:Y:S01]  /*30630*/  IMAD R77, R76, UR58, RZ ;  /* 0x0000003a4c4d7c24 */ /* 0x001fe2000f8e02ff */
[-C--:B-1----:R-:W-:Y:S02]  /*30640*/  LEA.HI.X.SX32 R78, R74, R5.reuse, 0x1, P5 ;  /* 0x000000054a4e7211 */ /* 0x082fe400028f0eff */
[-C--:B------:R-:W-:Y:S02]  /*30650*/  LEA R76, P5, R70, R6.reuse, 0x1 ;  /* 0x00000006464c7211 */ /* 0x080fe400078a08ff */
[----:B------:R-:W-:Y:S01]  /*30660*/  LEA.HI.X.SX32 R74, R73, R5, 0x1, P0 ;  /* 0x00000005494a7211 */ /* 0x000fe200000f0eff */
[----:B------:R-:W-:Y:S01]  /*30670*/  STL [R1+0xe74], R79 ;  /* 0x000e744f01007387 */ /* 0x000fe20000100800 */
[----:B------:R-:W-:-:S02]  /*30680*/  LEA R73, P0, R90, R6, 0x1 ;  /* 0x000000065a497211 */ /* 0x000fc400078008ff */
[----:B------:R-:W-:Y:S01]  /*30690*/  LEA.HI.X.SX32 R70, R70, R5, 0x1, P5 ;  /* 0x0000000546467211 */ /* 0x000fe200028f0eff */
[----:B------:R-:W-:Y:S01]  /*306a0*/  STL [R1+0xe68], R78 ;  /* 0x000e684e01007387 */ /* 0x000fe20000100800 */
[----:B------:R-:W-:-:S03]  /*306b0*/  SEL R68, R12, R68, !P3 ;  /* 0x000000440c447207 */ /* 0x000fc60005800000 */
[----:B------:R-:W-:Y:S01]  /*306c0*/  STL [R1+0xe7c], R76 ;  /* 0x000e7c4c01007387 */ /* 0x000fe20000100800 */
[----:B------:R-:W-:-:S03]  /*306d0*/  IMAD R85, R71, UR59, RZ ;  /* 0x0000003b47557c24 */ /* 0x000fc6000f8e02ff */
[----:B------:R-:W-:Y:S01]  /*306e0*/  STL [R1+0xe70], R74 ;  /* 0x000e704a01007387 */ /* 0x000fe20000100800 */
[----:B------:R-:W-:-:S03]  /*306f0*/  LEA.HI.X.SX32 R71, R90, R5, 0x1, P0 ;  /* 0x000000055a477211 */ /* 0x000fc600000f0eff */
[----:B------:R0:W-:Y:S01]  /*30700*/  STL [R1+0xe84], R73 ;  /* 0x000e844901007387 */ /* 0x0001e20000100800 */
[----:B------:R-:W-:-:S03]  /*30710*/  IMAD R90, R68, UR60, RZ ;  /* 0x0000003c445a7c24 */ /* 0x000fc6000f8e02ff */
[----:B------:R1:W-:Y:S01]  /*30720*/  STL [R1+0xe78], R70 ;  /* 0x000e784601007387 */ /* 0x0003e20000100800 */
[-C--:B0-----:R-:W-:Y:S02]  /*30730*/  LEA R73, P5, R88, R6.reuse, 0x1 ;  /* 0x0000000658497211 */ /* 0x081fe400078a08ff */
[----:B-1----:R-:W-:-:S03]  /*30740*/  LEA R70, P0, R82, R6, 0x1 ;  /* 0x0000000652467211 */ /* 0x002fc600078008ff */
[----:B------:R-:W-:Y:S01]  /*30750*/  STL [R1+0xe8c], R73 ;  /* 0x000e8c4901007387 */ /* 0x000fe20000100800 */
[----:B------:R-:W-:-:S03]  /*30760*/  LEA.HI.X.SX32 R68, R88, R5, 0x1, P5 ;  /* 0x0000000558447211 */ /* 0x000fc600028f0eff */
[----:B------:R0:W-:Y:S04]  /*30770*/  STL [R1+0xe80], R71 ;  /* 0x000e804701007387 */ /* 0x0001e80000100800 */
[----:B------:R-:W-:Y:S04]  /*30780*/  STL [R1+0xe94], R70 ;  /* 0x000e944601007387 */ /* 0x000fe80000100800 */
[----:B------:R-:W-:Y:S01]  /*30790*/  STL [R1+0x1844], R88 ;  /* 0x0018445801007387 */ /* 0x000fe20000100800 */
[----:B0-----:R-:W-:-:S03]  /*307a0*/  LEA R71, P5, R72, R6, 0x1 ;  /* 0x0000000648477211 */ /* 0x001fc600078a08ff */
[----:B------:R0:W-:Y:S01]  /*307b0*/  STL [R1+0xe88], R68 ;  /* 0x000e884401007387 */ /* 0x0001e20000100800 */
[C---:B------:R-:W-:Y:S02]  /*307c0*/  SEL R67, R12.reuse, R67, !P3 ;  /* 0x000000430c437207 */ /* 0x040fe40005800000 */
[----:B------:R-:W-:Y:S01]  /*307d0*/  SEL R89, R12, R89, !P3 ;  /* 0x000000590c597207 */ /* 0x000fe20005800000 */
[----:B------:R-:W-:Y:S01]  /*307e0*/  STL [R1+0xe9c], R71 ;  /* 0x000e9c4701007387 */ /* 0x000fe20000100800 */
[-C--:B0-----:R-:W-:Y:S02]  /*307f0*/  LEA.HI.X.SX32 R68, R82, R5.reuse, 0x1, P0 ;  /* 0x0000000552447211 */ /* 0x081fe400000f0eff */
[----:B------:R-:W-:Y:S01]  /*30800*/  LEA R70, P0, R9, R6, 0x1 ;  /* 0x0000000609467211 */ /* 0x000fe200078008ff */
[----:B------:R-:W-:Y:S02]  /*30810*/  IMAD R82, R67, UR61, RZ ;  /* 0x0000003d43527c24 */ /* 0x000fe4000f8e02ff */
[----:B------:R0:W-:Y:S01]  /*30820*/  STL [R1+0xe90], R68 ;  /* 0x000e904401007387 */ /* 0x0001e20000100800 */
[----:B------:R-:W-:-:S03]  /*30830*/  LEA.HI.X.SX32 R67, R9, R5, 0x1, P0 ;  /* 0x0000000509437211 */ /* 0x000fc600000f0eff */
[----:B------:R1:W-:Y:S01]  /*30840*/  STL [R1+0xea4], R70 ;  /* 0x000ea44601007387 */ /* 0x0003e20000100800 */
[----:B------:R-:W-:Y:S01]  /*30850*/  SEL R65, R12, R65, !P3 ;  /* 0x000000410c417207 */ /* 0x000fe20005800000 */
[----:B------:R-:W-:Y:S01]  /*30860*/  IMAD R66, R89, UR55, RZ ;  /* 0x0000003759427c24 */ /* 0x000fe2000f8e02ff */
[----:B0-----:R-:W-:Y:S02]  /*30870*/  LEA.HI.X.SX32 R68, R72, R5, 0x1, P5 ;  /* 0x0000000548447211 */ /* 0x001fe400028f0eff */
[----:B-1----:R-:W-:-:S03]  /*30880*/  LEA R70, P5, R10, R6, 0x1 ;  /* 0x000000060a467211 */ /* 0x002fc600078a08ff */
[----:B------:R0:W-:Y:S01]  /*30890*/  STL [R1+0xe98], R68 ;  /* 0x000e984401007387 */ /* 0x0001e20000100800 */
[C---:B------:R-:W-:Y:S01]  /*308a0*/  SEL R84, R12.reuse, R84, !P3 ;  /* 0x000000540c547207 */ /* 0x040fe20005800000 */
[----:B------:R-:W-:Y:S02]  /*308b0*/  IMAD R9, R65, UR62, RZ ;  /* 0x0000003e41097c24 */ /* 0x000fe4000f8e02ff */
[----:B------:R-:W-:Y:S01]  /*308c0*/  STL [R1+0xeac], R70 ;  /* 0x000eac4601007387 */ /* 0x000fe20000100800 */
[----:B------:R-:W-:Y:S01]  /*308d0*/  SEL R80, R12, R80, !P3 ;  /* 0x000000500c507207 */ /* 0x000fe20005800000 */
[----:B------:R-:W-:Y:S02]  /*308e0*/  IMAD R69, R84, UR56, RZ ;  /* 0x0000003854457c24 */ /* 0x000fe4000f8e02ff */
[----:B------:R1:W-:Y:S01]  /*308f0*/  STL [R1+0xea0], R67 ;  /* 0x000ea04301007387 */ /* 0x0003e20000100800 */
[----:B0-----:R-:W-:Y:S01]  /*30900*/  LEA R68, P0, R13, R6, 0x1 ;  /* 0x000000060d447211 */ /* 0x001fe200078008ff */
[----:B------:R-:W-:Y:S01]  /*30910*/  IMAD R75, R80, UR57, RZ ;  /* 0x00000039504b7c24 */ /* 0x000fe2000f8e02ff */
[----:B------:R-:W-:-:S02]  /*30920*/  SEL R64, R12, R64, !P3 ;  /* 0x000000400c407207 */ /* 0x000fc40005800000 */
[-C--:B-1----:R-:W-:Y:S02]  /*30930*/  LEA.HI.X.SX32 R67, R10, R5.reuse, 0x1, P5 ;  /* 0x000000050a437211 */ /* 0x082fe400028f0eff */
[-C--:B------:R-:W-:Y:S02]  /*30940*/  LEA R65, P5, R66, R6.reuse, 0x1 ;  /* 0x0000000642417211 */ /* 0x080fe400078a08ff */
[----:B------:R-:W-:Y:S01]  /*30950*/  LEA.HI.X.SX32 R10, R13, R5, 0x1, P0 ;  /* 0x000000050d0a7211 */ /* 0x000fe200000f0eff */
[----:B------:R-:W-:Y:S01]  /*30960*/  STL [R1+0xeb4], R68 ;  /* 0x000eb44401007387 */ /* 0x000fe20000100800 */
[----:B------:R-:W-:-:S03]  /*30970*/  LEA R13, P0, R69, R6, 0x1 ;  /* 0x00000006450d7211 */ /* 0x000fc600078008ff */
[----:B------:R-:W-:Y:S04]  /*30980*/  STL [R1+0xea8], R67 ;  /* 0x000ea84301007387 */ /* 0x000fe80000100800 */
[----:B------:R-:W-:Y:S01]  /*30990*/  STL [R1+0xebc], R65 ;  /* 0x000ebc4101007387 */ /* 0x000fe20000100800 */
[----:B------:R-:W-:-:S03]  /*309a0*/  IMAD R72, R64, UR63, RZ ;  /* 0x0000003f40487c24 */ /* 0x000fc6000f8e02ff */
[----:B------:R0:W-:Y:S01]  /*309b0*/  STL [R1+0xeb0], R10 ;  /* 0x000eb00a01007387 */ /* 0x0001e20000100800 */
[----:B------:R-:W-:-:S03]  /*309c0*/  SEL R63, R12, R63, !P3 ;  /* 0x0000003f0c3f7207 */ /* 0x000fc60005800000 */
[----:B------:R1:W-:Y:S01]  /*309d0*/  STL [R1+0xec4], R13 ;  /* 0x000ec40d01007387 */ /* 0x0003e20000100800 */
[-C--:B0-----:R-:W-:Y:S02]  /*309e0*/  LEA.HI.X.SX32 R10, R66, R5.reuse, 0x1, P5 ;  /* 0x00000005420a7211 */ /* 0x081fe400028f0eff */
[----:B------:R-:W-:Y:S02]  /*309f0*/  LEA R64, P5, R75, R6, 0x1 ;  /* 0x000000064b407211 */ /* 0x000fe400078a08ff */
[----:B-1----:R-:W-:Y:S01]  /*30a00*/  LEA.HI.X.SX32 R13, R69, R5, 0x1, P0 ;  /* 0x00000005450d7211 */ /* 0x002fe200000f0eff */
[----:B------:R0:W-:Y:S01]  /*30a10*/  STL [R1+0xeb8], R10 ;  /* 0x000eb80a01007387 */ /* 0x0001e20000100800 */
[----:B------:R-:W-:-:S03]  /*30a20*/  IMAD R69, R63, UR64, RZ ;  /* 0x000000403f457c24 */ /* 0x000fc6000f8e02ff */
        /* <DEDUP_REMOVED lines=12> */
[----:B-1----:R-:W-:-:S03]  /*30af0*/  LEA.HI.X.SX32 R10, R85, R5, 0x1, P5 ;  /* 0x00000005550a7211 */ /* 0x002fc600028f0eff */
[----:B------:R-:W-:Y:S04]  /*30b00*/  STL [R1+0x183c], R85 ;  /* 0x00183c5501007387 */ /* 0x000fe80000100800 */
[----:B------:R1:W-:Y:S01]  /*30b10*/  STL [R1+0xed8], R10 ;  /* 0x000ed80a01007387 */ /* 0x0003e20000100800 */
[----:B0-----:R-:W-:-:S03]  /*30b20*/  LEA R13, P5, R82, R6, 0x1 ;  /* 0x00000006520d7211 */ /* 0x001fc600078a08ff */
[----:B------:R-:W2:Y:S01]  /*30b30*/  LDL.LU R84, [R1+0xf18] ;  /* 0x000f180001547983 */ /* 0x000ea20000300800 */
[----:B-1----:R-:W-:-:S03]  /*30b40*/  LEA.HI.X.SX32 R10, R90, R5, 0x1, P0 ;  /* 0x000000055a0a7211 */ /* 0x002fc600000f0eff */
[----:B------:R-:W-:Y:S04]  /*30b50*/  STL [R1+0xeec], R13 ;  /* 0x000eec0d01007387 */ /* 0x000fe80000100800 */
[----:B------:R-:W2:Y:S04]  /*30b60*/  LDL.LU R86, [R1+0xf20] ;  /* 0x000f200001567983 */ /* 0x000ea80000300800 */
[----:B------:R0:W-:Y:S04]  /*30b70*/  STL [R1+0xee0], R10 ;  /* 0x000ee00a01007387 */ /* 0x0001e80000100800 */
[----:B------:R-:W2:Y:S04]  /*30b80*/  LDL.LU R87, [R1+0xf28] ;  /* 0x000f280001577983 */ /* 0x000ea80000300800 */
        /* <DEDUP_REMOVED lines=115> */
[----:B------:R-:W-:-:S03]  /*312c0*/  SEL R61, R12, R61, !P3 ;  /* 0x0000003d0c3d7207 */ /* 0x000fc60005800000 */
[----:B------:R-:W-:Y:S04]  /*312d0*/  STL [R1+0x1c04], R90 ;  /* 0x001c045a01007387 */ /* 0x000fe80000100800 */
[----:B------:R-:W-:Y:S04]  /*312e0*/  STL [R1+0x1c0c], R90 ;  /* 0x001c0c5a01007387 */ /* 0x000fe80000100800 */
[----:B------:R-:W-:Y:S04]  /*312f0*/  STL [R1+0x1c14], R90 ;  /* 0x001c145a01007387 */ /* 0x000fe80000100800 */
[----:B------:R-:W-:Y:S01]  /*31300*/  STL [R1+0x1c1c], R90 ;  /* 0x001c1c5a01007387 */ /* 0x000fe20000100800 */
[----:B0-----:R-:W-:-:S03]  /*31310*/  LEA R10, P0, R9, R6, 0x1 ;  /* 0x00000006090a7211 */ /* 0x001fc600078008ff */
[----:B------:R-:W-:Y:S01]  /*31320*/  STL [R1+0x1c24], R90 ;  /* 0x001c245a01007387 */ /* 0x000fe20000100800 */
[----:B------:R-:W-:-:S03]  /*31330*/  IMAD R13, R61, UR66, RZ ;  /* 0x000000423d0d7c24 */ /* 0x000fc6000f8e02ff */
        /* <DEDUP_REMOVED lines=8> */
[----:B------:R0:W-:Y:S04]  /*313c0*/  STL [R1+0xef4], R10 ;  /* 0x000ef40a01007387 */ /* 0x0001e80000100800 */
[----:B------:R-:W3:Y:S01]  /*313d0*/  LDL.LU R89, [R1+0xf30] ;  /* 0x000f300001597983 */ /* 0x000ee20000300800 */
[----:B------:R-:W-:-:S03]  /*313e0*/  SEL R62, R12, R62, !P3 ;  /* 0x0000003e0c3e7207 */ /* 0x000fc60005800000 */
[----:B------:R1:W-:Y:S01]  /*313f0*/  STL [R1+0xee8], R61 ;  /* 0x000ee83d01007387 */ /* 0x0003e20000100800 */
[-C--:B0-----:R-:W-:Y:S01]  /*31400*/  LEA R10, P5, R72, R6.reuse, 0x1 ;  /* 0x00000006480a7211 */ /* 0x081fe200078a08ff */
[----:B------:R-:W-:Y:S01]  /*31410*/  IMAD R66, R62, UR65, RZ ;  /* 0x000000413e427c24 */ /* 0x000fe2000f8e02ff */
[----:B-1----:R-:W-:Y:S02]  /*31420*/  LEA.HI.X.SX32 R61, R9, R5, 0x1, P0 ;  /* 0x00000005093d7211 */ /* 0x002fe400000f0eff */
[----:B------:R-:W-:Y:S01]  /*31430*/  LEA R9, P0, R69, R6, 0x1 ;  /* 0x0000000645097211 */ /* 0x000fe200078008ff */
[----:B------:R0:W-:Y:S01]  /*31440*/  STL [R1+0xefc], R10 ;  /* 0x000efc0a01007387 */ /* 0x0001e20000100800 */
[----:B------:R-:W-:-:S03]  /*31450*/  SEL R60, R12, R60, !P3 ;  /* 0x0000003c0c3c7207 */ /* 0x000fc60005800000 */
[----:B------:R-:W-:Y:S04]  /*31460*/  STL [R1+0xef0], R61 ;  /* 0x000ef03d01007387 */ /* 0x000fe80000100800 */
[----:B------:R-:W4:Y:S04]  /*31470*/  LDL.LU R91, [R1+0xe1c] ;  /* 0x000e1c00015b7983 */ /* 0x000f280000300800 */
[----:B------:R1:W-:Y:S01]  /*31480*/  STL [R1+0xf04], R9 ;  /* 0x000f040901007387 */ /* 0x0003e20000100800 */
[----:B0-----:R-:W-:Y:S01]  /*31490*/  IMAD R10, R60, UR67, RZ ;  /* 0x000000433c0a7c24 */ /* 0x001fe2000f8e02ff */
[----:B------:R-:W-:-:S02]  /*314a0*/  LEA.HI.X.SX32 R60, R69, R5, 0x1, P0 ;  /* 0x00000005453c7211 */ /* 0x000fc400000f0eff */
[----:B-1----:R-:W-:Y:S02]  /*314b0*/  LEA.HI.X.SX32 R9, R72, R5, 0x1, P5 ;  /* 0x0000000548097211 */ /* 0x002fe400028f0eff */
[----:B------:R-:W-:-:S03]  /*314c0*/  LEA R61, P5, R66, R6, 0x1 ;  /* 0x00000006423d7211 */ /* 0x000fc600078a08ff */
[----:B------:R0:W-:Y:S04]  /*314d0*/  STL [R1+0xef8], R9 ;  /* 0x000ef80901007387 */ /* 0x0001e80000100800 */
[----:B------:R-:W-:Y:S01]  /*314e0*/  STL [R1+0xf0c], R61 ;  /* 0x000f0c3d01007387 */ /* 0x000fe20000100800 */
[----:B0-----:R-:W-:-:S03]  /*314f0*/  LEA R9, P0, R13, R6, 0x1 ;  /* 0x000000060d097211 */ /* 0x001fc600078008ff */
[----:B------:R-:W-:Y:S04]  /*31500*/  STL [R1+0xf00], R60 ;  /* 0x000f003c01007387 */ /* 0x000fe80000100800 */
[----:B------:R0:W-:Y:S04]  /*31510*/  STL [R1+0xf14], R9 ;  /* 0x000f140901007387 */ /* 0x0001e80000100800 */
[----:B------:R-:W4:Y:S01]  /*31520*/  LDL.LU R92, [R1+0xe18] ;  /* 0x000e1800015c7983 */ /* 0x000f220000300800 */
[----:B------:R-:W-:Y:S02]  /*31530*/  SEL R59, R12, R59, !P3 ;  /* 0x0000003b0c3b7207 */ /* 0x000fe40005800000 */
[----:B------:R-:W-:-:S03]  /*31540*/  LEA.HI.X.SX32 R13, R13, R5, 0x1, P0 ;  /* 0x000000050d0d7211 */ /* 0x000fc600000f0eff */
[----:B------:R-:W-:Y:S01]  /*31550*/  IMAD R69, R59, UR68, RZ ;  /* 0x000000443b457c24 */ /* 0x000fe2000f8e02ff */
[-C--:B------:R-:W-:Y:S02]  /*31560*/  LEA.HI.X.SX32 R59, R66, R5.reuse, 0x1, P5 ;  /* 0x00000005423b7211 */ /* 0x080fe400028f0eff */
[----:B0-----:R-:W-:Y:S02]  /*31570*/  LEA R9, P5, R10, R6, 0x1 ;  /* 0x000000060a097211 */ /* 0x001fe400078a08ff */
[----:B------:R-:W-:Y:S01]  /*31580*/  SEL R58, R12, R58, !P3 ;  /* 0x0000003a0c3a7207 */ /* 0x000fe20005800000 */
[----:B------:R-:W-:Y:S01]  /*31590*/  STL [R1+0xf08], R59 ;  /* 0x000f083b01007387 */ /* 0x000fe20000100800 */
[----:B------:R-:W-:-:S03]  /*315a0*/  LEA.HI.X.SX32 R10, R10, R5, 0x1, P5 ;  /* 0x000000050a0a7211 */ /* 0x000fc600028f0eff */
[----:B------:R2:W-:Y:S04]  /*315b0*/  STL [R1+0xf1c], R9 ;  /* 0x000f1c0901007387 */ /* 0x0005e80000100800 */
[----:B------:R0:W-:Y:S01]  /*315c0*/  STL [R1+0xf10], R13 ;  /* 0x000f100d01007387 */ /* 0x0001e20000100800 */
[----:B--2---:R-:W-:Y:S01]  /*315d0*/  SEL R9, R12, R84, !P3 ;  /* 0x000000540c097207 */ /* 0x004fe20005800000 */
[----:B0-----:R-:W-:Y:S01]  /*315e0*/  IMAD R13, R58, UR69, RZ ;  /* 0x000000453a0d7c24 */ /* 0x001fe2000f8e02ff */
[----:B------:R-:W-:-:S03]  /*315f0*/  LEA R58, P5, R69, R6, 0x1 ;  /* 0x00000006453a7211 */ /* 0x000fc600078a08ff */
[----:B------:R-:W-:Y:S01]  /*31600*/  IMAD R75, R9, UR70, RZ ;  /* 0x00000046094b7c24 */ /* 0x000fe2000f8e02ff */
[----:B------:R-:W-:Y:S02]  /*31610*/  ISETP.GE.AND P0, PT, R11, RZ, PT ;  /* 0x000000ff0b00720c */ /* 0x000fe40003f06270 */
[----:B------:R-:W-:Y:S02]  /*31620*/  IABS R66, R11 ;  /* 0x0000000b00427213 */ /* 0x000fe40000000000 */
[----:B------:R-:W-:Y:S02]  /*31630*/  LEA.HI.X.SX32 R9, R69, R5, 0x1, P5 ;  /* 0x0000000545097211 */ /* 0x000fe400028f0eff */
[----:B------:R-:W-:Y:S01]  /*31640*/  LEA R11, P5, R13, R6, 0x1 ;  /* 0x000000060d0b7211 */ /* 0x000fe200078a08ff */
[----:B------:R0:W-:Y:S04]  /*31650*/  STL [R1+0xf18], R10 ;  /* 0x000f180a01007387 */ /* 0x0001e80000100800 */
[----:B------:R-:W-:Y:S04]  /*31660*/  STL [R1+0xf24], R58 ;  /* 0x000f243a01007387 */ /* 0x000fe80000100800 */
[----:B------:R1:W-:Y:S01]  /*31670*/  STL [R1+0xf20], R9 ;  /* 0x000f200901007387 */ /* 0x0003e20000100800 */
[----:B0-----:R-:W-:-:S03]  /*31680*/  SEL R10, R12, R86, !P3 ;  /* 0x000000560c0a7207 */ /* 0x001fc60005800000 */
[----:B------:R0:W-:Y:S02]  /*31690*/  STL [R1+0xf2c], R11 ;  /* 0x000f2c0b01007387 */ /* 0x0001e40000100800 */
[----:B------:R-:W-:Y:S01]  /*316a0*/  IMAD R77, R10, UR71, RZ ;  /* 0x000000470a4d7c24 */ /* 0x000fe2000f8e02ff */
[----:B-1----:R-:W-:Y:S02]  /*316b0*/  SEL R9, R12, R87, !P3 ;  /* 0x000000570c097207 */ /* 0x002fe40005800000 */
[-C--:B0-----:R-:W-:Y:S02]  /*316c0*/  LEA.HI.X.SX32 R11, R13, R5.reuse, 0x1, P5 ;  /* 0x000000050d0b7211 */ /* 0x081fe400028f0eff */
[----:B------:R-:W-:Y:S01]  /*316d0*/  LEA R10, P5, R75, R6, 0x1 ;  /* 0x000000064b0a7211 */ /* 0x000fe200078a08ff */
[----:B------:R-:W-:Y:S02]  /*316e0*/  IMAD R82, R9, UR72, RZ ;  /* 0x0000004809527c24 */ /* 0x000fe4000f8e02ff */
[----:B------:R-:W-:Y:S01]  /*316f0*/  STL [R1+0xf28], R11 ;  /* 0x000f280b01007387 */ /* 0x000fe20000100800 */
[----:B------:R-:W-:-:S02]  /*31700*/  LEA.HI.X.SX32 R9, R75, R5, 0x1, P5 ;  /* 0x000000054b097211 */ /* 0x000fc400028f0eff */
[----:B------:R-:W-:Y:S01]  /*31710*/  LEA R88, P5, R77, R6, 0x1 ;  /* 0x000000064d587211 */ /* 0x000fe200078a08ff */
[----:B------:R0:W-:Y:S04]  /*31720*/  STL [R1+0xf34], R10 ;  /* 0x000f340a01007387 */ /* 0x0001e80000100800 */
[----:B------:R1:W-:Y:S04]  /*31730*/  STL [R1+0xf30], R9 ;  /* 0x000f300901007387 */ /* 0x0003e80000100800 */
[----:B------:R-:W-:Y:S01]  /*31740*/  STL [R1+0xf3c], R88 ;  /* 0x000f3c5801007387 */ /* 0x000fe20000100800 */
[----:B0-----:R-:W-:-:S03]  /*31750*/  IMAD.MOV.U32 R10, RZ, RZ, R3 ;  /* 0x000000ffff0a7224 */ /* 0x001fc600078e0003 */
[----:B------:R-:W-:Y:S01]  /*31760*/  STL [R1+0x184c], R88 ;  /* 0x00184c5801007387 */ /* 0x000fe20000100800 */
[----:B-1----:R-:W-:-:S03]  /*31770*/  IMAD.MOV.U32 R9, RZ, RZ, R66 ;  /* 0x000000ffff097224 */ /* 0x002fc600078e0042 */
[----:B------:R-:W-:Y:S01]  /*31780*/  STL [R1+0x1854], R88 ;  /* 0x0018545801007387 */ /* 0x000fe20000100800 */
[----:B------:R-:W-:Y:S01]  /*31790*/  PRMT R0, RZ, 0x7610, R0 ;  /* 0x00007610ff007816 */ /* 0x000fe20000000000 */
[----:B------:R-:W-:Y:S02]  /*317a0*/  @P2 IMAD.MOV.U32 R58, RZ, RZ, R22 ;  /* 0x000000ffff3a2224 */ /* 0x000fe400078e0016 */
[----:B------:R-:W-:-:S05]  /*317b0*/  @P2 IMAD.MOV.U32 R59, RZ, RZ, R26 ;  /* 0x000000ffff3b2224 */ /* 0x000fca00078e001a */
[----:B------:R-:W2:Y:S01]  /*317c0*/  @P2 LDG.E.U16 R0, desc[UR16][R58.64] ;  /* 0x000000103a002981 */ /* 0x000ea2000c1e1500 */
[----:B---3--:R-:W-:-:S05]  /*317d0*/  SEL R11, R12, R89, !P3 ;  /* 0x000000590c0b7207 */ /* 0x008fca0005800000 */
[----:B------:R-:W-:Y:S01]  /*317e0*/  IMAD R75, R11, UR73, RZ ;  /* 0x000000490b4b7c24 */ /* 0x000fe2000f8e02ff */
[----:B------:R-:W-:Y:S02]  /*317f0*/  LEA.HI.X.SX32 R11, R77, R5, 0x1, P5 ;  /* 0x000000054d0b7211 */ /* 0x000fe400028f0eff */
[----:B------:R-:W-:-:S03]  /*31800*/  LEA R3, P5, R82, R6, 0x1 ;  /* 0x0000000652037211 */ /* 0x000fc600078a08ff */
[----:B------:R-:W-:Y:S04]  /*31810*/  STL [R1+0xf38], R11 ;  /* 0x000f380b01007387 */ /* 0x000fe80000100800 */
[----:B------:R0:W-:Y:S04]  /*31820*/  STL [R1+0xf44], R3 ;  /* 0x000f440301007387 */ /* 0x0001e80000100800 */
[----:B------:R1:W-:Y:S01]  /*31830*/  STL [R1+0x1840], R12 ;  /* 0x0018400c01007387 */ /* 0x0003e20000100800 */
[----:B----4-:R-:W-:Y:S02]  /*31840*/  SEL R13, R12, R91, !P3 ;  /* 0x0000005b0c0d7207 */ /* 0x010fe40005800000 */
[----:B0-----:R-:W-:-:S05]  /*31850*/  LEA.HI.X.SX32 R3, R82, R5, 0x1, P5 ;  /* 0x0000000552037211 */ /* 0x001fca00028f0eff */
[----:B------:R0:W-:Y:S01]  /*31860*/  STL [R1+0xf40], R3 ;  /* 0x000f400301007387 */ /* 0x0001e20000100800 */
[----:B------:R-:W-:Y:S02]  /*31870*/  SEL R66, R12, R92, !P3 ;  /* 0x0000005c0c427207 */ /* 0x000fe40005800000 */
[----:B-1----:R-:W-:-:S05]  /*31880*/  LEA R12, P5, R75, R6, 0x1 ;  /* 0x000000064b0c7211 */ /* 0x002fca00078a08ff */
[----:B------:R-:W-:Y:S04]  /*31890*/  STL [R1+0xf4c], R12 ;  /* 0x000f4c0c01007387 */ /* 0x000fe80000100800 */
[----:B------:R-:W3:Y:S01]  /*318a0*/  LDL.LU R91, [R1+0x1058] ;  /* 0x00105800015b7983 */ /* 0x000ee20000300800 */
[----:B0-----:R-:W-:-:S03]  /*318b0*/  LEA.HI.X.SX32 R3, R75, R5, 0x1, P5 ;  /* 0x000000054b037211 */ /* 0x001fc600028f0eff */
[----:B------:R-:W4:Y:S04]  /*318c0*/  LDL.LU R71, [R1+0x1054] ;  /* 0x0010540001477983 */ /* 0x000f280000300800 */
[----:B------:R0:W-:Y:S04]  /*318d0*/  STL [R1+0xf48], R3 ;  /* 0x000f480301007387 */ /* 0x0001e80000100800 */
        /* <DEDUP_REMOVED lines=10> */
[----:B------:R-:W-:-:S02]  /*31980*/  IMAD R77, R13, UR74, RZ ;  /* 0x0000004a0d4d7c24 */ /* 0x000fc4000f8e02ff */
[----:B------:R-:W-:-:S03]  /*31990*/  IMAD R82, R66, UR75, RZ ;  /* 0x0000004b42527c24 */ /* 0x000fc6000f8e02ff */
[----:B------:R-:W-:Y:S01]  /*319a0*/  LEA R79, P5, R77, R6, 0x1 ;  /* 0x000000064d4f7211 */ /* 0x000fe200078a08ff */
[----:B------:R-:W-:-:S04]  /*319b0*/  @!UP1 UIADD3 UR10, UPT, UPT, -UR10, 0x100000, URZ ;  /* 0x001000000a0a9890 */ /* 0x000fc8000fffe1ff */
[----:B------:R-:W-:Y:S02]  /*319c0*/  @!UP1 USHF.L.U32 UR11, UR10, 0xb, URZ ;  /* 0x0000000b0a0b9899 */ /* 0x000fe400080006ff */
[----:B------:R-:W-:Y:S01]  /*319d0*/  @!UP1 USHF.L.U32 UR10, UR10, 0x1, URZ ;  /* 0x000000010a0a9899 */ /* 0x000fe200080006ff */
[-C--:B------:R-:W-:Y:S02]  /*319e0*/  LEA.HI.X.SX32 R85, R77, R5.reuse, 0x1, P5 ;  /* 0x000000054d557211 */ /* 0x080fe400028f0eff */
[C---:B0-----:R-:W-:Y:S01]  /*319f0*/  LEA R3, P5, R82.reuse, R6, 0x1 ;  /* 0x0000000652037211 */ /* 0x041fe200078a08ff */
[----:B------:R-:W-:Y:S01]  /*31a00*/  VOTEU.ALL UP1, P1 ;  /* 0x0000000000ff7886 */ /* 0x000fe20000820000 */
[----:B------:R-:W-:Y:S02]  /*31a10*/  STL [R1+0xf54], R79 ;  /* 0x000f544f01007387 */ /* 0x000fe40000100800 */
[----:B------:R-:W-:Y:S02]  /*31a20*/  LEA.HI.X.SX32 R81, R82, R5, 0x1, P5 ;  /* 0x0000000552517211 */ /* 0x000fe400028f0eff */
[----:B------:R-:W-:Y:S03]  /*31a30*/  STL [R1+0xf50], R85 ;  /* 0x000f505501007387 */ /* 0x000fe60000100800 */
[----:B------:R0:W1:Y:S01]  /*31a40*/  @!UP1 SYNCS.EXCH.64 URZ, [UR5+0x48008], UR10 ;  /* 0x0480080a05ff95b2 */ /* 0x0000620008000100 */
[----:B------:R-:W-:Y:S04]  /*31a50*/  STL [R1+0xf5c], R3 ;  /* 0x000f5c0301007387 */ /* 0x000fe80000100800 */
[----:B------:R-:W-:Y:S04]  /*31a60*/  STL [R1+0xf58], R81 ;  /* 0x000f585101007387 */ /* 0x000fe80000100800 */
[----:B------:R-:W4:Y:S01]  /*31a70*/  LDL.LU R89, [R1+0x102c] ;  /* 0x00102c0001597983 */ /* 0x000f220000300800 */
[----:B------:R-:W-:-:S02]  /*31a80*/  IABS R69, R57 ;  /* 0x0000003900457213 */ /* 0x000fc40000000000 */
[----:B------:R-:W-:Y:S02]  /*31a90*/  IABS R72, R14 ;  /* 0x0000000e00487213 */ /* 0x000fe40000000000 */
[----:B------:R-:W-:Y:S02]  /*31aa0*/  LOP3.LUT R22, R2, 0x40, RZ, 0x3c, !PT ;  /* 0x0000004002167812 */ /* 0x000fe400078e3cff */
[----:B------:R-:W-:Y:S01]  /*31ab0*/  PRMT R93, RZ, 0x7610, R93 ;  /* 0x00007610ff5d7816 */ /* 0x000fe2000000005d */
[----:B--2---:R-:W-:Y:S01]  /*31ac0*/  STL [R1+0x17cc], R0 ;  /* 0x0017cc0001007387 */ /* 0x004fe20000100800 */
[----:B------:R-:W-:Y:S02]  /*31ad0*/  ISETP.GE.AND P5, PT, R14, RZ, PT ;  /* 0x000000ff0e00720c */ /* 0x000fe40003fa6270 */
[----:B------:R-:W-:Y:S01]  /*31ae0*/  PRMT R90, RZ, 0x7610, R90 ;  /* 0x00007610ff5a7816 */ /* 0x000fe2000000005a */
[----:B------:R-:W-:Y:S01]  /*31af0*/  IMAD.HI.U32 R66, R8, R10, RZ ;  /* 0x0000000a08427227 */ /* 0x000fe200078e00ff */
[----:B------:R-:W-:Y:S01]  /*31b00*/  PRMT R77, RZ, 0x7610, R77 ;  /* 0x00007610ff4d7816 */ /* 0x000fe2000000004d */
[----:B0-----:R-:W0:Y:S01]  /*31b10*/  LDCU UR10, c[0x0][0x3b0] ;  /* 0x00007600ff0a77ac */ /* 0x001e220008000800 */
[----:B------:R-:W-:Y:S01]  /*31b20*/  PRMT R88, RZ, 0x7610, R88 ;  /* 0x00007610ff587816 */ /* 0x000fe20000000058 */
[----:B------:R-:W2:Y:S01]  /*31b30*/  LDCU UR11, c[0x0][0x3b0] ;  /* 0x00007600ff0b77ac */ /* 0x000ea20008000800 */
[----:B---3--:R3:W-:Y:S04]  /*31b40*/  STS.U16 [R2+UR5+0x40000], R91 ;  /* 0x0400005b02007988 */ /* 0x0087e80008000405 */
[----:B---3--:R-:W3:Y:S04]  /*31b50*/  LDL.LU R91, [R1+0x1024] ;  /* 0x00102400015b7983 */ /* 0x008ee80000300800 */
[----:B----4-:R4:W-:Y:S04]  /*31b60*/  STS.U16 [R2+UR5+0x40800], R86 ;  /* 0x0408005602007988 */ /* 0x0109e80008000405 */
[----:B----4-:R-:W4:Y:S04]  /*31b70*/  LDL.LU R86, [R1+0x1020] ;  /* 0x0010200001567983 */ /* 0x010f280000300800 */
[----:B------:R-:W2:Y:S04]  /*31b80*/  LDL.LU R57, [R1+0x1018] ;  /* 0x0010180001397983 */ /* 0x000ea80000300800 */
[----:B------:R0:W-:Y:S04]  /*31b90*/  STS.U16 [R2+UR5+0x42800], R87 ;  /* 0x0428005702007988 */ /* 0x0001e80008000405 */
[----:B0-----:R-:W2:Y:S04]  /*31ba0*/  LDL.LU R87, [R1+0x101c] ;  /* 0x00101c0001577983 */ /* 0x001ea80000300800 */
[----:B------:R-:W2:Y:S04]  /*31bb0*/  LDL.LU R58, [R1+0x1014] ;  /* 0x00101400013a7983 */ /* 0x000ea80000300800 */
[----:B------:R-:W2:Y:S04]  /*31bc0*/  LDL.LU R59, [R1+0x1010] ;  /* 0x00101000013b7983 */ /* 0x000ea80000300800 */
[----:B------:R-:W2:Y:S04]  /*31bd0*/  LDL.LU R60, [R1+0x100c] ;  /* 0x00100c00013c7983 */ /* 0x000ea80000300800 */
[----:B------:R-:W2:Y:S04]  /*31be0*/  LDL.LU R61, [R1+0x1008] ;  /* 0x00100800013d7983 */ /* 0x000ea80000300800 */
[----:B------:R-:W2:Y:S04]  /*31bf0*/  LDL.LU R62, [R1+0x1004] ;  /* 0x00100400013e7983 */ /* 0x000ea80000300800 */
[----:B------:R-:W2:Y:S04]  /*31c00*/  LDL.LU R63, [R1+0x1000] ;  /* 0x00100000013f7983 */ /* 0x000ea80000300800 */
[----:B------:R0:W-:Y:S04]  /*31c10*/  STS.U16 [R2+UR5+0x42c00], R92 ;  /* 0x042c005c02007988 */ /* 0x0001e80008000405 */
[----:B------:R-:W2:Y:S04]  /*31c20*/  LDL.LU R64, [R1+0xffc] ;  /* 0x000ffc0001407983 */ /* 0x000ea80000300800 */
[----:B0-----:R-:W2:Y:S04]  /*31c30*/  LDL.LU R92, [R1+0xff8] ;  /* 0x000ff800015c7983 */ /* 0x001ea80000300800 */
[----:B------:R-:W2:Y:S04]  /*31c40*/  LDL.LU R65, [R1+0xff4] ;  /* 0x000ff40001417983 */ /* 0x000ea80000300800 */
[----:B------:R-:W2:Y:S04]  /*31c50*/  LDL.LU R67, [R1+0xff0] ;  /* 0x000ff00001437983 */ /* 0x000ea80000300800 */
[----:B------:R-:W2:Y:S04]  /*31c60*/  LDL.LU R68, [R1+0xfe8] ;  /* 0x000fe80001447983 */ /* 0x000ea80000300800 */
[----:B------:R0:W-:Y:S04]  /*31c70*/  STS.U16 [R2+UR5+0x40400], R71 ;  /* 0x0404004702007988 */ /* 0x0001e80008000405 */
[----:B------:R-:W2:Y:S04]  /*31c80*/  LDL.LU R70, [R1+0xfec] ;  /* 0x000fec0001467983 */ /* 0x000ea80000300800 */
[----:B------:R1:W-:Y:S04]  /*31c90*/  STS.U16 [R2+UR5+0x43000], R89 ;  /* 0x0430005902007988 */ /* 0x0003e80008000405 */
[----:B0-----:R-:W2:Y:S04]  /*31ca0*/  LDL.LU R71, [R1+0xfe4] ;  /* 0x000fe40001477983 */ /* 0x001ea80000300800 */
[----:B-1----:R-:W2:Y:S01]  /*31cb0*/  LDL.LU R89, [R1+0xfe0] ;  /* 0x000fe00001597983 */ /* 0x002ea20000300800 */
[----:B------:R-:W-:-:S04]  /*31cc0*/  IMAD.MOV.U32 R11, RZ, RZ, R72 ;  /* 0x000000ffff0b7224 */ /* 0x000fc800078e0048 */
[----:B------:R-:W-:-:S04]  /*31cd0*/  IMAD.HI.U32 R75, R8, R11, RZ ;  /* 0x0000000b084b7227 */ /* 0x000fc800078e00ff */
[----:B------:R-:W-:-:S04]  /*31ce0*/  IMAD.MOV R14, RZ, RZ, -R75 ;  /* 0x000000ffff0e7224 */ /* 0x000fc800078e0a4b */
[----:B------:R-:W-:Y:S01]  /*31cf0*/  IMAD R11, R7, R14, R11 ;  /* 0x0000000e070b7224 */ /* 0x000fe200078e020b */
[C---:B------:R-:W-:Y:S01]  /*31d00*/  LOP3.LUT R14, R2.reuse, 0x20, RZ, 0x3c, !PT ;  /* 0x00000020020e7812 */ /* 0x040fe200078e3cff */
[----:B------:R-:W-:Y:S04]  /*31d10*/  STS.U16 [R2+UR5+0x40c00], R73 ;  /* 0x040c004902007988 */ /* 0x000fe80008000405 */
[----:B------:R-:W-:Y:S04]  /*31d20*/  STS.U16 [R2+UR5+0x41000], R74 ;  /* 0x0410004a02007988 */ /* 0x000fe80008000405 */
[----:B------:R-:W-:Y:S04]  /*31d30*/  STS.U16 [R2+UR5+0x41400], R76 ;  /* 0x0414004c02007988 */ /* 0x000fe80008000405 */
[----:B------:R-:W-:Y:S04]  /*31d40*/  STS.U16 [R2+UR5+0x41800], R78 ;  /* 0x0418004e02007988 */ /* 0x000fe80008000405 */
[----:B------:R-:W-:Y:S04]  /*31d50*/  STS.U16 [R2+UR5+0x41c00], R80 ;  /* 0x041c005002007988 */ /* 0x000fe80008000405 */
[----:B------:R-:W-:Y:S04]  /*31d60*/  STS.U16 [R2+UR5+0x42000], R83 ;  /* 0x0420005302007988 */ /* 0x000fe80008000405 */
[----:B------:R-:W-:Y:S04]  /*31d70*/  STS.U16 [R2+UR5+0x42400], R84 ;  /* 0x0424005402007988 */ /* 0x000fe80008000405 */
[----:B---3--:R0:W-:Y:S04]  /*31d80*/  STS.U16 [R2+UR5+0x43400], R91 ;  /* 0x0434005b02007988 */ /* 0x0081e80008000405 */
[----:B0-----:R-:W3:Y:S04]  /*31d90*/  LDL.LU R91, [R1+0xfd8] ;  /* 0x000fd800015b7983 */ /* 0x001ee80000300800 */
[----:B----4-:R0:W-:Y:S04]  /*31da0*/  STS.U16 [R2+UR5+0x43800], R86 ;  /* 0x0438005602007988 */ /* 0x0101e80008000405 */
[----:B--2---:R-:W-:Y:S04]  /*31db0*/  STS.U16 [R2+UR5+0x43c00], R57 ;  /* 0x043c003902007988 */ /* 0x004fe80008000405 */
[----:B------:R-:W2:Y:S04]  /*31dc0*/  LDL.LU R73, [R1+0xfdc] ;  /* 0x000fdc0001497983 */ /* 0x000ea80000300800 */
[----:B------:R-:W4:Y:S04]  /*31dd0*/  LDL.LU R74, [R1+0xfd4] ;  /* 0x000fd400014a7983 */ /* 0x000f280000300800 */
[----:B------:R-:W2:Y:S04]  /*31de0*/  LDL.LU R76, [R1+0xfd0] ;  /* 0x000fd000014c7983 */ /* 0x000ea80000300800 */
[----:B------:R-:W2:Y:S04]  /*31df0*/  LDL.LU R78, [R1+0xfcc] ;  /* 0x000fcc00014e7983 */ /* 0x000ea80000300800 */
[----:B------:R-:W2:Y:S04]  /*31e00*/  LDL.LU R80, [R1+0xfc8] ;  /* 0x000fc80001507983 */ /* 0x000ea80000300800 */
[----:B------:R-:W2:Y:S04]  /*31e10*/  LDL.LU R83, [R1+0xfc4] ;  /* 0x000fc40001537983 */ /* 0x000ea80000300800 */
[----:B------:R1:W-:Y:S04]  /*31e20*/  STS.U16 [R14+UR5+0x40100], R87 ;  /* 0x040100570e007988 */ /* 0x0003e80008000405 */
[----:B------:R-:W-:Y:S04]  /*31e30*/  STS.U16 [R14+UR5+0x40500], R58 ;  /* 0x0405003a0e007988 */ /* 0x000fe80008000405 */
[----:B------:R-:W-:Y:S04]  /*31e40*/  STS.U16 [R14+UR5+0x40900], R59 ;  /* 0x0409003b0e007988 */ /* 0x000fe80008000405 */
[----:B------:R-:W-:Y:S04]  /*31e50*/  STS.U16 [R14+UR5+0x40d00], R60 ;  /* 0x040d003c0e007988 */ /* 0x000fe80008000405 */
[----:B------:R-:W-:Y:S04]  /*31e60*/  STS.U16 [R14+UR5+0x41100], R61 ;  /* 0x0411003d0e007988 */ /* 0x000fe80008000405 */
[----:B------:R-:W-:Y:S04]  /*31e70*/  STS.U16 [R14+UR5+0x41500], R62 ;  /* 0x0415003e0e007988 */ /* 0x000fe80008000405 */
[----:B------:R-:W4:Y:S04]  /*31e80*/  LDL.LU R84, [R1+0xfc0] ;  /* 0x000fc00001547983 */ /* 0x000f280000300800 */
[----:B------:R-:W-:Y:S04]  /*31e90*/  STS.U16 [R14+UR5+0x41900], R63 ;  /* 0x0419003f0e007988 */ /* 0x000fe80008000405 */
[----:B0-----:R-:W4:Y:S04]  /*31ea0*/  LDL.LU R86, [R1+0xfbc] ;  /* 0x000fbc0001567983 */ /* 0x001f280000300800 */
[----:B------:R-:W-:Y:S04]  /*31eb0*/  STS.U16 [R14+UR5+0x41d00], R64 ;  /* 0x041d00400e007988 */ /* 0x000fe80008000405 */
[----:B-1----:R-:W4:Y:S04]  /*31ec0*/  LDL.LU R87, [R1+0xfb8] ;  /* 0x000fb80001577983 */ /* 0x002f280000300800 */
[----:B------:R0:W-:Y:S04]  /*31ed0*/  STS.U16 [R14+UR5+0x42100], R92 ;  /* 0x0421005c0e007988 */ /* 0x0001e80008000405 */
[----:B0-----:R-:W4:Y:S04]  /*31ee0*/  LDL.LU R92, [R1+0xfb4] ;  /* 0x000fb400015c7983 */ /* 0x001f280000300800 */
[----:B------:R-:W-:Y:S04]  /*31ef0*/  STS.U16 [R14+UR5+0x42500], R65 ;  /* 0x042500410e007988 */ /* 0x000fe80008000405 */
[----:B------:R-:W-:Y:S04]  /*31f00*/  STS.U16 [R14+UR5+0x42900], R67 ;  /* 0x042900430e007988 */ /* 0x000fe80008000405 */
[----:B------:R-:W-:Y:S04]  /*31f10*/  STS.U16 [R14+UR5+0x42d00], R68 ;  /* 0x042d00440e007988 */ /* 0x000fe80008000405 */
[----:B------:R-:W-:Y:S04]  /*31f20*/  STS.U16 [R14+UR5+0x43100], R70 ;  /* 0x043100460e007988 */ /* 0x000fe80008000405 */
[----:B------:R-:W-:Y:S04]  /*31f30*/  STS.U16 [R14+UR5+0x43500], R71 ;  /* 0x043500470e007988 */ /* 0x000fe80008000405 */
[----:B------:R0:W-:Y:S04]  /*31f40*/  STS.U16 [R14+UR5+0x43900], R89 ;  /* 0x043900590e007988 */ /* 0x0001e80008000405 */
[----:B0-----:R-:W4:Y:S04]  /*31f50*/  LDL.LU R89, [R1+0xfb0] ;  /* 0x000fb00001597983 */ /* 0x001f280000300800 */
[----:B---3--:R0:W-:Y:S04]  /*31f60*/  STS.U16 [R14+UR5+0x43d00], R91 ;  /* 0x043d005b0e007988 */ /* 0x0081e80008000405 */
[----:B0-----:R-:W3:Y:S04]  /*31f70*/  LDL.LU R91, [R1+0xfa8] ;  /* 0x000fa800015b7983 */ /* 0x001ee80000300800 */
        /* <DEDUP_REMOVED lines=10> */
[----:B--2---:R0:W-:Y:S04]  /*32020*/  STS.U16 [R22+UR5+0x40200], R73 ;  /* 0x0402004916007988 */ /* 0x0041e80008000405 */
[----:B----4-:R1:W-:Y:S04]  /*32030*/  STS.U16 [R22+UR5+0x40600], R74 ;  /* 0x0406004a16007988 */ /* 0x0103e80008000405 */
[----:B------:R2:W-:Y:S04]  /*32040*/  STS.U16 [R22+UR5+0x40a00], R76 ;  /* 0x040a004c16007988 */ /* 0x0005e80008000405 */
[----:B------:R-:W-:Y:S04]  /*32050*/  STS.U16 [R22+UR5+0x40e00], R78 ;  /* 0x040e004e16007988 */ /* 0x000fe80008000405 */
[----:B------:R-:W-:Y:S04]  /*32060*/  STS.U16 [R22+UR5+0x41200], R80 ;  /* 0x0412005016007988 */ /* 0x000fe80008000405 */
[----:B------:R-:W4:Y:S04]  /*32070*/  LDL.LU R68, [R1+0xf7c] ;  /* 0x000f7c0001447983 */ /* 0x000f280000300800 */
[----:B------:R-:W-:Y:S04]  /*32080*/  STS.U16 [R22+UR5+0x41600], R83 ;  /* 0x0416005316007988 */ /* 0x000fe80008000405 */
[----:B------:R-:W4:Y:S04]  /*32090*/  LDL.LU R70, [R1+0xf78] ;  /* 0x000f780001467983 */ /* 0x000f280000300800 */
[----:B------:R-:W-:Y:S04]  /*320a0*/  STS.U16 [R22+UR5+0x41a00], R84 ;  /* 0x041a005416007988 */ /* 0x000fe80008000405 */
[----:B------:R-:W4:Y:S04]  /*320b0*/  LDL.LU R71, [R1+0xf74] ;  /* 0x000f740001477983 */ /* 0x000f280000300800 */
[----:B------:R-:W-:Y:S04]  /*320c0*/  STS.U16 [R22+UR5+0x41e00], R86 ;  /* 0x041e005616007988 */ /* 0x000fe80008000405 */
[----:B0-----:R-:W4:Y:S04]  /*320d0*/  LDL.LU R73, [R1+0xf70] ;  /* 0x000f700001497983 */ /* 0x001f280000300800 */
[----:B------:R-:W-:Y:S04]  /*320e0*/  STS.U16 [R22+UR5+0x42200], R87 ;  /* 0x0422005716007988 */ /* 0x000fe80008000405 */
[----:B-1----:R-:W4:Y:S04]  /*320f0*/  LDL.LU R74, [R1+0xf6c] ;  /* 0x000f6c00014a7983 */ /* 0x002f280000300800 */
[----:B------:R0:W-:Y:S04]  /*32100*/  STS.U16 [R22+UR5+0x42600], R92 ;  /* 0x0426005c16007988 */ /* 0x0001e80008000405 */
[----:B--2---:R-:W2:Y:S04]  /*32110*/  LDL.LU R76, [R1+0xf68] ;  /* 0x000f6800014c7983 */ /* 0x004ea80000300800 */
[----:B0-----:R-:W2:Y:S01]  /*32120*/  LDL.LU R92, [R1+0xf64] ;  /* 0x000f6400015c7983 */ /* 0x001ea20000300800 */
[----:B------:R-:W-:-:S03]  /*32130*/  LOP3.LUT R14, R2, 0x60, RZ, 0x3c, !PT ;  /* 0x00000060020e7812 */ /* 0x000fc600078e3cff */
[----:B------:R0:W-:Y:S04]  /*32140*/  STS.U16 [R22+UR5+0x42a00], R89 ;  /* 0x042a005916007988 */ /* 0x0001e80008000405 */
[----:B------:R-:W2:Y:S04]  /*32150*/  LDL.LU R78, [R1+0xf60] ;  /* 0x000f6000014e7983 */ /* 0x000ea80000300800 */
[----:B0-----:R-:W2:Y:S04]  /*32160*/  LDL.LU R89, [R1+0x3d0] ;  /* 0x0003d00001597983 */ /* 0x001ea80000300800 */
[----:B------:R-:W2:Y:S04]  /*32170*/  LDL.LU R80, [R1+0x3c8] ;  /* 0x0003c80001507983 */ /* 0x000ea80000300800 */
[----:B------:R-:W2:Y:S04]  /*32180*/  LDL.LU R83, [R1+0x3bc] ;  /* 0x0003bc0001537983 */ /* 0x000ea80000300800 */
[----:B------:R-:W2:Y:S04]  /*32190*/  LDL.LU R84, [R1+0x3b4] ;  /* 0x0003b40001547983 */ /* 0x000ea80000300800 */
[----:B------:R-:W2:Y:S04]  /*321a0*/  LDL.LU R86, [R1+0x3a8] ;  /* 0x0003a80001567983 */ /* 0x000ea80000300800 */
[----:B------:R-:W2:Y:S04]  /*321b0*/  LDL.LU R87, [R1+0x3a4] ;  /* 0x0003a40001577983 */ /* 0x000ea80000300800 */
[----:B---3--:R0:W-:Y:S04]  /*321c0*/  STS.U16 [R22+UR5+0x42e00], R91 ;  /* 0x042e005b16007988 */ /* 0x0081e80008000405 */
[----:B------:R-:W-:Y:S04]  /*321d0*/  STS.U16 [R22+UR5+0x43200], R57 ;  /* 0x0432003916007988 */ /* 0x000fe80008000405 */
[----:B------:R-:W-:Y:S04]  /*321e0*/  STS.U16 [R22+UR5+0x43600], R58 ;  /* 0x0436003a16007988 */ /* 0x000fe80008000405 */
[----:B------:R-:W-:Y:S04]  /*321f0*/  STS.U16 [R22+UR5+0x43a00], R59 ;  /* 0x043a003b16007988 */ /* 0x000fe80008000405 */
[----:B------:R-:W-:Y:S04]  /*32200*/  STS.U16 [R22+UR5+0x43e00], R60 ;  /* 0x043e003c16007988 */ /* 0x000fe80008000405 */
[----:B------:R-:W-:Y:S04]  /*32210*/  STS.U16 [R14+UR5+0x40300], R61 ;  /* 0x0403003d0e007988 */ /* 0x000fe80008000405 */
[----:B------:R-:W-:Y:S04]  /*32220*/  STS.U16 [R14+UR5+0x40700], R62 ;  /* 0x0407003e0e007988 */ /* 0x000fe80008000405 */
[----:B------:R-:W-:Y:S04]  /*32230*/  STS.U16 [R14+UR5+0x40b00], R63 ;  /* 0x040b003f0e007988 */ /* 0x000fe80008000405 */
[----:B------:R-:W-:Y:S04]  /*32240*/  STS.U16 [R14+UR5+0x40f00], R64 ;  /* 0x040f00400e007988 */ /* 0x000fe80008000405 */
[----:B0-----:R-:W3:Y:S04]  /*32250*/  LDL.LU R91, [R1+0x398] ;  /* 0x00039800015b7983 */ /* 0x001ee80000300800 */
[----:B------:R-:W-:Y:S04]  /*32260*/  STS.U16 [R14+UR5+0x41300], R65 ;  /* 0x041300410e007988 */ /* 0x000fe80008000405 */
[----:B------:R-:W-:Y:S04]  /*32270*/  STL [R1+0x17d0], R2 ;  /* 0x0017d00201007387 */ /* 0x000fe80000100800 */
[----:B------:R-:W-:Y:S04]  /*32280*/  STS.U16 [R14+UR5+0x41700], R67 ;  /* 0x041700430e007988 */ /* 0x000fe80008000405 */
[----:B------:R-:W-:Y:S04]  /*32290*/  STL [R1+0x17a4], R14 ;  /* 0x0017a40e01007387 */ /* 0x000fe80000100800 */
[----:B------:R0:W-:Y:S04]  /*322a0*/  STS.U16 [R14+UR5+0x41b00], R4 ;  /* 0x041b00040e007988 */ /* 0x0001e80008000405 */
[----:B0-----:R-:W3:Y:S04]  /*322b0*/  LDL.LU R4, [R1+0x1cd0] ;  /* 0x001cd00001047983 */ /* 0x001ee80000300800 */
[----:B----4-:R-:W-:Y:S04]  /*322c0*/  STS.U16 [R14+UR5+0x41f00], R68 ;  /* 0x041f00440e007988 */ /* 0x010fe80008000405 */
[----:B------:R-:W-:Y:S04]  /*322d0*/  STS.U16 [R14+UR5+0x42300], R70 ;  /* 0x042300460e007988 */ /* 0x000fe80008000405 */
[----:B------:R-:W-:Y:S04]  /*322e0*/  STS.U16 [R14+UR5+0x42700], R71 ;  /* 0x042700470e007988 */ /* 0x000fe80008000405 */
[----:B------:R-:W-:Y:S04]  /*322f0*/  STS.U16 [R14+UR5+0x42b00], R73 ;  /* 0x042b00490e007988 */ /* 0x000fe80008000405 */
[----:B------:R-:W-:Y:S04]  /*32300*/  STS.U16 [R14+UR5+0x42f00], R74 ;  /* 0x042f004a0e007988 */ /* 0x000fe80008000405 */
[----:B--2---:R-:W-:Y:S04]  /*32310*/  STS.U16 [R14+UR5+0x43300], R76 ;  /* 0x0433004c0e007988 */ /* 0x004fe80008000405 */
[----:B------:R0:W-:Y:S04]  /*32320*/  STS.U16 [R14+UR5+0x43700], R92 ;  /* 0x0437005c0e007988 */ /* 0x0001e80008000405 */
[----:B0-----:R-:W2:Y:S04]  /*32330*/  LDL.LU R92, [R1+0x390] ;  /* 0x00039000015c7983 */ /* 0x001ea80000300800 */
[----:B------:R-:W-:Y:S04]  /*32340*/  STS.U16 [R14+UR5+0x43b00], R78 ;  /* 0x043b004e0e007988 */ /* 0x000fe80008000405 */
[----:B------:R-:W-:Y:S04]  /*32350*/  STS.U16 [R14+UR5+0x43f00], R15 ;  /* 0x043f000f0e007988 */ /* 0x000fe80008000405 */
[----:B---3--:R0:W-:Y:S04]  /*32360*/  STS.U16 [R4+UR5], R89 ;  /* 0x0000005904007988 */ /* 0x0081e80008000405 */
[----:B0-----:R-:W3:Y:S04]  /*32370*/  LDL.LU R89, [R1+0x388] ;  /* 0x0003880001597983 */ /* 0x001ee80000300800 */
        /* <DEDUP_REMOVED lines=18> */
[----:B------:R0:W-:Y:S04]  /*324a0*/  STS.U16 [R4+UR5+0x1800], R91 ;  /* 0x0018005b04007988 */ /* 0x0001e80008000405 */
[----:B------:R-:W4:Y:S04]  /*324b0*/  LDL.LU R74, [R1+0x2dc] ;  /* 0x0002dc00014a7983 */ /* 0x000f280000300800 */
[----:B--2---:R1:W-:Y:S04]  /*324c0*/  STS.U16 [R4+UR5+0x1c00], R92 ;  /* 0x001c005c04007988 */ /* 0x0043e80008000405 */
[----:B0-----:R-:W2:Y:S04]  /*324d0*/  LDL.LU R91, [R1+0x2d4] ;  /* 0x0002d400015b7983 */ /* 0x001ea80000300800 */
[----:B------:R-:W4:Y:S04]  /*324e0*/  LDL.LU R76, [R1+0x2cc] ;  /* 0x0002cc00014c7983 */ /* 0x000f280000300800 */
[----:B------:R-:W4:Y:S04]  /*324f0*/  LDL.LU R78, [R1+0x2c8] ;  /* 0x0002c800014e7983 */ /* 0x000f280000300800 */
[----:B-1----:R-:W4:Y:S04]  /*32500*/  LDL.LU R92, [R1+0x2bc] ;  /* 0x0002bc00015c7983 */ /* 0x002f280000300800 */
[----:B------:R0:W-:Y:S04]  /*32510*/  STS.U16 [R4+UR5+0x400], R80 ;  /* 0x0004005004007988 */ /* 0x0001e80008000405 */
[----:B------:R1:W-:Y:S04]  /*32520*/  STS.U16 [R4+UR5+0x800], R83 ;  /* 0x0008005304007988 */ /* 0x0003e80008000405 */
[----:B0-----:R-:W4:Y:S04]  /*32530*/  LDL.LU R80, [R1+0x2b0] ;  /* 0x0002b00001507983 */ /* 0x001f280000300800 */
[----:B-1----:R-:W4:Y:S04]  /*32540*/  LDL.LU R83, [R1+0x2a8] ;  /* 0x0002a80001537983 */ /* 0x002f280000300800 */
[----:B------:R0:W-:Y:S04]  /*32550*/  STS.U16 [R4+UR5+0xc00], R84 ;  /* 0x000c005404007988 */ /* 0x0001e80008000405 */
[----:B------:R1:W-:Y:S04]  /*32560*/  STS.U16 [R4+UR5+0x1000], R86 ;  /* 0x0010005604007988 */ /* 0x0003e80008000405 */
[----:B------:R1:W-:Y:S04]  /*32570*/  STS.U16 [R4+UR5+0x1400], R87 ;  /* 0x0014005704007988 */ /* 0x0003e80008000405 */
[----:B0-----:R-:W4:Y:S04]  /*32580*/  LDL.LU R84, [R1+0x2a0] ;  /* 0x0002a00001547983 */ /* 0x001f280000300800 */
[----:B-1----:R-:W4:Y:S04]  /*32590*/  LDL.LU R86, [R1+0x290] ;  /* 0x0002900001567983 */ /* 0x002f280000300800 */
[----:B------:R-:W4:Y:S04]  /*325a0*/  LDL.LU R87, [R1+0x288] ;  /* 0x0002880001577983 */ /* 0x000f280000300800 */
[----:B---3--:R0:W-:Y:S04]  /*325b0*/  STS.U16 [R4+UR5+0x2000], R89 ;  /* 0x0020005904007988 */ /* 0x0081e80008000405 */
[----:B0-----:R-:W3:Y:S04]  /*325c0*/  LDL.LU R89, [R1+0x278] ;  /* 0x0002780001597983 */ /* 0x001ee80000300800 */
[----:B--2---:R0:W-:Y:S04]  /*325d0*/  STS.U16 [R4+UR5+0x7000], R91 ;  /* 0x0070005b04007988 */ /* 0x0041e80008000405 */
[----:B0-----:R-:W2:Y:S04]  /*325e0*/  LDL.LU R91, [R1+0x270] ;  /* 0x00027000015b7983 */ /* 0x001ea80000300800 */
[----:B----4-:R0:W-:Y:S04]  /*325f0*/  STS.U16 [R4+UR5+0x7c00], R92 ;  /* 0x007c005c04007988 */ /* 0x0101e80008000405 */
[----:B0-----:R-:W4:Y:S04]  /*32600*/  LDL.LU R92, [R1+0x264] ;  /* 0x00026400015c7983 */ /* 0x001f280000300800 */
[----:B------:R0:W-:Y:S04]  /*32610*/  STS.U16 [R4+UR5+0x3400], R57 ;  /* 0x0034003904007988 */ /* 0x0001e80008000405 */
[----:B------:R1:W-:Y:S04]  /*32620*/  STS.U16 [R4+UR5+0x3800], R58 ;  /* 0x0038003a04007988 */ /* 0x0003e80008000405 */
[----:B------:R1:W-:Y:S04]  /*32630*/  STS.U16 [R4+UR5+0x3c00], R59 ;  /* 0x003c003b04007988 */ /* 0x0003e80008000405 */
[----:B0-----:R-:W4:Y:S04]  /*32640*/  LDL.LU R57, [R1+0x25c] ;  /* 0x00025c0001397983 */ /* 0x001f280000300800 */
[----:B-1----:R-:W4:Y:S04]  /*32650*/  LDL.LU R58, [R1+0x254] ;  /* 0x00025400013a7983 */ /* 0x002f280000300800 */
[----:B------:R0:W-:Y:S04]  /*32660*/  STS.U16 [R4+UR5+0x4000], R60 ;  /* 0x0040003c04007988 */ /* 0x0001e80008000405 */
[----:B------:R-:W4:Y:S04]  /*32670*/  LDL.LU R59, [R1+0x248] ;  /* 0x00024800013b7983 */ /* 0x000f280000300800 */
[----:B------:R1:W-:Y:S04]  /*32680*/  STS.U16 [R4+UR5+0x4400], R61 ;  /* 0x0044003d04007988 */ /* 0x0003e80008000405 */
[----:B0-----:R-:W4:Y:S04]  /*32690*/  LDL.LU R60, [R1+0x23c] ;  /* 0x00023c00013c7983 */ /* 0x001f280000300800 */
[----:B------:R0:W-:Y:S04]  /*326a0*/  STS.U16 [R4+UR5+0x4800], R62 ;  /* 0x0048003e04007988 */ /* 0x0001e80008000405 */
[----:B-1----:R-:W4:Y:S04]  /*326b0*/  LDL.LU R61, [R1+0x230] ;  /* 0x00023000013d7983 */ /* 0x002f280000300800 */
        /* <DEDUP_REMOVED lines=34> */
[----:B-1----:R-:W4:Y:S04]  /*328e0*/  LDL.LU R87, [R1+0x114] ;  /* 0x0001140001577983 */ /* 0x002f280000300800 */
[----:B------:R-:W-:Y:S04]  /*328f0*/  STS.U16 [R4+UR5+0x2400], R15 ;  /* 0x0024000f04007988 */ /* 0x000fe80008000405 */
[----:B------:R-:W-:Y:S04]  /*32900*/  STS.U16 [R4+UR5+0x2800], R14 ;  /* 0x0028000e04007988 */ /* 0x000fe80008000405 */
[----:B---3--:R0:W-:Y:S04]  /*32910*/  STS.U16 [R4+UR5+0x11400], R89 ;  /* 0x0114005904007988 */ /* 0x0081e80008000405 */
[----:B0-----:R-:W3:Y:S04]  /*32920*/  LDL.LU R89, [R1+0x110] ;  /* 0x0001100001597983 */ /* 0x001ee80000300800 */
[----:B--2---:R0:W-:Y:S04]  /*32930*/  STS.U16 [R4+UR5+0x11800], R91 ;  /* 0x0118005b04007988 */ /* 0x0041e80008000405 */
[----:B0-----:R-:W2:Y:S04]  /*32940*/  LDL.LU R91, [R1+0x104] ;  /* 0x00010400015b7983 */ /* 0x001ea80000300800 */
[----:B----4-:R0:W-:Y:S04]  /*32950*/  STS.U16 [R4+UR5+0x11c00], R92 ;  /* 0x011c005c04007988 */ /* 0x0101e80008000405 */
[----:B0-----:R-:W4:Y:S04]  /*32960*/  LDL.LU R92, [R1+0x100] ;  /* 0x00010000015c7983 */ /* 0x001f280000300800 */
[----:B------:R-:W4:Y:S04]  /*32970*/  LDL.LU R15, [R1+0xf4] ;  /* 0x0000f400010f7983 */ /* 0x000f280000300800 */
[----:B------:R-:W4:Y:S04]  /*32980*/  LDL.LU R14, [R1+0x8] ;  /* 0x00000800010e7983 */ /* 0x000f280000300800 */
[----:B------:R0:W-:Y:S04]  /*32990*/  STS.U16 [R4+UR5+0x3000], R26 ;  /* 0x0030001a04007988 */ /* 0x0001e80008000405 */
[----:B------:R1:W-:Y:S04]  /*329a0*/  STS.U16 [R4+UR5+0x12000], R57 ;  /* 0x0120003904007988 */ /* 0x0003e80008000405 */
[----:B------:R1:W-:Y:S04]  /*329b0*/  STS.U16 [R4+UR5+0x12400], R58 ;  /* 0x0124003a04007988 */ /* 0x0003e80008000405 */
[----:B0-----:R-:W4:Y:S04]  /*329c0*/  LDL.LU R26, [R1] ;  /* 0x00000000011a7983 */ /* 0x001f280000300800 */
[----:B-1----:R-:W4:Y:S04]  /*329d0*/  LDL.LU R57, [R1+0x1ccc] ;  /* 0x001ccc0001397983 */ /* 0x002f280000300800 */
[----:B------:R-:W4:Y:S04]  /*329e0*/  LDL.LU R58, [R1+0x1cc8] ;  /* 0x001cc800013a7983 */ /* 0x000f280000300800 */
[----:B------:R0:W-:Y:S04]  /*329f0*/  STS.U16 [R4+UR5+0x12800], R59 ;  /* 0x0128003b04007988 */ /* 0x0001e80008000405 */
[----:B------:R1:W-:Y:S04]  /*32a00*/  STS.U16 [R4+UR5+0x12c00], R60 ;  /* 0x012c003c04007988 */ /* 0x0003e80008000405 */
[----:B------:R1:W-:Y:S04]  /*32a10*/  STS.U16 [R4+UR5+0x13000], R61 ;  /* 0x0130003d04007988 */ /* 0x0003e80008000405 */
[----:B0-----:R-:W4:Y:S04]  /*32a20*/  LDL.LU R59, [R1+0x1cc4] ;  /* 0x001cc400013b7983 */ /* 0x001f280000300800 */
        /* <DEDUP_REMOVED lines=28> */
[----:B------:R1:W-:Y:S01]  /*32bf0*/  STS.U16 [R4+UR5+0x16800], R83 ;  /* 0x0168005304007988 */ /* 0x0003e20008000405 */
[----:B0-----:R-:W-:-:S03]  /*32c00*/  LOP3.LUT R22, R4, 0x10, RZ, 0x3c, !PT ;  /* 0x0000001004167812 */ /* 0x001fc600078e3cff */
[----:B------:R0:W-:Y:S04]  /*32c10*/  STS.U16 [R4+UR5+0x17000], R84 ;  /* 0x0170005404007988 */ /* 0x0001e80008000405 */
[----:B-1----:R-:W4:Y:S04]  /*32c20*/  LDL.LU R80, [R1+0x1c88] ;  /* 0x001c880001507983 */ /* 0x002f280000300800 */
[----:B------:R-:W4:Y:S04]  /*32c30*/  LDL.LU R83, [R1+0x1c84] ;  /* 0x001c840001537983 */ /* 0x000f280000300800 */
[----:B0-----:R-:W4:Y:S04]  /*32c40*/  LDL.LU R84, [R1+0x1c80] ;  /* 0x001c800001547983 */ /* 0x001f280000300800 */
[----:B------:R0:W-:Y:S04]  /*32c50*/  STS.U16 [R4+UR5+0x17400], R86 ;  /* 0x0174005604007988 */ /* 0x0001e80008000405 */
[----:B------:R1:W-:Y:S04]  /*32c60*/  STS.U16 [R4+UR5+0x17800], R87 ;  /* 0x0178005704007988 */ /* 0x0003e80008000405 */
[----:B0-----:R-:W4:Y:S04]  /*32c70*/  LDL.LU R86, [R1+0x1c7c] ;  /* 0x001c7c0001567983 */ /* 0x001f280000300800 */
[----:B---3--:R0:W-:Y:S04]  /*32c80*/  STS.U16 [R4+UR5+0x17c00], R89 ;  /* 0x017c005904007988 */ /* 0x0081e80008000405 */
[----:B-1----:R-:W3:Y:S04]  /*32c90*/  LDL.LU R87, [R1+0x1c78] ;  /* 0x001c780001577983 */ /* 0x002ee80000300800 */
[----:B0-----:R-:W3:Y:S04]  /*32ca0*/  LDL.LU R89, [R1+0x1c74] ;  /* 0x001c740001597983 */ /* 0x001ee80000300800 */
[----:B--2---:R0:W-:Y:S04]  /*32cb0*/  STS.U16 [R22+UR5+0x80], R91 ;  /* 0x0000805b16007988 */ /* 0x0041e80008000405 */
[----:B0-----:R-:W2:Y:S04]  /*32cc0*/  LDL.LU R91, [R1+0x1c70] ;  /* 0x001c7000015b7983 */ /* 0x001ea80000300800 */
[----:B----4-:R0:W-:Y:S04]  /*32cd0*/  STS.U16 [R22+UR5+0x480], R92 ;  /* 0x0004805c16007988 */ /* 0x0101e80008000405 */
[----:B------:R1:W-:Y:S04]  /*32ce0*/  STS.U16 [R22+UR5+0x880], R15 ;  /* 0x0008800f16007988 */ /* 0x0003e80008000405 */
[----:B------:R4:W-:Y:S04]  /*32cf0*/  STS.U16 [R22+UR5+0xc80], R14 ;  /* 0x000c800e16007988 */ /* 0x0009e80008000405 */
[----:B0-----:R-:W2:Y:S04]  /*32d00*/  LDL.LU R92, [R1+0x1c6c] ;  /* 0x001c6c00015c7983 */ /* 0x001ea80000300800 */
[----:B-1----:R-:W2:Y:S04]  /*32d10*/  LDL R15, [R1+0x5cc] ;  /* 0x0005cc00010f7983 */ /* 0x002ea80000100800 */
[----:B----4-:R-:W2:Y:S04]  /*32d20*/  LDL R14, [R1+0x5d0] ;  /* 0x0005d000010e7983 */ /* 0x010ea80000100800 */
[----:B------:R0:W-:Y:S02]  /*32d30*/  STS.U16 [R22+UR5+0x1080], R26 ;  /* 0x0010801a16007988 */ /* 0x0001e40008000405 */
[----:B0-----:R-:W-:-:S05]  /*32d40*/  LOP3.LUT R26, R4, 0x20, RZ, 0x3c, !PT ;  /* 0x00000020041a7812 */ /* 0x001fca00078e3cff */
[----:B------:R0:W-:Y:S04]  /*32d50*/  STL [R1+0x169c], R26 ;  /* 0x00169c1a01007387 */ /* 0x0001e80000100800 */
[----:B0-----:R-:W4:Y:S04]  /*32d60*/  LDL.LU R26, [R1+0x1c68] ;  /* 0x001c6800011a7983 */ /* 0x001f280000300800 */
[----:B------:R0:W-:Y:S04]  /*32d70*/  STL [R1+0x17d8], R4 ;  /* 0x0017d80401007387 */ /* 0x0001e80000100800 */
[----:B0-----:R-:W4:Y:S04]  /*32d80*/  LDL R4, [R1+0x169c] ;  /* 0x00169c0001047983 */ /* 0x001f280000100800 */
[----:B--2---:R-:W2:Y:S04]  /*32d90*/  @P2 LDG.E.U16 R93, desc[UR16][R14.64] ;  /* 0x000000100e5d2981 */ /* 0x004ea8000c1e1500 */
[----:B------:R-:W-:Y:S04]  /*32da0*/  STS.U16 [R22+UR5+0x1480], R92 ;  /* 0x0014805c16007988 */ /* 0x000fe80008000405 */
[----:B------:R-:W-:Y:S04]  /*32db0*/  STS.U16 [R22+UR5+0x1880], R91 ;  /* 0x0018805b16007988 */ /* 0x000fe80008000405 */
[----:B---3--:R-:W-:Y:S04]  /*32dc0*/  STS.U16 [R22+UR5+0x1c80], R89 ;  /* 0x001c805916007988 */ /* 0x008fe80008000405 */
        /* <DEDUP_REMOVED lines=52> */
[----:B----4-:R-:W-:Y:S04]  /*33110*/  STS.U16 [R22+UR5+0x17080], R26 ;  /* 0x0170801a16007988 */ /* 0x010fe80008000405 */
[----:B------:R-:W-:Y:S04]  /*33120*/  STS.U16 [R22+UR5+0x17480], R25 ;  /* 0x0174801916007988 */ /* 0x000fe80008000405 */
[----:B------:R-:W-:Y:S04]  /*33130*/  STS.U16 [R22+UR5+0x17880], R24 ;  /* 0x0178801816007988 */ /* 0x000fe80008000405 */
[----:B------:R0:W-:Y:S04]  /*33140*/  STS.U16 [R22+UR5+0x17c80], R23 ;  /* 0x017c801716007988 */ /* 0x0001e80008000405 */
[----:B0-----:R-:W3:Y:S04]  /*33150*/  LDL.LU R22, [R1+0x1c64] ;  /* 0x001c640001167983 */ /* 0x001ee80000300800 */
[----:B------:R-:W-:Y:S04]  /*33160*/  STL [R1+0x182c], R4 ;  /* 0x00182c0401007387 */ /* 0x000fe80000100800 */
[----:B--2---:R0:W-:Y:S04]  /*33170*/  STL [R1+0x17c0], R93 ;  /* 0x0017c05d01007387 */ /* 0x0041e80000100800 */
[----:B0-----:R-:W2:Y:S04]  /*33180*/  LDL.LU R93, [R1+0x1c60] ;  /* 0x001c6000015d7983 */ /* 0x001ea80000300800 */
[----:B------:R-:W4:Y:S04]  /*33190*/  LDL R14, [R1+0x5d4] ;  /* 0x0005d400010e7983 */ /* 0x000f280000100800 */
[----:B------:R-:W4:Y:S02]  /*331a0*/  LDL R15, [R1+0x5d8] ;  /* 0x0005d800010f7983 */ /* 0x000f240000100800 */
[----:B----4-:R-:W-:-:S04]  /*331b0*/  @P2 LOP3.LUT R15, R15, R14, RZ, 0x3c, !PT ;  /* 0x0000000e0f0f2212 */ /* 0x010fc800078e3cff */
[----:B------:R-:W-:-:S04]  /*331c0*/  @P2 LOP3.LUT R14, R15, R14, RZ, 0x3c, !PT ;  /* 0x0000000e0f0e2212 */ /* 0x000fc800078e3cff */
[----:B------:R-:W-:-:S05]  /*331d0*/  @P2 LOP3.LUT R15, R15, R14, RZ, 0x3c, !PT ;  /* 0x0000000e0f0f2212 */ /* 0x000fca00078e3cff */
[----:B------:R-:W4:Y:S04]  /*331e0*/  @P2 LDG.E.U16 R90, desc[UR16][R14.64] ;  /* 0x000000100e5a2981 */ /* 0x000f28000c1e1500 */
[----:B----4-:R0:W-:Y:S04]  /*331f0*/  STL [R1+0x17bc], R90 ;  /* 0x0017bc5a01007387 */ /* 0x0101e80000100800 */
[----:B0-----:R-:W4:Y:S04]  /*33200*/  LDL.LU R90, [R1+0x1c5c] ;  /* 0x001c5c00015a7983 */ /* 0x001f280000300800 */
        /* <DEDUP_REMOVED lines=11> */
[----:B----4-:R-:W-:-:S02]  /*332c0*/  PRMT R90, RZ, 0x7610, R90 ;  /* 0x00007610ff5a7816 */ /* 0x010fc4000000005a */
[----:B---3--:R-:W-:-:S04]  /*332d0*/  @P2 LOP3.LUT R15, R15, R14, RZ, 0x3c, !PT ;  /* 0x0000000e0f0f2212 */ /* 0x008fc800078e3cff */
        /* <DEDUP_REMOVED lines=1905> */
[----:B------:R-:W4:Y:S02]  /*3a9f0*/  LDL R15, [R1+0xcb4] ;  /* 0x000cb400010f7983 */ /* 0x000f240000100800 */
        /* <DEDUP_REMOVED lines=11> */
[----:B----4-:R-:W-:Y:S04]  /*3aab0*/  STL [R1+0x17dc], R77 ;  /* 0x0017dc4d01007387 */ /* 0x010fe80000100800 */
        /* <DEDUP_REMOVED lines=145> */
[----:B------:R-:W2:Y:S04]  /*3b3d0*/  LDL R14, [R1+0xd40] ;  /* 0x000d4000010e7983 */ /* 0x000ea80000100800 */
[----:B------:R-:W2:Y:S01]  /*3b3e0*/  LDL R15, [R1+0xd44] ;  /* 0x000d4400010f7983 */ /* 0x000ea20000100800 */
[----:B------:R-:W-:-:S02]  /*3b3f0*/  PRMT R74, RZ, 0x7610, R74 ;  /* 0x00007610ff4a7816 */ /* 0x000fc4000000004a */
[----:B--2---:R-:W-:-:S04]  /*3b400*/  @P2 LOP3.LUT R15, R15, R14, RZ, 0x3c, !PT ;  /* 0x0000000e0f0f2212 */ /* 0x004fc800078e3cff */
[----:B------:R-:W-:-:S04]  /*3b410*/  @P2 LOP3.LUT R14, R15, R14, RZ, 0x3c, !PT ;  /* 0x0000000e0f0e2212 */ /* 0x000fc800078e3cff */
[----:B------:R-:W-:-:S05]  /*3b420*/  @P2 LOP3.LUT R15, R15, R14, RZ, 0x3c, !PT ;  /* 0x0000000e0f0f2212 */ /* 0x000fca00078e3cff */
[----:B------:R0:W2:Y:S04]  /*3b430*/  @P2 LDG.E.U16 R74, desc[UR16][R14.64] ;  /* 0x000000100e4a2981 */ /* 0x0000a8000c1e1500 */
[----:B------:R-:W0:Y:S04]  /*3b440*/  LDL R14, [R1+0xd48] ;  /* 0x000d4800010e7983 */ /* 0x000e280000100800 */
[----:B------:R-:W0:Y:S01]  /*3b450*/  LDL R15, [R1+0xd4c] ;  /* 0x000d4c00010f7983 */ /* 0x000e220000100800 */
[----:B---3--:R-:W-:Y:S02]  /*3b460*/  PRMT R93, RZ, 0x7610, R93 ;  /* 0x00007610ff5d7816 */ /* 0x008fe4000000005d */
[----:B0-----:R-:W-:-:S04]  /*3b470*/  @P2 LOP3.LUT R15, R15, R14, RZ, 0x3c, !PT ;  /* 0x0000000e0f0f2212 */ /* 0x001fc800078e3cff */
[----:B------:R-:W-:-:S04]  /*3b480*/  @P2 LOP3.LUT R14, R15, R14, RZ, 0x3c, !PT ;  /* 0x0000000e0f0e2212 */ /* 0x000fc800078e3cff */
[----:B------:R-:W-:-:S05]  /*3b490*/  @P2 LOP3.LUT R15, R15, R14, RZ, 0x3c, !PT ;  /* 0x0000000e0f0f2212 */ /* 0x000fca00078e3cff */
[----:B------:R-:W3:Y:S04]  /*3b4a0*/  @P2 LDG.E.U16 R93, desc[UR16][R14.64] ;  /* 0x000000100e5d2981 */ /* 0x000ee8000c1e1500 */
[----:B--2---:R-:W-:Y:S01]  /*3b4b0*/  STL [R1+0x17e8], R74 ;  /* 0x0017e84a01007387 */ /* 0x004fe20000100800 */
[----:B------:R-:W-:-:S03]  /*3b4c0*/  PRMT R90, RZ, 0x7610, R90 ;  /* 0x00007610ff5a7816 */ /* 0x000fc6000000005a */
[----:B---3--:R0:W-:Y:S04]  /*3b4d0*/  STL [R1+0x14], R93 ;  /* 0x0000145d01007387 */ /* 0x0081e80000100800 */
[----:B0-----:R-:W2:Y:S04]  /*3b4e0*/  LDL.LU R93, [R1+0x18c8] ;  /* 0x0018c800015d7983 */ /* 0x001ea80000300800 */
[----:B------:R-:W3:Y:S01]  /*3b4f0*/  LDL R15, [R1+0xd50] ;  /* 0x000d5000010f7983 */ /* 0x000ee20000100800 */
[----:B----4-:R-:W-:-:S03]  /*3b500*/  @P2 IMAD.MOV.U32 R14, RZ, RZ, R75 ;  /* 0x000000ffff0e2224 */ /* 0x010fc600078e004b */
[----:B------:R-:W4:Y:S04]  /*3b510*/  LDL R75, [R1+0xda4] ;  /* 0x000da400014b7983 */ /* 0x000f280000100800 */
[----:B---3--:R-:W3:Y:S04]  /*3b520*/  @P2 LDG.E.U16 R90, desc[UR16][R14.64] ;  /* 0x000000100e5a2981 */ /* 0x008ee8000c1e1500 */
        /* <DEDUP_REMOVED lines=35> */
[----:B------:R0:W3:Y:S04]  /*3b760*/  @P2 LDG.E.U16 R73, desc[UR16][R14.64] ;  /* 0x000000100e492981 */ /* 0x0000e8000c1e1500 */
[----:B------:R-:W0:Y:S04]  /*3b770*/  LDL R14, [R1+0xd78] ;  /* 0x000d7800010e7983 */ /* 0x000e280000100800 */
[----:B------:R-:W0:Y:S01]  /*3b780*/  LDL R15, [R1+0xd7c] ;  /* 0x000d7c00010f7983 */ /* 0x000e220000100800 */
[----:B--2---:R-:W-:Y:S02]  /*3b790*/  PRMT R93, RZ, 0x7610, R93 ;  /* 0x00007610ff5d7816 */ /* 0x004fe4000000005d */
[----:B0-----:R-:W-:-:S04]  /*3b7a0*/  @P2 LOP3.LUT R15, R15, R14, RZ, 0x3c, !PT ;  /* 0x0000000e0f0f2212 */ /* 0x001fc800078e3cff */
[----:B------:R-:W-:-:S04]  /*3b7b0*/  @P2 LOP3.LUT R14, R15, R14, RZ, 0x3c, !PT ;  /* 0x0000000e0f0e2212 */ /* 0x000fc800078e3cff */
[----:B------:R-:W-:-:S05]  /*3b7c0*/  @P2 LOP3.LUT R15, R15, R14, RZ, 0x3c, !PT ;  /* 0x0000000e0f0f2212 */ /* 0x000fca00078e3cff */
[----:B------:R-:W2:Y:S04]  /*3b7d0*/  @P2 LDG.E.U16 R93, desc[UR16][R14.64] ;  /* 0x000000100e5d2981 */ /* 0x000ea8000c1e1500 */
[----:B---3--:R-:W-:Y:S04]  /*3b7e0*/  STL [R1+0x17ec], R73 ;  /* 0x0017ec4901007387 */ /* 0x008fe80000100800 */
        /* <DEDUP_REMOVED lines=35> */
[----:B------:R-:W2:Y:S01]  /*3ba20*/  @P2 LDG.E.U16 R93, desc[UR16][R14.64] ;  /* 0x000000100e5d2981 */ /* 0x000ea2000c1e1500 */
[----:B------:R-:W-:Y:S02]  /*3ba30*/  IMAD.MOV.U32 R13, RZ, RZ, R69 ;  /* 0x000000ffff0d7224 */ /* 0x000fe400078e0045 */
[----:B------:R-:W-:Y:S02]  /*3ba40*/  IMAD.MOV R66, RZ, RZ, -R66 ;  /* 0x000000ffff427224 */ /* 0x000fe400078e0a42 */
[----:B------:R-:W-:-:S04]  /*3ba50*/  IMAD.HI.U32 R72, R8, R13, RZ ;  /* 0x0000000d08487227 */ /* 0x000fc800078e00ff */
[----:B------:R-:W-:Y:S01]  /*3ba60*/  IMAD R10, R7, R66, R10 ;  /* 0x00000042070a7224 */ /* 0x000fe200078e020a */
[----:B--2---:R0:W-:Y:S04]  /*3ba70*/  STL [R1+0x134], R93 ;  /* 0x0001345d01007387 */ /* 0x0041e80000100800 */
[----:B0-----:R-:W2:Y:S04]  /*3ba80*/  LDL.LU R93, [R1+0x18a4] ;  /* 0x0018a400015d7983 */ /* 0x001ea80000300800 */
[----:B------:R-:W3:Y:S01]  /*3ba90*/  LDL R15, [R1+0xda0] ;  /* 0x000da000010f7983 */ /* 0x000ee20000100800 */
[--C-:B------:R-:W-:Y:S01]  /*3baa0*/  IMAD.MOV R66, RZ, RZ, -R72.reuse ;  /* 0x000000ffff427224 */ /* 0x100fe200078e0a48 */
[----:B------:R-:W-:Y:S01]  /*3bab0*/  PRMT R72, RZ, 0x7610, R72 ;  /* 0x00007610ff487816 */ /* 0x000fe20000000048 */
[----:B----4-:R-:W-:-:S02]  /*3bac0*/  @P2 IMAD.MOV.U32 R14, RZ, RZ, R75 ;  /* 0x000000ffff0e2224 */ /* 0x010fc400078e004b */
[----:B------:R-:W4:Y:S04]  /*3bad0*/  LDL R75, [R1+0xdf4] ;  /* 0x000df400014b7983 */ /* 0x000f280000100800 */
[----:B---3--:R0:W3:Y:S04]  /*3bae0*/  @P2 LDG.E.U16 R72, desc[UR16][R14.64] ;  /* 0x000000100e482981 */ /* 0x0080e8000c1e1500 */
[----:B------:R-:W0:Y:S04]  /*3baf0*/  LDL R14, [R1+0xda8] ;  /* 0x000da800010e7983 */ /* 0x000e280000100800 */
[----:B------:R-:W0:Y:S01]  /*3bb00*/  LDL R15, [R1+0xdac] ;  /* 0x000dac00010f7983 */ /* 0x000e220000100800 */
[----:B--2---:R-:W-:-:S02]  /*3bb10*/  PRMT R93, RZ, 0x7610, R93 ;  /* 0x00007610ff5d7816 */ /* 0x004fc4000000005d */
        /* <DEDUP_REMOVED lines=43> */
[----:B------:R-:W3:Y:S01]  /*3bdd0*/  LDL R15, [R1+0xdd4] ;  /* 0x000dd400010f7983 */ /* 0x000ee20000100800 */
[----:B------:R-:W-:Y:S01]  /*3bde0*/  PRMT R71, RZ, 0x7610, R71 ;  /* 0x00007610ff477816 */ /* 0x000fe20000000047 */
[----:B---3--:R-:W-:-:S02]  /*3bdf0*/  @P2 IMAD.MOV.U32 R14, RZ, RZ, R15 ;  /* 0x000000ffff0e2224 */ /* 0x008fc400078e000f */
[----:B--2---:R-:W-:Y:S02]  /*3be00*/  @P2 IMAD.MOV.U32 R15, RZ, RZ, R93 ;  /* 0x000000ffff0f2224 */ /* 0x004fe400078e005d */
[----:B------:R-:W2:Y:S04]  /*3be10*/  LDL.LU R93, [R1+0x188c] ;  /* 0x00188c00015d7983 */ /* 0x000ea80000300800 */
[----:B------:R0:W3:Y:S04]  /*3be20*/  @P2 LDG.E.U16 R71, desc[UR16][R14.64] ;  /* 0x000000100e472981 */ /* 0x0000e8000c1e1500 */
[----:B------:R-:W0:Y:S04]  /*3be30*/  LDL R14, [R1+0xdd8] ;  /* 0x000dd800010e7983 */ /* 0x000e280000100800 */
[----:B------:R-:W0:Y:S04]  /*3be40*/  LDL R15, [R1+0xddc] ;  /* 0x000ddc00010f7983 */ /* 0x000e280000100800 */
[----:B------:R-:W-:Y:S04]  /*3be50*/  STS.U16 [R4+UR5+0x100], R22 ;  /* 0x0001001604007988 */ /* 0x000fe80008000405 */
[----:B------:R-:W-:Y:S04]  /*3be60*/  STS.U16 [R4+UR5+0x500], R21 ;  /* 0x0005001504007988 */ /* 0x000fe80008000405 */
[----:B------:R-:W-:Y:S04]  /*3be70*/  STS.U16 [R4+UR5+0x900], R20 ;  /* 0x0009001404007988 */ /* 0x000fe80008000405 */
[----:B------:R1:W-:Y:S02]  /*3be80*/  STS.U16 [R4+UR5+0xd00], R19 ;  /* 0x000d001304007988 */ /* 0x0003e40008000405 */
[----:B-1----:R-:W-:-:S02]  /*3be90*/  PRMT R19, RZ, 0x7610, R19 ;  /* 0x00007610ff137816 */ /* 0x002fc40000000013 */
[----:B0-----:R-:W-:-:S04]  /*3bea0*/  @P2 LOP3.LUT R15, R15, R14, RZ, 0x3c, !PT ;  /* 0x0000000e0f0f2212 */ /* 0x001fc800078e3cff */
[----:B------:R-:W-:-:S04]  /*3beb0*/  @P2 LOP3.LUT R14, R15, R14, RZ, 0x3c, !PT ;  /* 0x0000000e0f0e2212 */ /* 0x000fc800078e3cff */
[----:B------:R-:W-:Y:S01]  /*3bec0*/  @P2 LOP3.LUT R15, R15, R14, RZ, 0x3c, !PT ;  /* 0x0000000e0f0f2212 */ /* 0x000fe200078e3cff */
[----:B---3--:R-:W-:Y:S04]  /*3bed0*/  STL [R1+0x17f4], R71 ;  /* 0x0017f44701007387 */ /* 0x008fe80000100800 */
[----:B------:R0:W3:Y:S04]  /*3bee0*/  @P2 LDG.E.U16 R19, desc[UR16][R14.64] ;  /* 0x000000100e132981 */ /* 0x0000e8000c1e1500 */
[----:B------:R-:W0:Y:S04]  /*3bef0*/  LDL R14, [R1+0xde0] ;  /* 0x000de000010e7983 */ /* 0x000e280000100800 */
[----:B------:R-:W0:Y:S01]  /*3bf00*/  LDL R15, [R1+0xde4] ;  /* 0x000de400010f7983 */ /* 0x000e220000100800 */
[----:B------:R-:W-:-:S02]  /*3bf10*/  PRMT R90, RZ, 0x7610, R90 ;  /* 0x00007610ff5a7816 */ /* 0x000fc4000000005a */
[----:B0-----:R-:W-:-:S04]  /*3bf20*/  @P2 LOP3.LUT R15, R15, R14, RZ, 0x3c, !PT ;  /* 0x0000000e0f0f2212 */ /* 0x001fc800078e3cff */
[----:B------:R-:W-:-:S04]  /*3bf30*/  @P2 LOP3.LUT R14, R15, R14, RZ, 0x3c, !PT ;  /* 0x0000000e0f0e2212 */ /* 0x000fc800078e3cff */
[----:B------:R-:W-:-:S05]  /*3bf40*/  @P2 LOP3.LUT R15, R15, R14, RZ, 0x3c, !PT ;  /* 0x0000000e0f0f2212 */ /* 0x000fca00078e3cff */
[----:B------:R-:W2:Y:S04]  /*3bf50*/  @P2 LDG.E.U16 R90, desc[UR16][R14.64] ;  /* 0x000000100e5a2981 */ /* 0x000ea8000c1e1500 */
[----:B---3--:R0:W-:Y:S04]  /*3bf60*/  STL [R1+0x8], R19 ;  /* 0x0000081301007387 */ /* 0x0081e80000100800 */
[----:B0-----:R-:W3:Y:S04]  /*3bf70*/  LDL R19, [R1+0xe34] ;  /* 0x000e340001137983 */ /* 0x001ee80000100800 */
        /* <DEDUP_REMOVED lines=8> */
[----:B------:R-:W2:Y:S01]  /*3c000*/  @P2 LDG.E.U16 R93, desc[UR16][R14.64] ;  /* 0x000000100e5d2981 */ /* 0x000ea2000c1e1500 */
[----:B------:R-:W-:-:S03]  /*3c010*/  PRMT R90, RZ, 0x7610, R90 ;  /* 0x00007610ff5a7816 */ /* 0x000fc6000000005a */
[----:B--2---:R0:W-:Y:S04]  /*3c020*/  STL [R1+0xa4], R93 ;  /* 0x0000a45d01007387 */ /* 0x0041e80000100800 */
[----:B0-----:R-:W2:Y:S04]  /*3c030*/  LDL.LU R93, [R1+0x1884] ;  /* 0x00188400015d7983 */ /* 0x001ea80000300800 */
[----:B------:R-:W2:Y:S01]  /*3c040*/  LDL R15, [R1+0xdf0] ;  /* 0x000df000010f7983 */ /* 0x000ea20000100800 */
[----:B----4-:R-:W-:-:S03]  /*3c050*/  @P2 IMAD.MOV.U32 R14, RZ, RZ, R75 ;  /* 0x000000ffff0e2224 */ /* 0x010fc600078e004b */
        /* <DEDUP_REMOVED lines=22> */
[----:B------:R-:W-:Y:S02]  /*3c1c0*/  PRMT R93, RZ, 0x7610, R93 ;  /* 0x00007610ff5d7816 */ /* 0x000fe4000000005d */
[----:B0-----:R-:W-:-:S04]  /*3c1d0*/  @P2 LOP3.LUT R15, R15, R14, RZ, 0x3c, !PT ;  /* 0x0000000e0f0f2212 */ /* 0x001fc800078e3cff */
[----:B------:R-:W-:-:S04]  /*3c1e0*/  @P2 LOP3.LUT R14, R15, R14, RZ, 0x3c, !PT ;  /* 0x0000000e0f0e2212 */ /* 0x000fc800078e3cff */
[----:B------:R-:W-:-:S05]  /*3c1f0*/  @P2 LOP3.LUT R15, R15, R14, RZ, 0x3c, !PT ;  /* 0x0000000e0f0f2212 */ /* 0x000fca00078e3cff */
[----:B------:R-:W3:Y:S04]  /*3c200*/  @P2 LDG.E.U16 R93, desc[UR16][R14.64] ;  /* 0x000000100e5d2981 */ /* 0x000ee8000c1e1500 */
[----:B--2---:R-:W-:Y:S04]  /*3c210*/  STL [R1+0x17f8], R70 ;  /* 0x0017f84601007387 */ /* 0x004fe80000100800 */
[----:B---3--:R0:W-:Y:S04]  /*3c220*/  STL [R1+0x4], R93 ;  /* 0x0000045d01007387 */ /* 0x0081e80000100800 */
        /* <DEDUP_REMOVED lines=26> */
[----:B------:R-:W4:Y:S01]  /*3c3d0*/  LDL R15, [R1+0xe30] ;  /* 0x000e3000010f7983 */ /* 0x000f220000100800 */
[----:B------:R-:W-:-:S04]  /*3c3e0*/  IMAD.HI.U32 R69, R8, R9, RZ ;  /* 0x0000000908457227 */ /* 0x000fc800078e00ff */
[----:B------:R-:W-:Y:S02]  /*3c3f0*/  IMAD.MOV R69, RZ, RZ, -R69 ;  /* 0x000000ffff457224 */ /* 0x000fe400078e0a45 */
[----:B0-----:R-:W-:Y:S02]  /*3c400*/  @P2 IMAD.MOV.U32 R14, RZ, RZ, R19 ;  /* 0x000000ffff0e2224 */ /* 0x001fe400078e0013 */
[----:B------:R-:W-:Y:S01]  /*3c410*/  IMAD R9, R7, R69, R9 ;  /* 0x0000004507097224 */ /* 0x000fe200078e0209 */
[----:B------:R-:W-:Y:S01]  /*3c420*/  PRMT R69, RZ, 0x7610, R69 ;  /* 0x00007610ff457816 */ /* 0x000fe20000000045 */
[----:B---3--:R0:W-:Y:S01]  /*3c430*/  STL [R1+0x128], R71 ;  /* 0x0001284701007387 */ /* 0x0081e20000100800 */
[----:B--2---:R-:W-:-:S03]  /*3c440*/  PRMT R93, RZ, 0x7610, R93 ;  /* 0x00007610ff5d7816 */ /* 0x004fc6000000005d */
[----:B------:R-:W2:Y:S04]  /*3c450*/  LDL R19, [R1+0xe7c] ;  /* 0x000e7c0001137983 */ /* 0x000ea80000100800 */
[----:B----4-:R1:W3:Y:S04]  /*3c460*/  @P2 LDG.E.U16 R69, desc[UR16][R14.64] ;  /* 0x000000100e452981 */ /* 0x0102e8000c1e1500 */
[----:B0-----:R-:W4:Y:S04]  /*3c470*/  LDL R71, [R1+0xe74] ;  /* 0x000e740001477983 */ /* 0x001f280000100800 */
[----:B------:R-:W1:Y:S04]  /*3c480*/  LDL R14, [R1+0xe38] ;  /* 0x000e3800010e7983 */ /* 0x000e680000100800 */
[----:B------:R-:W1:Y:S02]  /*3c490*/  LDL R15, [R1+0xe3c] ;  /* 0x000e3c00010f7983 */ /* 0x000e640000100800 */
[----:B-1----:R-:W-:-:S04]  /*3c4a0*/  @P2 LOP3.LUT R15, R15, R14, RZ, 0x3c, !PT ;  /* 0x0000000e0f0f2212 */ /* 0x002fc800078e3cff */
[----:B------:R-:W-:-:S04]  /*3c4b0*/  @P2 LOP3.LUT R14, R15, R14, RZ, 0x3c, !PT ;  /* 0x0000000e0f0e2212 */ /* 0x000fc800078e3cff */
[----:B------:R-:W-:-:S05]  /*3c4c0*/  @P2 LOP3.LUT R15, R15, R14, RZ, 0x3c, !PT ;  /* 0x0000000e0f0f2212 */ /* 0x000fca00078e3cff */
[----:B------:R-:W2:Y:S04]  /*3c4d0*/  @P2 LDG.E.U16 R93, desc[UR16][R14.64] ;  /* 0x000000100e5d2981 */ /* 0x000ea8000c1e1500 */
[----:B---3--:R-:W-:Y:S01]  /*3c4e0*/  STL [R1+0x17fc], R69 ;  /* 0x0017fc4501007387 */ /* 0x008fe20000100800 */
[----:B------:R-:W-:-:S03]  /*3c4f0*/  PRMT R90, RZ, 0x7610, R90 ;  /* 0x00007610ff5a7816 */ /* 0x000fc6000000005a */
[----:B--2---:R0:W-:Y:S04]  /*3c500*/  STL [R1], R93 ;  /* 0x0000005d01007387 */ /* 0x0041e80000100800 */
[----:B0-----:R-:W2:Y:S04]  /*3c510*/  LDL.LU R93, [R1+0x186c] ;  /* 0x00186c00015d7983 */ /* 0x001ea80000300800 */
[----:B------:R-:W3:Y:S01]  /*3c520*/  LDL R15, [R1+0xe40] ;  /* 0x000e4000010f7983 */ /* 0x000ee20000100800 */
[----:B------:R-:W-:-:S03]  /*3c530*/  @P2 IMAD.MOV.U32 R14, RZ, RZ, R75 ;  /* 0x000000ffff0e2224 */ /* 0x000fc600078e004b */
[----:B------:R-:W2:Y:S04]  /*3c540*/  LDL R75, [R1+0xe84] ;  /* 0x000e8400014b7983 */ /* 0x000ea80000100800 */
        /* <DEDUP_REMOVED lines=42> */
[----:B------:R-:W-:Y:S01]  /*3c7f0*/  @P2 LOP3.LUT R15, R15, R14, RZ, 0x3c, !PT ;  /* 0x0000000e0f0f2212 */ /* 0x000fe200078e3cff */
[----:B--2---:R-:W-:Y:S04]  /*3c800*/  STL [R1+0x1800], R68 ;  /* 0x0018004401007387 */ /* 0x004fe80000100800 */
[----:B------:R4:W2:Y:S04]  /*3c810*/  @P2 LDG.E.U16 R93, desc[UR16][R14.64] ;  /* 0x000000100e5d2981 */ /* 0x0008a8000c1e1500 */
[----:B------:R-:W3:Y:S04]  /*3c820*/  LDL R15, [R1+0xe70] ;  /* 0x000e7000010f7983 */ /* 0x000ee80000100800 */
[----:B------:R-:W-:Y:S04]  /*3c830*/  STS.U16 [R4+UR5+0x1100], R18 ;  /* 0x0011001204007988 */ /* 0x000fe80008000405 */
[----:B------:R0:W-:Y:S01]  /*3c840*/  STS.U16 [R4+UR5+0x1500], R17 ;  /* 0x0015001104007988 */ /* 0x0001e20008000405 */
[----:B----4-:R-:W-:Y:S01]  /*3c850*/  @P2 IMAD.MOV.U32 R14, RZ, RZ, R71 ;  /* 0x000000ffff0e2224 */ /* 0x010fe200078e0047 */
[----:B0-----:R-:W-:-:S02]  /*3c860*/  PRMT R17, RZ, 0x7610, R17 ;  /* 0x00007610ff117816 */ /* 0x001fc40000000011 */
[----:B--2---:R-:W-:Y:S01]  /*3c870*/  STL [R1+0x1804], R93 ;  /* 0x0018045d01007387 */ /* 0x004fe20000100800 */
[----:B------:R-:W-:-:S03]  /*3c880*/  PRMT R18, RZ, 0x7610, R18 ;  /* 0x00007610ff127816 */ /* 0x000fc60000000012 */
[----:B------:R-:W2:Y:S04]  /*3c890*/  LDL R71, [R1+0xeb0] ;  /* 0x000eb00001477983 */ /* 0x000ea80000100800 */
[----:B---3--:R0:W3:Y:S04]  /*3c8a0*/  @P2 LDG.E.U16 R17, desc[UR16][R14.64] ;  /* 0x000000100e112981 */ /* 0x0080e8000c1e1500 */
[----:B------:R-:W4:Y:S01]  /*3c8b0*/  LDL R15, [R1+0xe78] ;  /* 0x000e7800010f7983 */ /* 0x000f220000100800 */
[----:B0-----:R-:W-:-:S03]  /*3c8c0*/  @P2 IMAD.MOV.U32 R14, RZ, RZ, R19 ;  /* 0x000000ffff0e2224 */ /* 0x001fc600078e0013 */
[----:B---3--:R0:W-:Y:S04]  /*3c8d0*/  STL [R1+0x4c], R17 ;  /* 0x00004c1101007387 */ /* 0x0081e80000100800 */
[----:B----4-:R1:W3:Y:S01]  /*3c8e0*/  @P2 LDG.E.U16 R18, desc[UR16][R14.64] ;  /* 0x000000100e122981 */ /* 0x0102e2000c1e1500 */
[----:B------:R-:W-:-:S03]  /*3c8f0*/  PRMT R74, RZ, 0x7610, R74 ;  /* 0x00007610ff4a7816 */ /* 0x000fc6000000004a */
[----:B0-----:R-:W4:Y:S04]  /*3c900*/  LDL R17, [R1+0xeb4] ;  /* 0x000eb40001117983 */ /* 0x001f280000100800 */
[----:B------:R-:W2:Y:S01]  /*3c910*/  LDL R15, [R1+0xe80] ;  /* 0x000e8000010f7983 */ /* 0x000ea20000100800 */
[----:B-1----:R-:W-:-:S03]  /*3c920*/  @P2 IMAD.MOV.U32 R14, RZ, RZ, R75 ;  /* 0x000000ffff0e2224 */ /* 0x002fc600078e004b */
[----:B---3--:R0:W-:Y:S01]  /*3c930*/  STL [R1+0x9c], R18 ;  /* 0x00009c1201007387 */ /* 0x0081e20000100800 */
[----:B------:R-:W-:-:S03]  /*3c940*/  PRMT R90, RZ, 0x7610, R90 ;  /* 0x00007610ff5a7816 */ /* 0x000fc6000000005a */
[----:B------:R-:W3:Y:S04]  /*3c950*/  LDL R19, [R1+0xebc] ;  /* 0x000ebc0001137983 */ /* 0x000ee80000100800 */
[----:B--2---:R1:W2:Y:S04]  /*3c960*/  @P2 LDG.E.U16 R74, desc[UR16][R14.64] ;  /* 0x000000100e4a2981 */ /* 0x0042a8000c1e1500 */
[----:B0-----:R-:W2:Y:S04]  /*3c970*/  LDL R18, [R1+0xeb8] ;  /* 0x000eb80001127983 */ /* 0x001ea80000100800 */
[----:B------:R-:W1:Y:S04]  /*3c980*/  LDL R14, [R1+0xe88] ;  /* 0x000e8800010e7983 */ /* 0x000e680000100800 */
[----:B------:R-:W1:Y:S02]  /*3c990*/  LDL R15, [R1+0xe8c] ;  /* 0x000e8c00010f7983 */ /* 0x000e640000100800 */
[----:B-1----:R-:W-:-:S04]  /*3c9a0*/  @P2 LOP3.LUT R15, R15, R14, RZ, 0x3c, !PT ;  /* 0x0000000e0f0f2212 */ /* 0x002fc800078e3cff */
[----:B------:R-:W-:-:S04]  /*3c9b0*/  @P2 LOP3.LUT R14, R15, R14, RZ, 0x3c, !PT ;  /* 0x0000000e0f0e2212 */ /* 0x000fc800078e3cff */
[----:B------:R-:W-:-:S05]  /*3c9c0*/  @P2 LOP3.LUT R15, R15, R14, RZ, 0x3c, !PT ;  /* 0x0000000e0f0f2212 */ /* 0x000fca00078e3cff */
[----:B------:R-:W3:Y:S04]  /*3c9d0*/  @P2 LDG.E.U16 R90, desc[UR16][R14.64] ;  /* 0x000000100e5a2981 */ /* 0x000ee8000c1e1500 */
[----:B--2---:R0:W-:Y:S04]  /*3c9e0*/  STL [R1+0xe8], R74 ;  /* 0x0000e84a01007387 */ /* 0x0041e80000100800 */
[----:B------:R-:W2:Y:S04]  /*3c9f0*/  LDL R75, [R1+0xec4] ;  /* 0x000ec400014b7983 */ /* 0x000ea80000100800 */
[----:B0-----:R-:W2:Y:S04]  /*3ca00*/  LDL R74, [R1+0xec0] ;  /* 0x000ec000014a7983 */ /* 0x001ea80000100800 */
[----:B---3--:R0:W-:Y:S04]  /*3ca10*/  STL [R1+0x120], R90 ;  /* 0x0001205a01007387 */ /* 0x0081e80000100800 */
[----:B0-----:R-:W3:Y:S04]  /*3ca20*/  LDL.LU R90, [R1+0x185c] ;  /* 0x00185c00015a7983 */ /* 0x001ee80000300800 */
[----:B------:R-:W2:Y:S01]  /*3ca30*/  LDL R15, [R1+0xe90] ;  /* 0x000e9000010f7983 */ /* 0x000ea20000100800 */
[----:B------:R-:W-:Y:S01]  /*3ca40*/  PRMT R67, RZ, 0x7610, R67 ;  /* 0x00007610ff437816 */ /* 0x000fe20000000043 */
[----:B------:R-:W-:Y:S01]  /*3ca50*/  @P2 IMAD.MOV.U32 R14, RZ, RZ, R76 ;  /* 0x000000ffff0e2224 */ /* 0x000fe200078e004c */
[----:B------:R-:W-:Y:S01]  /*3ca60*/  PRMT R92, RZ, 0x7610, R92 ;  /* 0x00007610ff5c7816 */ /* 0x000fe2000000005c */
[----:B------:R-:W3:Y:S04]  /*3ca70*/  LDL R76, [R1+0xecc] ;  /* 0x000ecc00014c7983 */ /* 0x000ee80000100800 */
[----:B--2---:R0:W2:Y:S04]  /*3ca80*/  @P2 LDG.E.U16 R67, desc[UR16][R14.64] ;  /* 0x000000100e432981 */ /* 0x0040a8000c1e1500 */
[----:B------:R-:W0:Y:S04]  /*3ca90*/  LDL R14, [R1+0xe98] ;  /* 0x000e9800010e7983 */ /* 0x000e280000100800 */
[----:B------:R-:W0:Y:S02]  /*3caa0*/  LDL R15, [R1+0xe9c] ;  /* 0x000e9c00010f7983 */ /* 0x000e240000100800 */
[----:B0-----:R-:W-:-:S04]  /*3cab0*/  @P2 LOP3.LUT R15, R15, R14, RZ, 0x3c, !PT ;  /* 0x0000000e0f0f2212 */ /* 0x001fc800078e3cff */
[----:B------:R-:W-:-:S04]  /*3cac0*/  @P2 LOP3.LUT R14, R15, R14, RZ, 0x3c, !PT ;  /* 0x0000000e0f0e2212 */ /* 0x000fc800078e3cff */
[----:B------:R-:W-:Y:S01]  /*3cad0*/  @P2 LOP3.LUT R15, R15, R14, RZ, 0x3c, !PT ;  /* 0x0000000e0f0f2212 */ /* 0x000fe200078e3cff */
[----:B--2---:R-:W-:Y:S04]  /*3cae0*/  STL [R1+0x1808], R67 ;  /* 0x0018084301007387 */ /* 0x004fe80000100800 */
[----:B------:R0:W2:Y:S04]  /*3caf0*/  @P2 LDG.E.U16 R92, desc[UR16][R14.64] ;  /* 0x000000100e5c2981 */ /* 0x0000a8000c1e1500 */
[----:B------:R-:W0:Y:S04]  /*3cb00*/  LDL R14, [R1+0xea0] ;  /* 0x000ea000010e7983 */ /* 0x000e280000100800 */
[----:B------:R-:W0:Y:S01]  /*3cb10*/  LDL R15, [R1+0xea4] ;  /* 0x000ea400010f7983 */ /* 0x000e220000100800 */
[----:B------:R-:W-:-:S02]  /*3cb20*/  PRMT R93, RZ, 0x7610, R93 ;  /* 0x00007610ff5d7816 */ /* 0x000fc4000000005d */
[----:B0-----:R-:W-:-:S04]  /*3cb30*/  @P2 LOP3.LUT R15, R15, R14, RZ, 0x3c, !PT ;  /* 0x0000000e0f0f2212 */ /* 0x001fc800078e3cff */
[----:B------:R-:W-:-:S04]  /*3cb40*/  @P2 LOP3.LUT R14, R15, R14, RZ, 0x3c, !PT ;  /* 0x0000000e0f0e2212 */ /* 0x000fc800078e3cff */
[----:B------:R-:W-:Y:S01]  /*3cb50*/  @P2 LOP3.LUT R15, R15, R14, RZ, 0x3c, !PT ;  /* 0x0000000e0f0f2212 */ /* 0x000fe200078e3cff */
[----:B--2---:R0:W-:Y:S04]  /*3cb60*/  STL [R1+0x180c], R92 ;  /* 0x00180c5c01007387 */ /* 0x0041e80000100800 */
[----:B------:R1:W2:Y:S01]  /*3cb70*/  @P2 LDG.E.U16 R93, desc[UR16][R14.64] ;  /* 0x000000100e5d2981 */ /* 0x0002a2000c1e1500 */
[----:B---3--:R-:W-:-:S03]  /*3cb80*/  PRMT R90, RZ, 0x7610, R90 ;  /* 0x00007610ff5a7816 */ /* 0x008fc6000000005a */
[----:B0-----:R-:W3:Y:S04]  /*3cb90*/  LDL R92, [R1+0xee0] ;  /* 0x000ee000015c7983 */ /* 0x001ee80000100800 */
[----:B------:R-:W1:Y:S04]  /*3cba0*/  LDL R14, [R1+0xea8] ;  /* 0x000ea800010e7983 */ /* 0x000e680000100800 */
[----:B------:R-:W1:Y:S02]  /*3cbb0*/  LDL R15, [R1+0xeac] ;  /* 0x000eac00010f7983 */ /* 0x000e640000100800 */
[----:B-1----:R-:W-:-:S04]  /*3cbc0*/  @P2 LOP3.LUT R15, R15, R14, RZ, 0x3c, !PT ;  /* 0x0000000e0f0f2212 */ /* 0x002fc800078e3cff */
[----:B------:R-:W-:-:S04]  /*3cbd0*/  @P2 LOP3.LUT R14, R15, R14, RZ, 0x3c, !PT ;  /* 0x0000000e0f0e2212 */ /* 0x000fc800078e3cff */
[----:B------:R-:W-:-:S05]  /*3cbe0*/  @P2 LOP3.LUT R15, R15, R14, RZ, 0x3c, !PT ;  /* 0x0000000e0f0f2212 */ /* 0x000fca00078e3cff */
[----:B------:R-:W3:Y:S04]  /*3cbf0*/  @P2 LDG.E.U16 R90, desc[UR16][R14.64] ;  /* 0x000000100e5a2981 */ /* 0x000ee8000c1e1500 */
[----:B--2---:R0:W-:Y:S04]  /*3cc00*/  STL [R1+0x48], R93 ;  /* 0x0000485d01007387 */ /* 0x0041e80000100800 */
[----:B0-----:R-:W2:Y:S04]  /*3cc10*/  LDL R93, [R1+0xee4] ;  /* 0x000ee400015d7983 */ /* 0x001ea80000100800 */
[----:B---3--:R0:W-:Y:S04]  /*3cc20*/  STL [R1+0x98], R90 ;  /* 0x0000985a01007387 */ /* 0x0081e80000100800 */
[----:B0-----:R-:W3:Y:S01]  /*3cc30*/  LDL.LU R90, [R1+0x1858] ;  /* 0x00185800015a7983 */ /* 0x001ee20000300800 */
[----:B----4-:R-:W-:-:S02]  /*3cc40*/  @P2 IMAD.MOV.U32 R14, RZ, RZ, R17 ;  /* 0x000000ffff0e2224 */ /* 0x010fc400078e0011 */
[----:B------:R-:W-:Y:S02]  /*3cc50*/  @P2 IMAD.MOV.U32 R15, RZ, RZ, R71 ;  /* 0x000000ffff0f2224 */ /* 0x000fe400078e0047 */
[----:B------:R-:W-:Y:S01]  /*3cc60*/  IMAD R13, R7, R66, R13 ;  /* 0x00000042070d7224 */ /* 0x000fe200078e020d */
[----:B------:R-:W4:Y:S04]  /*3cc70*/  LDL R71, [R1+0xee8] ;  /* 0x000ee80001477983 */ /* 0x000f280000100800 */
[----:B------:R0:W2:Y:S04]  /*3cc80*/  @P2 LDG.E.U16 R88, desc[UR16][R14.64] ;  /* 0x000000100e582981 */ /* 0x0000a8000c1e1500 */
[----:B------:R-:W4:Y:S01]  /*3cc90*/  LDL R17, [R1+0xeec] ;  /* 0x000eec0001117983 */ /* 0x000f220000100800 */
[----:B0-----:R-:W-:-:S02]  /*3cca0*/  @P2 IMAD.MOV.U32 R14, RZ, RZ, R19 ;  /* 0x000000ffff0e2224 */ /* 0x001fc400078e0013 */
[----:B------:R-:W-:Y:S01]  /*3ccb0*/  @P2 IMAD.MOV.U32 R15, RZ, RZ, R18 ;  /* 0x000000ffff0f2224 */ /* 0x000fe200078e0012 */
[----:B---3--:R-:W-:-:S06]  /*3ccc0*/  PRMT R90, RZ, 0x7610, R90 ;  /* 0x00007610ff5a7816 */ /* 0x008fcc000000005a */
[----:B------:R0:W3:Y:S01]  /*3ccd0*/  @P2 LDG.E.U16 R90, desc[UR16][R14.64] ;  /* 0x000000100e5a2981 */ /* 0x0000e2000c1e1500 */
[----:B------:R-:W-:-:S03]  /*3cce0*/  PRMT R66, RZ, 0x7610, R66 ;  /* 0x00007610ff427816 */ /* 0x000fc60000000042 */
[----:B--2---:R1:W-:Y:S01]  /*3ccf0*/  STL [R1+0xe4], R88 ;  /* 0x0000e45801007387 */ /* 0x0043e20000100800 */
[----:B0-----:R-:W-:Y:S02]  /*3cd00*/  @P2 IMAD.MOV.U32 R14, RZ, RZ, R75 ;  /* 0x000000ffff0e2224 */ /* 0x001fe400078e004b */
[----:B------:R-:W-:Y:S01]  /*3cd10*/  @P2 IMAD.MOV.U32 R15, RZ, RZ, R74 ;  /* 0x000000ffff0f2224 */ /* 0x000fe200078e004a */
[----:B-1----:R-:W2:Y:S04]  /*3cd20*/  LDL.LU R88, [R1+0x1854] ;  /* 0x0018540001587983 */ /* 0x002ea80000300800 */
[----:B------:R-:W2:Y:S04]  /*3cd30*/  LDL R18, [R1+0xef0] ;  /* 0x000ef00001127983 */ /* 0x000ea80000100800 */
[----:B------:R-:W2:Y:S04]  /*3cd40*/  LDL R19, [R1+0xef4] ;  /* 0x000ef40001137983 */ /* 0x000ea80000100800 */
[----:B------:R0:W2:Y:S04]  /*3cd50*/  @P2 LDG.E.U16 R66, desc[UR16][R14.64] ;  /* 0x000000100e422981 */ /* 0x0000a8000c1e1500 */
[----:B---3--:R1:W-:Y:S04]  /*3cd60*/  STL [R1+0x11c], R90 ;  /* 0x00011c5a01007387 */ /* 0x0083e80000100800 */
[----:B-1----:R-:W3:Y:S04]  /*3cd70*/  LDL.LU R90, [R1+0x1850] ;  /* 0x00185000015a7983 */ /* 0x002ee80000300800 */
[----:B------:R-:W3:Y:S01]  /*3cd80*/  LDL R15, [R1+0xec8] ;  /* 0x000ec800010f7983 */ /* 0x000ee20000100800 */
[----:B------:R-:W-:Y:S01]  /*3cd90*/  PRMT R91, RZ, 0x7610, R91 ;  /* 0x00007610ff5b7816 */ /* 0x000fe2000000005b */
[----:B0-----:R-:W-:-:S02]  /*3cda0*/  @P2 IMAD.MOV.U32 R14, RZ, RZ, R76 ;  /* 0x000000ffff0e2224 */ /* 0x001fc400078e004c */
[----:B------:R-:W4:Y:S04]  /*3cdb0*/  LDL R74, [R1+0xef8] ;  /* 0x000ef800014a7983 */ /* 0x000f280000100800 */
[----:B------:R-:W4:Y:S04]  /*3cdc0*/  LDL R75, [R1+0xefc] ;  /* 0x000efc00014b7983 */ /* 0x000f280000100800 */
[----:B--2---:R-:W-:Y:S01]  /*3cdd0*/  STL [R1+0x1810], R66 ;  /* 0x0018104201007387 */ /* 0x004fe20000100800 */
[----:B------:R-:W-:-:S03]  /*3cde0*/  PRMT R88, RZ, 0x7610, R88 ;  /* 0x00007610ff587816 */ /* 0x000fc60000000058 */
[----:B------:R-:W2:Y:S04]  /*3cdf0*/  LDL R76, [R1+0xf04] ;  /* 0x000f0400014c7983 */ /* 0x000ea80000100800 */
[----:B---3--:R0:W3:Y:S04]  /*3ce00*/  @P2 LDG.E.U16 R91, desc[UR16][R14.64] ;  /* 0x000000100e5b2981 */ /* 0x0080e8000c1e1500 */
[----:B------:R-:W0:Y:S04]  /*3ce10*/  LDL R14, [R1+0xed0] ;  /* 0x000ed000010e7983 */ /* 0x000e280000100800 */
[----:B------:R-:W0:Y:S02]  /*3ce20*/  LDL R15, [R1+0xed4] ;  /* 0x000ed400010f7983 */ /* 0x000e240000100800 */
        /* <DEDUP_REMOVED lines=13> */
[----:B------:R0:W3:Y:S01]  /*3cf00*/  @P2 LDG.E.U16 R90, desc[UR16][R14.64] ;  /* 0x000000100e5a2981 */ /* 0x0000e2000c1e1500 */
[----:B------:R-:W-:Y:S02]  /*3cf10*/  PRMT R91, RZ, 0x7610, R91 ;  /* 0x00007610ff5b7816 */ /* 0x000fe4000000005b */
        /* <DEDUP_REMOVED lines=8> */
[----:B0-----:R-:W-:Y:S02]  /*3cfa0*/  @P2 IMAD.MOV.U32 R14, RZ, RZ, R19 ;  /* 0x000000ffff0e2224 */ /* 0x001fe400078e0013 */
[----:B------:R-:W-:-:S05]  /*3cfb0*/  @P2 IMAD.MOV.U32 R15, RZ, RZ, R18 ;  /* 0x000000ffff0f2224 */ /* 0x000fca00078e0012 */
[----:B------:R0:W4:Y:S04]  /*3cfc0*/  @P2 LDG.E.U16 R65, desc[UR16][R14.64] ;  /* 0x000000100e412981 */ /* 0x000128000c1e1500 */
[----:B---3--:R1:W-:Y:S04]  /*3cfd0*/  STL [R1+0x94], R90 ;  /* 0x0000945a01007387 */ /* 0x0083e80000100800 */
[----:B-1----:R-:W3:Y:S01]  /*3cfe0*/  LDL.LU R90, [R1+0x1848] ;  /* 0x00184800015a7983 */ /* 0x002ee20000300800 */
[----:B0-----:R-:W-:Y:S02]  /*3cff0*/  @P2 IMAD.MOV.U32 R14, RZ, RZ, R75 ;  /* 0x000000ffff0e2224 */ /* 0x001fe400078e004b */
[----:B------:R-:W-:Y:S01]  /*3d000*/  @P2 IMAD.MOV.U32 R15, RZ, RZ, R74 ;  /* 0x000000ffff0f2224 */ /* 0x000fe200078e004a */
[----:B--2---:R0:W-:Y:S04]  /*3d010*/  STL [R1+0xe0], R91 ;  /* 0x0000e05b01007387 */ /* 0x0041e80000100800 */
[----:B------:R-:W2:Y:S04]  /*3d020*/  LDL R92, [R1+0xf18] ;  /* 0x000f1800015c7983 */ /* 0x000ea80000100800 */
[----:B------:R-:W2:Y:S04]  /*3d030*/  LDL R93, [R1+0xf1c] ;  /* 0x000f1c00015d7983 */ /* 0x000ea80000100800 */
[----:B------:R-:W2:Y:S04]  /*3d040*/  LDL R71, [R1+0xf20] ;  /* 0x000f200001477983 */ /* 0x000ea80000100800 */
[----:B------:R-:W2:Y:S04]  /*3d050*/  LDL R17, [R1+0xf24] ;  /* 0x000f240001117983 */ /* 0x000ea80000100800 */
[----:B------:R-:W2:Y:S04]  /*3d060*/  LDL R18, [R1+0xf28] ;  /* 0x000f280001127983 */ /* 0x000ea80000100800 */
[----:B------:R-:W2:Y:S04]  /*3d070*/  LDL R19, [R1+0xf2c] ;  /* 0x000f2c0001137983 */ /* 0x000ea80000100800 */
[----:B0-----:R-:W2:Y:S04]  /*3d080*/  LDL R91, [R1+0xf14] ;  /* 0x000f1400015b7983 */ /* 0x001ea80000100800 */
[----:B----4-:R-:W-:Y:S04]  /*3d090*/  STL [R1+0x1818], R65 ;  /* 0x0018184101007387 */ /* 0x010fe80000100800 */
[----:B------:R0:W-:Y:S01]  /*3d0a0*/  STL [R1+0x118], R73 ;  /* 0x0001184901007387 */ /* 0x0001e20000100800 */
[----:B------:R-:W-:-:S03]  /*3d0b0*/  PRMT R21, RZ, 0x7610, R21 ;  /* 0x00007610ff157816 */ /* 0x000fc60000000015 */
[----:B------:R-:W4:Y:S04]  /*3d0c0*/  LDL R74, [R1+0xf34] ;  /* 0x000f3400014a7983 */ /* 0x000f280000100800 */
[----:B------:R-:W2:Y:S04]  /*3d0d0*/  LDL R75, [R1+0xf38] ;  /* 0x000f3800014b7983 */ /* 0x000ea80000100800 */
[----:B0-----:R-:W2:Y:S01]  /*3d0e0*/  LDL R73, [R1+0xf30] ;  /* 0x000f300001497983 */ /* 0x001ea20000100800 */
[----:B---3--:R-:W-:-:S06]  /*3d0f0*/  PRMT R90, RZ, 0x7610, R90 ;  /* 0x00007610ff5a7816 */ /* 0x008fcc000000005a */
[----:B------:R0:W3:Y:S04]  /*3d100*/  @P2 LDG.E.U16 R90, desc[UR16][R14.64] ;  /* 0x000000100e5a2981 */ /* 0x0000e8000c1e1500 */
[----:B------:R-:W2:Y:S01]  /*3d110*/  LDL R15, [R1+0xf00] ;  /* 0x000f0000010f7983 */ /* 0x000ea20000100800 */
[----:B0-----:R-:W-:-:S03]  /*3d120*/  @P2 IMAD.MOV.U32 R14, RZ, RZ, R76 ;  /* 0x000000ffff0e2224 */ /* 0x001fc600078e004c */
[----:B---3--:R0:W-:Y:S01]  /*3d130*/  STL [R1+0x181c], R90 ;  /* 0x00181c5a01007387 */ /* 0x0081e20000100800 */
[----:B------:R-:W-:-:S03]  /*3d140*/  PRMT R77, RZ, 0x7610, R77 ;  /* 0x00007610ff4d7816 */ /* 0x000fc6000000004d */
[----:B------:R-:W3:Y:S04]  /*3d150*/  LDL R76, [R1+0xf40] ;  /* 0x000f4000014c7983 */ /* 0x000ee80000100800 */
[----:B--2---:R1:W2:Y:S04]  /*3d160*/  @P2 LDG.E.U16 R21, desc[UR16][R14.64] ;  /* 0x000000100e152981 */ /* 0x0042a8000c1e1500 */
[----:B------:R-:W1:Y:S04]  /*3d170*/  LDL R14, [R1+0xf08] ;  /* 0x000f0800010e7983 */ /* 0x000e680000100800 */
[----:B------:R-:W1:Y:S02]  /*3d180*/  LDL R15, [R1+0xf0c] ;  /* 0x000f0c00010f7983 */ /* 0x000e640000100800 */
[----:B-1----:R-:W-:-:S04]  /*3d190*/  @P2 LOP3.LUT R15, R15, R14, RZ, 0x3c, !PT ;  /* 0x0000000e0f0f2212 */ /* 0x002fc800078e3cff */
[----:B------:R-:W-:-:S04]  /*3d1a0*/  @P2 LOP3.LUT R14, R15, R14, RZ, 0x3c, !PT ;  /* 0x0000000e0f0e2212 */ /* 0x000fc800078e3cff */
[----:B------:R-:W-:Y:S01]  /*3d1b0*/  @P2 LOP3.LUT R15, R15, R14, RZ, 0x3c, !PT ;  /* 0x0000000e0f0f2212 */ /* 0x000fe200078e3cff */
[----:B--2---:R1:W-:Y:S04]  /*3d1c0*/  STL [R1+0x40], R21 ;  /* 0x0000401501007387 */ /* 0x0043e80000100800 */
[----:B------:R2:W3:Y:S01]  /*3d1d0*/  @P2 LDG.E.U16 R77, desc[UR16][R14.64] ;  /* 0x000000100e4d2981 */ /* 0x0004e2000c1e1500 */
[----:B0-----:R-:W-:Y:S02]  /*3d1e0*/  PRMT R90, RZ, 0x7610, R90 ;  /* 0x00007610ff5a7816 */ /* 0x001fe4000000005a */
[----:B------:R-:W-:Y:S02]  /*3d1f0*/  PRMT R69, RZ, 0x7610, R69 ;  /* 0x00007610ff457816 */ /* 0x000fe40000000045 */
[----:B------:R-:W-:-:S02]  /*3d200*/  PRMT R64, RZ, 0x7610, R64 ;  /* 0x00007610ff407816 */ /* 0x000fc40000000040 */
[----:B------:R-:W-:Y:S01]  /*3d210*/  PRMT R89, RZ, 0x7610, R89 ;  /* 0x00007610ff597816 */ /* 0x000fe20000000059 */
[----:B-1----:R-:W3:Y:S04]  /*3d220*/  LDL R21, [R1+0xf44] ;  /* 0x000f440001157983 */ /* 0x002ee80000100800 */
[----:B------:R-:W3:Y:S01]  /*3d230*/  LDL R15, [R1+0xf10] ;  /* 0x000f1000010f7983 */ /* 0x000ee20000100800 */
[----:B--2---:R-:W-:Y:S01]  /*3d240*/  @P2 IMAD.MOV.U32 R14, RZ, RZ, R91 ;  /* 0x000000ffff0e2224 */ /* 0x004fe200078e005b */
[----:B------:R-:W-:-:S04]  /*3d250*/  PRMT R20, RZ, 0x7610, R20 ;  /* 0x00007610ff147816 */ /* 0x000fc80000000014 */
[----:B---3--:R0:W2:Y:S02]  /*3d260*/  @P2 LDG.E.U16 R90, desc[UR16][R14.64] ;  /* 0x000000100e5a2981 */ /* 0x0080a4000c1e1500 */
[----:B0-----:R-:W-:Y:S02]  /*3d270*/  @P2 IMAD.MOV.U32 R14, RZ, RZ, R93 ;  /* 0x000000ffff0e2224 */ /* 0x001fe400078e005d */
[----:B------:R-:W-:-:S05]  /*3d280*/  @P2 IMAD.MOV.U32 R15, RZ, RZ, R92 ;  /* 0x000000ffff0f2224 */ /* 0x000fca00078e005c */
[----:B------:R0:W3:Y:S02]  /*3d290*/  @P2 LDG.E.U16 R69, desc[UR16][R14.64] ;  /* 0x000000100e452981 */ /* 0x0000e4000c1e1500 */
[----:B0-----:R-:W-:Y:S02]  /*3d2a0*/  @P2 IMAD.MOV.U32 R14, RZ, RZ, R17 ;  /* 0x000000ffff0e2224 */ /* 0x001fe400078e0011 */
[----:B------:R-:W-:-:S05]  /*3d2b0*/  @P2 IMAD.MOV.U32 R15, RZ, RZ, R71 ;  /* 0x000000ffff0f2224 */ /* 0x000fca00078e0047 */
[----:B------:R0:W2:Y:S04]  /*3d2c0*/  @P2 LDG.E.U16 R64, desc[UR16][R14.64] ;  /* 0x000000100e402981 */ /* 0x0000a8000c1e1500 */
[----:B------:R1:W-:Y:S01]  /*3d2d0*/  STL [R1+0x90], R77 ;  /* 0x0000904d01007387 */ /* 0x0003e20000100800 */
[----:B0-----:R-:W-:Y:S02]  /*3d2e0*/  @P2 IMAD.MOV.U32 R14, RZ, RZ, R19 ;  /* 0x000000ffff0e2224 */ /* 0x001fe400078e0013 */
[----:B------:R-:W-:Y:S01]  /*3d2f0*/  @P2 IMAD.MOV.U32 R15, RZ, RZ, R18 ;  /* 0x000000ffff0f2224 */ /* 0x000fe200078e0012 */
[----:B-1----:R-:W3:Y:S01]  /*3d300*/  LDL R77, [R1+0xf48] ;  /* 0x000f4800014d7983 */ /* 0x002ee20000100800 */
[----:B------:R-:W-:Y:S02]  /*3d310*/  PRMT R67, RZ, 0x7610, R67 ;  /* 0x00007610ff437816 */ /* 0x000fe40000000043 */
[----:B------:R-:W-:Y:S01]  /*3d320*/  PRMT R65, RZ, 0x7610, R65 ;  /* 0x00007610ff417816 */ /* 0x000fe20000000041 */
[----:B------:R0:W-:Y:S04]  /*3d330*/  STS.U16 [R4+UR5+0x1900], R16 ;  /* 0x0019001004007988 */ /* 0x0001e80008000405 */
[----:B------:R4:W3:Y:S04]  /*3d340*/  @P2 LDG.E.U16 R89, desc[UR16][R14.64] ;  /* 0x000000100e592981 */ /* 0x0008e8000c1e1500 */
[----:B------:R-:W3:Y:S01]  /*3d350*/  LDL.LU R17, [R1+0x10ec] ;  /* 0x0010ec0001117983 */ /* 0x000ee20000300800 */
[----:B----4-:R-:W-:-:S02]  /*3d360*/  @P2 IMAD.MOV.U32 R14, RZ, RZ, R74 ;  /* 0x000000ffff0e2224 */ /* 0x010fc400078e004a */
[----:B------:R-:W-:-:S05]  /*3d370*/  @P2 IMAD.MOV.U32 R15, RZ, RZ, R73 ;  /* 0x000000ffff0f2224 */ /* 0x000fca00078e0049 */
[----:B------:R1:W4:Y:S02]  /*3d380*/  @P2 LDG.E.U16 R20, desc[UR16][R14.64] ;  /* 0x000000100e142981 */ /* 0x000324000c1e1500 */
[----:B-1----:R-:W-:Y:S02]  /*3d390*/  @P2 IMAD.MOV.U32 R14, RZ, RZ, R88 ;  /* 0x000000ffff0e2224 */ /* 0x002fe400078e0058 */
[----:B------:R-:W-:-:S05]  /*3d3a0*/  @P2 IMAD.MOV.U32 R15, RZ, RZ, R75 ;  /* 0x000000ffff0f2224 */ /* 0x000fca00078e004b */
[----:B------:R1:W4:Y:S01]  /*3d3b0*/  @P2 LDG.E.U16 R67, desc[UR16][R14.64] ;  /* 0x000000100e432981 */ /* 0x000322000c1e1500 */
[----:B0-----:R-:W-:Y:S01]  /*3d3c0*/  PRMT R16, RZ, 0x7610, R16 ;  /* 0x00007610ff107816 */ /* 0x001fe20000000010 */
[----:B-1----:R-:W-:Y:S02]  /*3d3d0*/  @P2 IMAD.MOV.U32 R14, RZ, RZ, R21 ;  /* 0x000000ffff0e2224 */ /* 0x002fe400078e0015 */
[----:B------:R-:W-:-:S05]  /*3d3e0*/  @P2 IMAD.MOV.U32 R15, RZ, RZ, R76 ;  /* 0x000000ffff0f2224 */ /* 0x000fca00078e004c */
[----:B------:R0:W4:Y:S01]  /*3d3f0*/  @P2 LDG.E.U16 R65, desc[UR16][R14.64] ;  /* 0x000000100e412981 */ /* 0x000122000c1e1500 */
[----:B------:R-:W-:Y:S01]  /*3d400*/  PRMT R63, RZ, 0x7610, R63 ;  /* 0x00007610ff3f7816 */ /* 0x000fe2000000003f */
[----:B0-----:R-:W-:Y:S02]  /*3d410*/  @P2 IMAD.MOV.U32 R14, RZ, RZ, R12 ;  /* 0x000000ffff0e2224 */ /* 0x001fe400078e000c */
[----:B--2---:R-:W-:Y:S04]  /*3d420*/  STL [R1+0x1820], R64 ;  /* 0x0018204001007387 */ /* 0x004fe80000100800 */
[----:B------:R-:W2:Y:S04]  /*3d430*/  LDL.LU R18, [R1+0x10f0] ;  /* 0x0010f00001127983 */ /* 0x000ea80000300800 */
[----:B------:R-:W2:Y:S01]  /*3d440*/  LDL.LU R19, [R1+0x10e4] ;  /* 0x0010e40001137983 */ /* 0x000ea20000300800 */
[----:B---3--:R-:W-:-:S03]  /*3d450*/  @P2 IMAD.MOV.U32 R15, RZ, RZ, R77 ;  /* 0x000000ffff0f2224 */ /* 0x008fc600078e004d */
[----:B------:R-:W-:Y:S04]  /*3d460*/  STL [R1+0x1824], R89 ;  /* 0x0018245901007387 */ /* 0x000fe80000100800 */
[----:B------:R0:W3:Y:S02]  /*3d470*/  @P2 LDG.E.U16 R16, desc[UR16][R14.64] ;  /* 0x000000100e102981 */ /* 0x0000e4000c1e1500 */
[----:B0-----:R-:W-:Y:S02]  /*3d480*/  @P2 IMAD.MOV.U32 R14, RZ, RZ, R79 ;  /* 0x000000ffff0e2224 */ /* 0x001fe400078e004f */
[----:B------:R-:W-:Y:S01]  /*3d490*/  @P2 IMAD.MOV.U32 R15, RZ, RZ, R85 ;  /* 0x000000ffff0f2224 */ /* 0x000fe200078e0055 */
[----:B----4-:R0:W-:Y:S04]  /*3d4a0*/  STL [R1+0x3c], R20 ;  /* 0x00003c1401007387 */ /* 0x0101e80000100800 */
[----:B------:R1:W4:Y:S04]  /*3d4b0*/  @P2 LDG.E.U16 R63, desc[UR16][R14.64] ;  /* 0x000000100e3f2981 */ /* 0x000328000c1e1500 */
[----:B0-----:R-:W2:Y:S04]  /*3d4c0*/  LDL.LU R20, [R1+0x10e0] ;  /* 0x0010e00001147983 */ /* 0x001ea80000300800 */
[----:B------:R-:W2:Y:S04]  /*3d4d0*/  LDL.LU R88, [R1+0x1844] ;  /* 0x0018440001587983 */ /* 0x000ea80000300800 */
[----:B------:R-:W2:Y:S04]  /*3d4e0*/  LDL.LU R21, [R1+0x10d0] ;  /* 0x0010d00001157983 */ /* 0x000ea80000300800 */
[----:B------:R-:W-:Y:S04]  /*3d4f0*/  STL [R1+0xdc], R90 ;  /* 0x0000dc5a01007387 */ /* 0x000fe80000100800 */
[----:B------:R-:W2:Y:S04]  /*3d500*/  LDL.LU R12, [R1+0x1840] ;  /* 0x00184000010c7983 */ /* 0x000ea80000300800 */
[----:B------:R-:W2:Y:S04]  /*3d510*/  LDL.LU R77, [R1+0x10b4] ;  /* 0x0010b400014d7983 */ /* 0x000ea80000300800 */
[----:B------:R-:W-:Y:S04]  /*3d520*/  STL [R1+0x114], R69 ;  /* 0x0001144501007387 */ /* 0x000fe80000100800 */
[----:B------:R-:W2:Y:S01]  /*3d530*/  LDL.LU R85, [R1+0x183c] ;  /* 0x00183c0001557983 */ /* 0x000ea20000300800 */
[----:B-1----:R-:W-:-:S02]  /*3d540*/  @P2 IMAD.MOV.U32 R14, RZ, RZ, R3 ;  /* 0x000000ffff0e2224 */ /* 0x002fc400078e0003 */
[----:B------:R-:W-:Y:S01]  /*3d550*/  @P2 IMAD.MOV.U32 R15, RZ, RZ, R81 ;  /* 0x000000ffff0f2224 */ /* 0x000fe200078e0051 */
[----:B------:R-:W2:Y:S04]  /*3d560*/  LDL.LU R79, [R1+0x1838] ;  /* 0x00183800014f7983 */ /* 0x000ea80000300800 */
[----:B----4-:R-:W-:Y:S04]  /*3d570*/  STL [R1+0x1828], R63 ;  /* 0x0018283f01007387 */ /* 0x010fe80000100800 */
[----:B---3--:R0:W-:Y:S04]  /*3d580*/  STL [R1+0x110], R16 ;  /* 0x0001101001007387 */ /* 0x0081e80000100800 */
[----:B------:R-:W3:Y:S04]  /*3d590*/  LDL.LU R81, [R1+0x1834] ;  /* 0x0018340001517983 */ /* 0x000ee80000300800 */
[----:B------:R-:W4:Y:S01]  /*3d5a0*/  LDL.LU R3, [R1+0x1830] ;  /* 0x0018300001037983 */ /* 0x000f220000300800 */
[----:B--2---:R-:W-:-:S06]  /*3d5b0*/  PRMT R88, RZ, 0x7610, R88 ;  /* 0x00007610ff587816 */ /* 0x004fcc0000000058 */
[----:B------:R1:W2:Y:S04]  /*3d5c0*/  @P2 LDG.E.U16 R88, desc[UR16][R14.64] ;  /* 0x000000100e582981 */ /* 0x0002a8000c1e1500 */
[----:B------:R-:W2:Y:S01]  /*3d5d0*/  LDL.LU R14, [R1+0x170] ;  /* 0x00017000010e7983 */ /* 0x000ea20000300800 */
[C---:B0-----:R-:W-:Y:S02]  /*3d5e0*/  SEL R16, R12.reuse, R17, !P3 ;  /* 0x000000110c107207 */ /* 0x041fe40005800000 */
[----:B-1----:R-:W-:Y:S01]  /*3d5f0*/  SEL R15, R12, R18, !P3 ;  /* 0x000000120c0f7207 */ /* 0x002fe20005800000 */
[----:B------:R-:W-:Y:S02]  /*3d600*/  STL [R1+0x8c], R67 ;  /* 0x00008c4301007387 */ /* 0x000fe40000100800 */
[----:B------:R-:W-:Y:S01]  /*3d610*/  IMAD R17, R16, UR7, RZ ;  /* 0x0000000710117c24 */ /* 0x000fe2000f8e02ff */
[----:B------:R-:W0:Y:S01]  /*3d620*/  LDCU UR7, c[0x0][0x3b0] ;  /* 0x00007600ff0777ac */ /* 0x000e220008000800 */
[C---:B------:R-:W-:Y:S01]  /*3d630*/  SEL R16, R12.reuse, R19, !P3 ;  /* 0x000000130c107207 */ /* 0x040fe20005800000 */
[----:B------:R1:W-:Y:S01]  /*3d640*/  STL [R1+0xd8], R65 ;  /* 0x0000d84101007387 */ /* 0x0003e20000100800 */
[----:B------:R-:W-:Y:S01]  /*3d650*/  IMAD R19, R15, UR10, RZ ;  /* 0x0000000a0f137c24 */ /* 0x000fe2000f8e02ff */
[----:B------:R-:W-:-:S02]  /*3d660*/  SEL R15, R12, R20, !P3 ;  /* 0x000000140c0f7207 */ /* 0x000fc40005800000 */
[----:B------:R-:W-:Y:S01]  /*3d670*/  PRMT R87, RZ, 0x7610, R87 ;  /* 0x00007610ff577816 */ /* 0x000fe20000000057 */
[----:B------:R-:W-:Y:S01]  /*3d680*/  IMAD R20, R16, UR11, RZ ;  /* 0x0000000b10147c24 */ /* 0x000fe2000f8e02ff */
[C---:B------:R-:W-:Y:S02]  /*3d690*/  SEL R18, R12.reuse, R21, !P3 ;  /* 0x000000150c127207 */ /* 0x040fe40005800000 */
[----:B------:R-:W-:Y:S01]  /*3d6a0*/  PRMT R70, RZ, 0x7610, R70 ;  /* 0x00007610ff467816 */ /* 0x000fe20000000046 */
[----:B------:R-:W-:Y:S01]  /*3d6b0*/  IMAD R21, R15, UR12, RZ ;  /* 0x0000000c0f157c24 */ /* 0x000fe2000f8e02ff */
[----:B------:R-:W-:Y:S01]  /*3d6c0*/  SEL R15, R12, R77, !P3 ;  /* 0x0000004d0c0f7207 */ /* 0x000fe20005800000 */
[----:B------:R-:W1:Y:S01]  /*3d6d0*/  LDCU UR10, c[0x0][0x3b0] ;  /* 0x00007600ff0a77ac */ /* 0x000e620008000800 */
[----:B------:R-:W-:Y:S01]  /*3d6e0*/  PRMT R54, RZ, 0x7610, R54 ;  /* 0x00007610ff367816 */ /* 0x000fe20000000036 */
[----:B------:R-:W1:Y:S01]  /*3d6f0*/  LDCU UR11, c[0x0][0x3b0] ;  /* 0x00007600ff0b77ac */ /* 0x000e620008000800 */
[----:B------:R-:W-:-:S02]  /*3d700*/  PRMT R62, RZ, 0x7610, R62 ;  /* 0x00007610ff3e7816 */ /* 0x000fc4000000003e */
[----:B------:R-:W-:Y:S02]  /*3d710*/  PRMT R86, RZ, 0x7610, R86 ;  /* 0x00007610ff567816 */ /* 0x000fe40000000056 */
[----:B------:R-:W-:Y:S02]  /*3d720*/  PRMT R72, RZ, 0x7610, R72 ;  /* 0x00007610ff487816 */ /* 0x000fe40000000048 */
[----:B------:R-:W-:Y:S01]  /*3d730*/  PRMT R4, RZ, 0x7610, R4 ;  /* 0x00007610ff047816 */ /* 0x000fe20000000004 */
[----:B0-----:R-:W-:Y:S01]  /*3d740*/  IMAD R18, R18, UR7, RZ ;  /* 0x0000000712127c24 */ /* 0x001fe2000f8e02ff */
[----:B------:R-:W0:Y:S01]  /*3d750*/  LDCU UR7, c[0x0][0x3b0] ;  /* 0x00007600ff0777ac */ /* 0x000e220008000800 */
[----:B------:R-:W0:Y:S01]  /*3d760*/  LDCU UR12, c[0x0][0x3b0] ;  /* 0x00007600ff0c77ac */ /* 0x000e220008000800 */
[----:B--2---:R-:W-:Y:S01]  /*3d770*/  @!P4 IMAD.MOV R14, RZ, RZ, -R14 ;  /* 0x000000ffff0ec224 */ /* 0x004fe200078e0a0e */
[----:B-1----:R-:W-:-:S04]  /*3d780*/  LEA R65, P4, R17, R6, 0x1 ;  /* 0x0000000611417211 */ /* 0x002fc800078808ff */
[----:B------:R-:W-:Y:S02]  /*3d790*/  LEA.HI.X.SX32 R17, R17, R5, 0x1, P4 ;  /* 0x0000000511117211 */ /* 0x000fe400020f0eff */
[----:B------:R-:W-:Y:S01]  /*3d7a0*/  LEA R75, P4, R19, R6, 0x1 ;  /* 0x00000006134b7211 */ /* 0x000fe200078808ff */
[----:B------:R-:W-:-:S03]  /*3d7b0*/  @P2 IMAD.MOV.U32 R16, RZ, RZ, R65 ;  /* 0x000000ffff102224 */ /* 0x000fc600078e0041 */
[----:B------:R-:W-:Y:S02]  /*3d7c0*/  LEA.HI.X.SX32 R89, R19, R5, 0x1, P4 ;  /* 0x0000000513597211 */ /* 0x000fe400020f0eff */
[----:B------:R-:W-:Y:S01]  /*3d7d0*/  LEA R76, P4, R20, R6, 0x1 ;  /* 0x00000006144c7211 */ /* 0x000fe200078808ff */
[----:B------:R-:W-:Y:S04]  /*3d7e0*/  STL [R1+0xf64], R65 ;  /* 0x000f644101007387 */ /* 0x000fe80000100800 */
[----:B------:R1:W-:Y:S04]  /*3d7f0*/  STL [R1+0xf60], R17 ;  /* 0x000f601101007387 */ /* 0x0003e80000100800 */
[----:B------:R2:W3:Y:S01]  /*3d800*/  @P2 LDG.E.U16 R87, desc[UR16][R16.64] ;  /* 0x0000001010572981 */ /* 0x0004e2000c1e1500 */
[----:B------:R-:W-:-:S02]  /*3d810*/  PRMT R19, RZ, 0x7610, R19 ;  /* 0x00007610ff137816 */ /* 0x000fc40000000013 */
[-C--:B------:R-:W-:Y:S02]  /*3d820*/  LEA.HI.X.SX32 R77, R20, R5.reuse, 0x1, P4 ;  /* 0x00000005144d7211 */ /* 0x080fe400020f0eff */
[CC--:B------:R-:W-:Y:S01]  /*3d830*/  LEA R67, P4, R21.reuse, R6.reuse, 0x1 ;  /* 0x0000000615437211 */ /* 0x0c0fe200078808ff */
[----:B--2---:R-:W-:Y:S02]  /*3d840*/  @P2 IMAD.MOV.U32 R16, RZ, RZ, R75 ;  /* 0x000000ffff102224 */ /* 0x004fe400078e004b */
[----:B-1----:R-:W-:Y:S01]  /*3d850*/  @P2 IMAD.MOV.U32 R17, RZ, RZ, R89 ;  /* 0x000000ffff112224 */ /* 0x002fe200078e0059 */
[-C--:B------:R-:W-:Y:S02]  /*3d860*/  LEA.HI.X.SX32 R69, R21, R5.reuse, 0x1, P4 ;  /* 0x0000000515457211 */ /* 0x080fe400020f0eff */
[C---:B------:R-:W-:Y:S02]  /*3d870*/  LEA R65, P4, R18.reuse, R6, 0x1 ;  /* 0x0000000612417211 */ /* 0x040fe400078808ff */
[----:B------:R1:W2:Y:S02]  /*3d880*/  @P2 LDG.E.U16 R19, desc[UR16][R16.64] ;  /* 0x0000001010132981 */ /* 0x0002a4000c1e1500 */
[----:B------:R-:W-:-:S02]  /*3d890*/  LEA.HI.X.SX32 R20, R18, R5, 0x1, P4 ;  /* 0x0000000512147211 */ /* 0x000fc400020f0eff */
[----:B------:R-:W-:Y:S01]  /*3d8a0*/  PRMT R18, RZ, 0x7610, R18 ;  /* 0x00007610ff127816 */ /* 0x000fe20000000012 */
[----:B-1----:R-:W-:Y:S02]  /*3d8b0*/  @P2 IMAD.MOV.U32 R16, RZ, RZ, R76 ;  /* 0x000000ffff102224 */ /* 0x002fe400078e004c */
[----:B------:R-:W-:Y:S01]  /*3d8c0*/  @P2 IMAD.MOV.U32 R17, RZ, RZ, R77 ;  /* 0x000000ffff112224 */ /* 0x000fe200078e004d */
[----:B------:R1:W-:Y:S04]  /*3d8d0*/  STL [R1+0xf6c], R75 ;  /* 0x000f6c4b01007387 */ /* 0x0003e80000100800 */
[----:B------:R0:W3:Y:S04]  /*3d8e0*/  @P2 LDG.E.U16 R70, desc[UR16][R16.64] ;  /* 0x0000001010462981 */ /* 0x0000e8000c1e1500 */
[----:B------:R-:W-:Y:S04]  /*3d8f0*/  STL [R1+0xf68], R89 ;  /* 0x000f685901007387 */ /* 0x000fe80000100800 */
[----:B------:R0:W-:Y:S04]  /*3d900*/  STL [R1+0xf74], R76 ;  /* 0x000f744c01007387 */ /* 0x0001e80000100800 */
[----:B------:R-:W3:Y:S04]  /*3d910*/  LDL.LU R71, [R1+0x10e8] ;  /* 0x0010e80001477983 */ /* 0x000ee80000300800 */
[----:B------:R-:W3:Y:S04]  /*3d920*/  LDL.LU R73, [R1+0x109c] ;  /* 0x00109c0001497983 */ /* 0x000ee80000300800 */
[----:B------:R-:W3:Y:S01]  /*3d930*/  LDL.LU R74, [R1+0x10a4] ;  /* 0x0010a400014a7983 */ /* 0x000ee20000300800 */
[----:B0-----:R-:W-:-:S02]  /*3d940*/  @P2 IMAD.MOV.U32 R16, RZ, RZ, R67 ;  /* 0x000000ffff102224 */ /* 0x001fc400078e0043 */
[----:B------:R-:W-:-:S05]  /*3d950*/  @P2 IMAD.MOV.U32 R17, RZ, RZ, R69 ;  /* 0x000000ffff112224 */ /* 0x000fca00078e0045 */
[----:B------:R0:W3:Y:S04]  /*3d960*/  @P2 LDG.E.U16 R18, desc[UR16][R16.64] ;  /* 0x0000001010122981 */ /* 0x0000e8000c1e1500 */
[----:B------:R-:W-:Y:S01]  /*3d970*/  STL [R1+0xf70], R77 ;  /* 0x000f704d01007387 */ /* 0x000fe20000100800 */
[----:B------:R-:W-:-:S03]  /*3d980*/  IMAD R15, R15, UR10, RZ ;  /* 0x0000000a0f0f7c24 */ /* 0x000fc6000f8e02ff */
[----:B------:R-:W-:Y:S04]  /*3d990*/  STL [R1+0xf7c], R67 ;  /* 0x000f7c4301007387 */ /* 0x000fe80000100800 */
[----:B------:R-:W-:Y:S04]  /*3d9a0*/  STL [R1+0xf78], R69 ;  /* 0x000f784501007387 */ /* 0x000fe80000100800 */
[----:B-1----:R-:W4:Y:S04]  /*3d9b0*/  LDL.LU R75, [R1+0x10a8] ;  /* 0x0010a800014b7983 */ /* 0x002f280000300800 */
[----:B------:R-:W-:Y:S01]  /*3d9c0*/  STL [R1+0xf84], R65 ;  /* 0x000f844101007387 */ /* 0x000fe20000100800 */
[----:B------:R-:W1:Y:S01]  /*3d9d0*/  LDCU UR10, c[0x0][0x3b0] ;  /* 0x00007600ff0a77ac */ /* 0x000e620008000800 */
[----:B0-----:R-:W-:-:S02]  /*3d9e0*/  @P2 IMAD.MOV.U32 R16, RZ, RZ, R65 ;  /* 0x000000ffff102224 */ /* 0x001fc400078e0041 */
[----:B------:R-:W-:-:S05]  /*3d9f0*/  @P2 IMAD.MOV.U32 R17, RZ, RZ, R20 ;  /* 0x000000ffff112224 */ /* 0x000fca00078e0014 */
[----:B------:R0:W4:Y:S04]  /*3da00*/  @P2 LDG.E.U16 R54, desc[UR16][R16.64] ;  /* 0x0000001010362981 */ /* 0x000128000c1e1500 */
[----:B--2---:R2:W-:Y:S04]  /*3da10*/  STL [R1+0x38], R19 ;  /* 0x0000381301007387 */ /* 0x0045e80000100800 */
[----:B------:R-:W4:Y:S04]  /*3da20*/  LDL.LU R76, [R1+0x1084] ;  /* 0x00108400014c7983 */ /* 0x000f280000300800 */
[----:B------:R-:W-:Y:S01]  /*3da30*/  STL [R1+0xf80], R20 ;  /* 0x000f801401007387 */ /* 0x000fe20000100800 */
[----:B--2---:R-:W-:-:S04]  /*3da40*/  LEA R19, P4, R15, R6, 0x1 ;  /* 0x000000060f137211 */ /* 0x004fc800078808ff */
[----:B------:R-:W-:Y:S01]  /*3da50*/  LEA.HI.X.SX32 R15, R15, R5, 0x1, P4 ;  /* 0x000000050f0f7211 */ /* 0x000fe200020f0eff */
[----:B------:R-:W-:Y:S01]  /*3da60*/  STL [R1+0xf8c], R19 ;  /* 0x000f8c1301007387 */ /* 0x000fe20000100800 */
[----:B------:R-:W-:-:S03]  /*3da70*/  ISETP.GT.U32.AND P4, PT, R7, R10, PT ;  /* 0x0000000a0700720c */ /* 0x000fc60003f84070 */
[----:B------:R2:W-:Y:S04]  /*3da80*/  STL [R1+0xf88], R15 ;  /* 0x000f880f01007387 */ /* 0x0005e80000100800 */
[----:B------:R-:W4:Y:S01]  /*3da90*/  LDL.LU R77, [R1+0x1090] ;  /* 0x00109000014d7983 */ /* 0x000f220000300800 */
[----:B0-----:R-:W-:Y:S02]  /*3daa0*/  @P2 IMAD.MOV.U32 R16, RZ, RZ, R19 ;  /* 0x000000ffff102224 */ /* 0x001fe400078e0013 */
[----:B------:R-:W-:-:S05]  /*3dab0*/  @P2 IMAD.MOV.U32 R17, RZ, RZ, R15 ;  /* 0x000000ffff112224 */ /* 0x000fca00078e000f */
[----:B------:R1:W4:Y:S04]  /*3dac0*/  @P2 LDG.E.U16 R62, desc[UR16][R16.64] ;  /* 0x00000010103e2981 */ /* 0x000328000c1e1500 */
[----:B---3--:R0:W-:Y:S01]  /*3dad0*/  STL [R1+0xd4], R18 ;  /* 0x0000d41201007387 */ /* 0x0081e20000100800 */
[C---:B--2---:R-:W-:Y:S02]  /*3dae0*/  SEL R15, R12.reuse, R73, !P3 ;  /* 0x000000490c0f7207 */ /* 0x044fe40005800000 */
[----:B0-----:R-:W-:Y:S01]  /*3daf0*/  SEL R18, R12, R71, !P3 ;  /* 0x000000470c127207 */ /* 0x001fe20005800000 */
[----:B------:R-:W-:-:S04]  /*3db00*/  @!P4 IMAD.IADD R10, R10, 0x1, -R7 ;  /* 0x000000010a0ac824 */ /* 0x000fc800078e0a07 */
[----:B------:R-:W-:Y:S02]  /*3db10*/  IMAD R18, R18, UR7, RZ ;  /* 0x0000000712127c24 */ /* 0x000fe4000f8e02ff */
[----:B-1----:R-:W-:Y:S01]  /*3db20*/  IMAD R17, R15, UR10, RZ ;  /* 0x0000000a0f117c24 */ /* 0x002fe2000f8e02ff */
[----:B------:R-:W-:Y:S01]  /*3db30*/  SEL R16, R12, R74, !P3 ;  /* 0x0000004a0c107207 */ /* 0x000fe20005800000 */
[----:B------:R-:W0:Y:S01]  /*3db40*/  LDCU UR7, c[0x0][0x3b0] ;  /* 0x00007600ff0777ac */ /* 0x000e220008000800 */
[----:B------:R-:W-:Y:S02]  /*3db50*/  LEA R67, P4, R18, R6, 0x1 ;  /* 0x0000000612437211 */ /* 0x000fe400078808ff */
[----:B----4-:R-:W-:Y:S02]  /*3db60*/  SEL R15, R12, R75, !P3 ;  /* 0x0000004b0c0f7207 */ /* 0x010fe40005800000 */
[----:B------:R-:W-:Y:S01]  /*3db70*/  PRMT R68, RZ, 0x7610, R68 ;  /* 0x00007610ff447816 */ /* 0x000fe20000000044 */
[----:B------:R-:W1:Y:S01]  /*3db80*/  LDCU UR10, c[0x0][0x3b0] ;  /* 0x00007600ff0a77ac */ /* 0x000e620008000800 */
[----:B------:R-:W-:-:S02]  /*3db90*/  LEA.HI.X.SX32 R69, R18, R5, 0x1, P4 ;  /* 0x0000000512457211 */ /* 0x000fc400020f0eff */
[CC--:B------:R-:W-:Y:S01]  /*3dba0*/  LEA R73, P4, R17.reuse, R6.reuse, 0x1 ;  /* 0x0000000611497211 */ /* 0x0c0fe200078808ff */
[----:B------:R-:W-:Y:S02]  /*3dbb0*/  IMAD R19, R16, UR11, RZ ;  /* 0x0000000b10137c24 */ /* 0x000fe4000f8e02ff */
[----:B------:R-:W-:Y:S01]  /*3dbc0*/  @P2 IMAD.MOV.U32 R16, RZ, RZ, R67 ;  /* 0x000000ffff102224 */ /* 0x000fe200078e0043 */
[----:B------:R-:W-:Y:S01]  /*3dbd0*/  STL [R1+0xf94], R67 ;  /* 0x000f944301007387 */ /* 0x000fe20000100800 */
[-C--:B------:R-:W-:Y:S01]  /*3dbe0*/  LEA.HI.X.SX32 R74, R17, R5.reuse, 0x1, P4 ;  /* 0x00000005114a7211 */ /* 0x080fe200020f0eff */
[----:B------:R-:W-:Y:S01]  /*3dbf0*/  @P2 IMAD.MOV.U32 R17, RZ, RZ, R69 ;  /* 0x000000ffff112224 */ /* 0x000fe200078e0045 */
[----:B------:R-:W-:Y:S01]  /*3dc00*/  LEA R65, P4, R19, R6, 0x1 ;  /* 0x0000000613417211 */ /* 0x000fe200078808ff */
[----:B------:R-:W-:Y:S01]  /*3dc10*/  IMAD R20, R15, UR12, RZ ;  /* 0x0000000c0f147c24 */ /* 0x000fe2000f8e02ff */
[----:B------:R-:W-:Y:S04]  /*3dc20*/  STL [R1+0x88], R70 ;  /* 0x0000884601007387 */ /* 0x000fe80000100800 */
[----:B------:R2:W3:Y:S01]  /*3dc30*/  @P2 LDG.E.U16 R86, desc[UR16][R16.64] ;  /* 0x0000001010562981 */ /* 0x0004e2000c1e1500 */
[----:B------:R-:W-:-:S02]  /*3dc40*/  LEA.HI.X.SX32 R71, R19, R5, 0x1, P4 ;  /* 0x0000000513477211 */ /* 0x000fc400020f0eff */
[----:B------:R-:W-:Y:S01]  /*3dc50*/  PRMT R53, RZ, 0x7610, R53 ;  /* 0x00007610ff357816 */ /* 0x000fe20000000035 */
[----:B------:R-:W4:Y:S01]  /*3dc60*/  LDCU UR11, c[0x0][0x3b0] ;  /* 0x00007600ff0b77ac */ /* 0x000f220008000800 */
[----:B------:R-:W-:Y:S02]  /*3dc70*/  PRMT R61, RZ, 0x7610, R61 ;  /* 0x00007610ff3d7816 */ /* 0x000fe4000000003d */
[----:B------:R-:W-:Y:S02]  /*3dc80*/  PRMT R85, RZ, 0x7610, R85 ;  /* 0x00007610ff557816 */ /* 0x000fe40000000055 */
[----:B------:R-:W-:Y:S02]  /*3dc90*/  PRMT R66, RZ, 0x7610, R66 ;  /* 0x00007610ff427816 */ /* 0x000fe40000000042 */
[----:B------:R-:W-:Y:S01]  /*3dca0*/  PRMT R64, RZ, 0x7610, R64 ;  /* 0x00007610ff407816 */ /* 0x000fe20000000040 */
[----:B------:R-:W0:Y:S01]  /*3dcb0*/  LDCU UR12, c[0x0][0x3b0] ;  /* 0x00007600ff0c77ac */ /* 0x000e220008000800 */
[----:B--2---:R-:W-:-:S02]  /*3dcc0*/  @P2 IMAD.MOV.U32 R16, RZ, RZ, R73 ;  /* 0x000000ffff102224 */ /* 0x004fc400078e0049 */
[----:B------:R-:W-:-:S05]  /*3dcd0*/  @P2 IMAD.MOV.U32 R17, RZ, RZ, R74 ;  /* 0x000000ffff112224 */ /* 0x000fca00078e004a */
[----:B------:R2:W3:Y:S02]  /*3dce0*/  @P2 LDG.E.U16 R72, desc[UR16][R16.64] ;  /* 0x0000001010482981 */ /* 0x0004e4000c1e1500 */
[----:B--2---:R-:W-:Y:S02]  /*3dcf0*/  @P2 IMAD.MOV.U32 R16, RZ, RZ, R65 ;  /* 0x000000ffff102224 */ /* 0x004fe400078e0041 */
[----:B------:R-:W-:-:S05]  /*3dd00*/  @P2 IMAD.MOV.U32 R17, RZ, RZ, R71 ;  /* 0x000000ffff112224 */ /* 0x000fca00078e0047 */
[----:B------:R2:W3:Y:S04]  /*3dd10*/  @P2 LDG.E.U16 R4, desc[UR16][R16.64] ;  /* 0x0000001010042981 */ /* 0x0004e8000c1e1500 */
[----:B------:R0:W-:Y:S04]  /*3dd20*/  STL [R1+0xf90], R69 ;  /* 0x000f904501007387 */ /* 0x0001e80000100800 */
[----:B------:R-:W-:Y:S04]  /*3dd30*/  STL [R1+0xf9c], R73 ;  /* 0x000f9c4901007387 */ /* 0x000fe80000100800 */
[----:B------:R-:W4:Y:S04]  /*3dd40*/  LDL.LU R75, [R1+0x10cc] ;  /* 0x0010cc00014b7983 */ /* 0x000f280000300800 */
[----:B------:R-:W-:Y:S04]  /*3dd50*/  STL [R1+0xf98], R74 ;  /* 0x000f984a01007387 */ /* 0x000fe80000100800 */
[----:B------:R-:W-:Y:S01]  /*3dd60*/  STL [R1+0xfa4], R65 ;  /* 0x000fa44101007387 */ /* 0x000fe20000100800 */
[----:B0-----:R-:W-:-:S04]  /*3dd70*/  LEA R69, P4, R20, R6, 0x1 ;  /* 0x0000000614457211 */ /* 0x001fc800078808ff */
[----:B------:R-:W-:Y:S01]  /*3dd80*/  LEA.HI.X.SX32 R70, R20, R5, 0x1, P4 ;  /* 0x0000000514467211 */ /* 0x000fe200020f0eff */
[----:B--2---:R-:W-:-:S04]  /*3dd90*/  @P2 IMAD.MOV.U32 R16, RZ, RZ, R69 ;  /* 0x000000ffff102224 */ /* 0x004fc800078e0045 */
[----:B------:R-:W-:-:S05]  /*3dda0*/  @P2 IMAD.MOV.U32 R17, RZ, RZ, R70 ;  /* 0x000000ffff112224 */ /* 0x000fca00078e0046 */
[----:B------:R0:W2:Y:S01]  /*3ddb0*/  @P2 LDG.E.U16 R68, desc[UR16][R16.64] ;  /* 0x0000001010442981 */ /* 0x0000a2000c1e1500 */
[----:B------:R-:W-:-:S03]  /*3ddc0*/  SEL R18, R12, R76, !P3 ;  /* 0x0000004c0c127207 */ /* 0x000fc60005800000 */
[----:B------:R-:W2:Y:S02]  /*3ddd0*/  LDL.LU R76, [R1+0x10dc] ;  /* 0x0010dc00014c7983 */ /* 0x000ea40000300800 */
[----:B------:R-:W-:Y:S01]  /*3dde0*/  IMAD R18, R18, UR7, RZ ;  /* 0x0000000712127c24 */ /* 0x000fe2000f8e02ff */
[----:B------:R-:W0:Y:S04]  /*3ddf0*/  LDCU UR7, c[0x0][0x3b0] ;  /* 0x00007600ff0777ac */ /* 0x000e280008000800 */
[----:B------:R-:W-:Y:S02]  /*3de00*/  LEA R67, P4, R18, R6, 0x1 ;  /* 0x0000000612437211 */ /* 0x000fe400078808ff */
[----:B------:R-:W-:Y:S02]  /*3de10*/  SEL R15, R12, R77, !P3 ;  /* 0x0000004d0c0f7207 */ /* 0x000fe40005800000 */
[----:B------:R-:W2:Y:S01]  /*3de20*/  LDL.LU R77, [R1+0x10d4] ;  /* 0x0010d400014d7983 */ /* 0x000ea20000300800 */
[----:B------:R-:W-:-:S03]  /*3de30*/  LEA.HI.X.SX32 R18, R18, R5, 0x1, P4 ;  /* 0x0000000512127211 */ /* 0x000fc600020f0eff */
[----:B------:R-:W-:Y:S04]  /*3de40*/  STL [R1+0xfa0], R71 ;  /* 0x000fa04701007387 */ /* 0x000fe80000100800 */
[----:B------:R-:W-:Y:S04]  /*3de50*/  STL [R1+0xfac], R69 ;  /* 0x000fac4501007387 */ /* 0x000fe80000100800 */
[----:B------:R-:W-:Y:S04]  /*3de60*/  STL [R1+0xfa8], R70 ;  /* 0x000fa84601007387 */ /* 0x000fe80000100800 */
[----:B------:R-:W-:Y:S04]  /*3de70*/  STL [R1+0xfb4], R67 ;  /* 0x000fb44301007387 */ /* 0x000fe80000100800 */
[----:B------:R-:W-:Y:S04]  /*3de80*/  STL [R1+0xfb0], R18 ;  /* 0x000fb01201007387 */ /* 0x000fe80000100800 */
[----:B---3--:R3:W-:Y:S04]  /*3de90*/  STL [R1+0x84], R4 ;  /* 0x0000840401007387 */ /* 0x0087e80000100800 */
[----:B---3--:R-:W3:Y:S01]  /*3dea0*/  LDL.LU R4, [R1+0x10d8] ;  /* 0x0010d80001047983 */ /* 0x008ee20000300800 */
[----:B-1----:R-:W-:Y:S01]  /*3deb0*/  IMAD R15, R15, UR10, RZ ;  /* 0x0000000a0f0f7c24 */ /* 0x002fe2000f8e02ff */
[----:B------:R-:W1:Y:S04]  /*3dec0*/  LDCU UR10, c[0x0][0x3b0] ;  /* 0x00007600ff0a77ac */ /* 0x000e680008000800 */
[----:B------:R-:W-:Y:S01]  /*3ded0*/  LEA R19, P4, R15, R6, 0x1 ;  /* 0x000000060f137211 */ /* 0x000fe200078808ff */
[----:B0-----:R-:W-:-:S03]  /*3dee0*/  @P2 IMAD.MOV.U32 R16, RZ, RZ, R67 ;  /* 0x000000ffff102224 */ /* 0x001fc600078e0043 */
[----:B------:R-:W-:Y:S02]  /*3def0*/  LEA.HI.X.SX32 R65, R15, R5, 0x1, P4 ;  /* 0x000000050f417211 */ /* 0x000fe400020f0eff */
[----:B------:R-:W-:Y:S01]  /*3df00*/  ISETP.GT.U32.AND P4, PT, R7, R10, PT ;  /* 0x0000000a0700720c */ /* 0x000fe20003f84070 */
[----:B------:R-:W-:Y:S01]  /*3df10*/  @P2 IMAD.MOV.U32 R17, RZ, RZ, R18 ;  /* 0x000000ffff112224 */ /* 0x000fe200078e0012 */
[----:B----4-:R-:W-:-:S04]  /*3df20*/  SEL R15, R12, R75, !P3 ;  /* 0x0000004b0c0f7207 */ /* 0x010fc80005800000 */
[----:B------:R0:W4:Y:S01]  /*3df30*/  @P2 LDG.E.U16 R53, desc[UR16][R16.64] ;  /* 0x0000001010352981 */ /* 0x000122000c1e1500 */
[----:B------:R-:W-:-:S03]  /*3df40*/  IMAD R18, R15, UR7, RZ ;  /* 0x000000070f127c24 */ /* 0x000fc6000f8e02ff */
[----:B------:R-:W-:Y:S01]  /*3df50*/  STL [R1+0xfbc], R19 ;  /* 0x000fbc1301007387 */ /* 0x000fe20000100800 */
[----:B0-----:R-:W-:Y:S02]  /*3df60*/  @P2 IMAD.MOV.U32 R16, RZ, RZ, R19 ;  /* 0x000000ffff102224 */ /* 0x001fe400078e0013 */
[----:B------:R-:W-:Y:S02]  /*3df70*/  @P2 IMAD.MOV.U32 R17, RZ, RZ, R65 ;  /* 0x000000ffff112224 */ /* 0x000fe400078e0041 */
[----:B------:R-:W-:Y:S01]  /*3df80*/  @!P4 IMAD.IADD R10, R10, 0x1, -R7 ;  /* 0x000000010a0ac824 */ /* 0x000fe200078e0a07 */
[----:B------:R-:W0:Y:S02]  /*3df90*/  LDCU UR7, c[0x0][0x3b0] ;  /* 0x00007600ff0777ac */ /* 0x000e240008000800 */
[----:B------:R1:W4:Y:S04]  /*3dfa0*/  @P2 LDG.E.U16 R61, desc[UR16][R16.64] ;  /* 0x00000010103d2981 */ /* 0x000328000c1e1500 */
[----:B------:R0:W-:Y:S04]  /*3dfb0*/  STL [R1+0xfb8], R65 ;  /* 0x000fb84101007387 */ /* 0x0001e80000100800 */
[----:B------:R-:W4:Y:S04]  /*3dfc0*/  LDL.LU R75, [R1+0x10bc] ;  /* 0x0010bc00014b7983 */ /* 0x000f280000300800 */
[----:B------:R-:W-:Y:S01]  /*3dfd0*/  STL [R1+0x34], R72 ;  /* 0x0000344801007387 */ /* 0x000fe20000100800 */
[----:B-1----:R-:W-:-:S04]  /*3dfe0*/  LEA R17, P4, R18, R6, 0x1 ;  /* 0x0000000612117211 */ /* 0x002fc800078808ff */
[----:B0-----:R-:W-:Y:S02]  /*3dff0*/  LEA.HI.X.SX32 R65, R18, R5, 0x1, P4 ;  /* 0x0000000512417211 */ /* 0x001fe400020f0eff */
[C---:B--2---:R-:W-:Y:S02]  /*3e000*/  SEL R15, R12.reuse, R76, !P3 ;  /* 0x0000004c0c0f7207 */ /* 0x044fe40005800000 */
[----:B------:R-:W2:Y:S04]  /*3e010*/  LDL.LU R76, [R1+0x1094] ;  /* 0x00109400014c7983 */ /* 0x000ea80000300800 */
[----:B------:R0:W-:Y:S01]  /*3e020*/  STL [R1+0xfc4], R17 ;  /* 0x000fc41101007387 */ /* 0x0001e20000100800 */
[----:B------:R-:W-:Y:S01]  /*3e030*/  IMAD R19, R15, UR10, RZ ;  /* 0x0000000a0f137c24 */ /* 0x000fe2000f8e02ff */
[----:B------:R-:W-:Y:S01]  /*3e040*/  PRMT R20, RZ, 0x7610, R20 ;  /* 0x00007610ff147816 */ /* 0x000fe20000000014 */
[----:B------:R-:W1:Y:S01]  /*3e050*/  LDCU UR10, c[0x0][0x3b0] ;  /* 0x00007600ff0a77ac */ /* 0x000e620008000800 */
[----:B------:R-:W-:-:S02]  /*3e060*/  SEL R16, R12, R77, !P3 ;  /* 0x0000004d0c107207 */ /* 0x000fc40005800000 */
[----:B------:R-:W2:Y:S04]  /*3e070*/  LDL.LU R77, [R1+0x1098] ;  /* 0x00109800014d7983 */ /* 0x000ea80000300800 */
[----:B------:R-:W-:Y:S01]  /*3e080*/  STL [R1+0xfc0], R65 ;  /* 0x000fc04101007387 */ /* 0x000fe20000100800 */
[----:B------:R-:W-:Y:S02]  /*3e090*/  IMAD R18, R16, UR11, RZ ;  /* 0x0000000b10127c24 */ /* 0x000fe4000f8e02ff */
[----:B------:R-:W-:Y:S02]  /*3e0a0*/  @P2 IMAD.MOV.U32 R16, RZ, RZ, R17 ;  /* 0x000000ffff102224 */ /* 0x000fe400078e0011 */
[----:B0-----:R-:W-:Y:S01]  /*3e0b0*/  @P2 IMAD.MOV.U32 R17, RZ, RZ, R65 ;  /* 0x000000ffff112224 */ /* 0x001fe200078e0041 */
[----:B------:R0:W-:Y:S01]  /*3e0c0*/  STL [R1+0xd0], R68 ;  /* 0x0000d04401007387 */ /* 0x0001e20000100800 */
[----:B------:R-:W1:Y:S03]  /*3e0d0*/  LDCU UR11, c[0x0][0x3b0] ;  /* 0x00007600ff0b77ac */ /* 0x000e660008000800 */
[----:B------:R0:W2:Y:S02]  /*3e0e0*/  @P2 LDG.E.U16 R85, desc[UR16][R16.64] ;  /* 0x0000001010552981 */ /* 0x0000a4000c1e1500 */
[----:B0-----:R-:W-:-:S04]  /*3e0f0*/  LEA R68, P4, R19, R6, 0x1 ;  /* 0x0000000613447211 */ /* 0x001fc800078808ff */
[----:B------:R-:W-:Y:S01]  /*3e100*/  LEA.HI.X.SX32 R16, R19, R5, 0x1, P4 ;  /* 0x0000000513107211 */ /* 0x000fe200020f0eff */
[----:B------:R-:W-:Y:S04]  /*3e110*/  STL [R1+0xfcc], R68 ;  /* 0x000fcc4401007387 */ /* 0x000fe80000100800 */
[----:B------:R-:W-:Y:S01]  /*3e120*/  @P2 IMAD.MOV.U32 R17, RZ, RZ, R16 ;  /* 0x000000ffff112224 */ /* 0x000fe200078e0010 */
[----:B---3--:R-:W-:Y:S02]  /*3e130*/  SEL R15, R12, R4, !P3 ;  /* 0x000000040c0f7207 */ /* 0x008fe40005800000 */
[----:B------:R-:W3:Y:S04]  /*3e140*/  LDL.LU R4, [R1+0x10c0] ;  /* 0x0010c00001047983 */ /* 0x000ee80000300800 */
[----:B------:R0:W-:Y:S02]  /*3e150*/  STL [R1+0xfc8], R16 ;  /* 0x000fc81001007387 */ /* 0x0001e40000100800 */
[----:B0-----:R-:W-:-:S05]  /*3e160*/  @P2 IMAD.MOV.U32 R16, RZ, RZ, R68 ;  /* 0x000000ffff102224 */ /* 0x001fca00078e0044 */
[----:B------:R0:W2:Y:S01]  /*3e170*/  @P2 LDG.E.U16 R66, desc[UR16][R16.64] ;  /* 0x0000001010422981 */ /* 0x0000a2000c1e1500 */
[----:B------:R-:W-:-:S04]  /*3e180*/  LEA R65, P4, R18, R6, 0x1 ;  /* 0x0000000612417211 */ /* 0x000fc800078808ff */
[----:B------:R-:W-:Y:S01]  /*3e190*/  LEA.HI.X.SX32 R67, R18, R5, 0x1, P4 ;  /* 0x0000000512437211 */ /* 0x000fe200020f0eff */
[----:B------:R-:W-:Y:S02]  /*3e1a0*/  IMAD R19, R15, UR7, RZ ;  /* 0x000000070f137c24 */ /* 0x000fe4000f8e02ff */
[----:B0-----:R-:W-:Y:S02]  /*3e1b0*/  @P2 IMAD.MOV.U32 R16, RZ, RZ, R65 ;  /* 0x000000ffff102224 */ /* 0x001fe400078e0041 */
[----:B------:R-:W-:Y:S01]  /*3e1c0*/  @P2 IMAD.MOV.U32 R17, RZ, RZ, R67 ;  /* 0x000000ffff112224 */ /* 0x000fe200078e0043 */
[----:B------:R-:W-:Y:S04]  /*3e1d0*/  STL [R1+0xfd4], R65 ;  /* 0x000fd44101007387 */ /* 0x000fe80000100800 */
[----:B------:R-:W-:Y:S01]  /*3e1e0*/  STL [R1+0xfd0], R67 ;  /* 0x000fd04301007387 */ /* 0x000fe20000100800 */
[----:B------:R-:W0:Y:S03]  /*3e1f0*/  LDCU UR7, c[0x0][0x3b0] ;  /* 0x00007600ff0777ac */ /* 0x000e260008000800 */
[----:B------:R0:W3:Y:S04]  /*3e200*/  @P2 LDG.E.U16 R20, desc[UR16][R16.64] ;  /* 0x0000001010142981 */ /* 0x0000e8000c1e1500 */
[----:B--2---:R2:W-:Y:S04]  /*3e210*/  STL [R1+0x30], R66 ;  /* 0x0000304201007387 */ /* 0x0045e80000100800 */
[----:B------:R-:W3:Y:S01]  /*3e220*/  LDL.LU R73, [R1+0x10c8] ;  /* 0x0010c80001497983 */ /* 0x000ee20000300800 */
[----:B--2---:R-:W-:-:S04]  /*3e230*/  LEA R66, P4, R19, R6, 0x1 ;  /* 0x0000000613427211 */ /* 0x004fc800078808ff */
[----:B------:R-:W-:Y:S01]  /*3e240*/  LEA.HI.X.SX32 R19, R19, R5, 0x1, P4 ;  /* 0x0000000513137211 */ /* 0x000fe200020f0eff */
[----:B0-----:R-:W-:-:S04]  /*3e250*/  @P2 IMAD.MOV.U32 R16, RZ, RZ, R66 ;  /* 0x000000ffff102224 */ /* 0x001fc800078e0042 */
[----:B------:R-:W-:-:S05]  /*3e260*/  @P2 IMAD.MOV.U32 R17, RZ, RZ, R19 ;  /* 0x000000ffff112224 */ /* 0x000fca00078e0013 */
[----:B------:R0:W2:Y:S01]  /*3e270*/  @P2 LDG.E.U16 R64, desc[UR16][R16.64] ;  /* 0x0000001010402981 */ /* 0x0000a2000c1e1500 */
[----:B----4-:R-:W-:-:S03]  /*3e280*/  SEL R15, R12, R75, !P3 ;  /* 0x0000004b0c0f7207 */ /* 0x010fc60005800000 */
[----:B------:R-:W-:Y:S04]  /*3e290*/  STL [R1+0xfdc], R66 ;  /* 0x000fdc4201007387 */ /* 0x000fe80000100800 */
[----:B---3--:R3:W-:Y:S01]  /*3e2a0*/  STL [R1+0x80], R20 ;  /* 0x0000801401007387 */ /* 0x0087e20000100800 */
[----:B------:R-:W-:Y:S01]  /*3e2b0*/  SEL R18, R12, R76, !P3 ;  /* 0x0000004c0c127207 */ /* 0x000fe20005800000 */
[----:B---3--:R-:W-:Y:S02]  /*3e2c0*/  IMAD R20, R15, UR12, RZ ;  /* 0x0000000c0f147c24 */ /* 0x008fe4000f8e02ff */
[----:B------:R3:W-:Y:S02]  /*3e2d0*/  STL [R1+0xfd8], R19 ;  /* 0x000fd81301007387 */ /* 0x0007e40000100800 */
[----:B-1----:R-:W-:Y:S01]  /*3e2e0*/  IMAD R18, R18, UR10, RZ ;  /* 0x0000000a12127c24 */ /* 0x002fe2000f8e02ff */
[----:B------:R-:W-:-:S02]  /*3e2f0*/  SEL R15, R12, R77, !P3 ;  /* 0x0000004d0c0f7207 */ /* 0x000fc40005800000 */
[----:B------:R-:W-:Y:S02]  /*3e300*/  PRMT R52, RZ, 0x7610, R52 ;  /* 0x00007610ff347816 */ /* 0x000fe40000000034 */
[C---:B------:R-:W-:Y:S01]  /*3e310*/  LEA R65, P4, R20.reuse, R6, 0x1 ;  /* 0x0000000614417211 */ /* 0x040fe200078808ff */
[----:B------:R-:W1:Y:S01]  /*3e320*/  LDCU UR10, c[0x0][0x3b0] ;  /* 0x00007600ff0a77ac */ /* 0x000e620008000800 */
[----:B------:R-:W-:Y:S02]  /*3e330*/  PRMT R60, RZ, 0x7610, R60 ;  /* 0x00007610ff3c7816 */ /* 0x000fe4000000003c */
[----:B------:R-:W-:Y:S02]  /*3e340*/  PRMT R84, RZ, 0x7610, R84 ;  /* 0x00007610ff547816 */ /* 0x000fe40000000054 */
[----:B0-----:R-:W-:Y:S01]  /*3e350*/  LEA.HI.X.SX32 R16, R20, R5, 0x1, P4 ;  /* 0x0000000514107211 */ /* 0x001fe200020f0eff */
[----:B------:R-:W-:Y:S04]  /*3e360*/  STL [R1+0xfe4], R65 ;  /* 0x000fe44101007387 */ /* 0x000fe80000100800 */
[----:B------:R-:W4:Y:S01]  /*3e370*/  LDL.LU R74, [R1+0x10b8] ;  /* 0x0010b800014a7983 */ /* 0x000f220000300800 */
[----:B------:R-:W-:Y:S01]  /*3e380*/  @P2 IMAD.MOV.U32 R17, RZ, RZ, R16 ;  /* 0x000000ffff112224 */ /* 0x000fe200078e0010 */
[----:B------:R-:W-:-:S02]  /*3e390*/  PRMT R63, RZ, 0x7610, R63 ;  /* 0x00007610ff3f7816 */ /* 0x000fc4000000003f */
[----:B------:R0:W-:Y:S01]  /*3e3a0*/  STL [R1+0xfe0], R16 ;  /* 0x000fe01001007387 */ /* 0x0001e20000100800 */
[----:B---3--:R-:W-:Y:S01]  /*3e3b0*/  IMAD R19, R15, UR11, RZ ;  /* 0x0000000b0f137c24 */ /* 0x008fe2000f8e02ff */
[----:B------:R-:W-:Y:S01]  /*3e3c0*/  SEL R15, R12, R4, !P3 ;  /* 0x000000040c0f7207 */ /* 0x000fe20005800000 */
[----:B------:R-:W3:Y:S01]  /*3e3d0*/  LDCU UR11, c[0x0][0x3b0] ;  /* 0x00007600ff0b77ac */ /* 0x000ee20008000800 */
[----:B------:R-:W1:Y:S01]  /*3e3e0*/  LDCU UR12, c[0x0][0x3b0] ;  /* 0x00007600ff0c77ac */ /* 0x000e620008000800 */
[----:B0-----:R-:W-:-:S05]  /*3e3f0*/  @P2 IMAD.MOV.U32 R16, RZ, RZ, R65 ;  /* 0x000000ffff102224 */ /* 0x001fca00078e0041 */
[----:B------:R0:W3:Y:S01]  /*3e400*/  @P2 LDG.E.U16 R52, desc[UR16][R16.64] ;  /* 0x0000001010342981 */ /* 0x0000e2000c1e1500 */
[----:B------:R-:W-:Y:S01]  /*3e410*/  IMAD R20, R15, UR7, RZ ;  /* 0x000000070f147c24 */ /* 0x000fe2000f8e02ff */
[----:B------:R-:W0:Y:S01]  /*3e420*/  LDCU UR7, c[0x0][0x3b0] ;  /* 0x00007600ff0777ac */ /* 0x000e220008000800 */
[----:B------:R-:W-:Y:S01]  /*3e430*/  SEL R15, R12, R73, !P3 ;  /* 0x000000490c0f7207 */ /* 0x000fe20005800000 */
[----:B--2---:R2:W-:Y:S02]  /*3e440*/  STL [R1+0xcc], R64 ;  /* 0x0000cc4001007387 */ /* 0x0045e40000100800 */
[----:B--2---:R-:W-:-:S04]  /*3e450*/  LEA R64, P4, R18, R6, 0x1 ;  /* 0x0000000612407211 */ /* 0x004fc800078808ff */
[----:B0-----:R-:W-:Y:S01]  /*3e460*/  LEA.HI.X.SX32 R16, R18, R5, 0x1, P4 ;  /* 0x0000000512107211 */ /* 0x001fe200020f0eff */
[----:B------:R-:W-:Y:S04]  /*3e470*/  STL [R1+0xfec], R64 ;  /* 0x000fec4001007387 */ /* 0x000fe80000100800 */
[----:B------:R-:W2:Y:S04]  /*3e480*/  LDL.LU R75, [R1+0x108c] ;  /* 0x00108c00014b7983 */ /* 0x000ea80000300800 */
[----:B------:R-:W2:Y:S01]  /*3e490*/  LDL.LU R76, [R1+0x1064] ;  /* 0x00106400014c7983 */ /* 0x000ea20000300800 */
[----:B------:R-:W-:-:S03]  /*3e4a0*/  LEA R4, P4, R19, R6, 0x1 ;  /* 0x0000000613047211 */ /* 0x000fc600078808ff */
[----:B------:R-:W2:Y:S04]  /*3e4b0*/  LDL.LU R77, [R1+0x106c] ;  /* 0x00106c00014d7983 */ /* 0x000ea80000300800 */
[----:B------:R0:W-:Y:S01]  /*3e4c0*/  STL [R1+0xfe8], R16 ;  /* 0x000fe81001007387 */ /* 0x0001e20000100800 */
[----:B------:R-:W-:Y:S01]  /*3e4d0*/  @P2 IMAD.MOV.U32 R17, RZ, RZ, R16 ;  /* 0x000000ffff112224 */ /* 0x000fe200078e0010 */
[----:B------:R-:W-:Y:S01]  /*3e4e0*/  LEA.HI.X.SX32 R65, R19, R5, 0x1, P4 ;  /* 0x0000000513417211 */ /* 0x000fe200020f0eff */
[----:B0-----:R-:W-:Y:S01]  /*3e4f0*/  @P2 IMAD.MOV.U32 R16, RZ, RZ, R64 ;  /* 0x000000ffff102224 */ /* 0x001fe200078e0040 */
[----:B------:R-:W-:-:S04]  /*3e500*/  LEA R64, P4, R20, R6, 0x1 ;  /* 0x0000000614407211 */ /* 0x000fc800078808ff */
[----:B------:R0:W2:Y:S01]  /*3e510*/  @P2 LDG.E.U16 R60, desc[UR16][R16.64] ;  /* 0x00000010103c2981 */ /* 0x0000a2000c1e1500 */
[----:B------:R-:W-:Y:S02]  /*3e520*/  LEA.HI.X.SX32 R66, R20, R5, 0x1, P4 ;  /* 0x0000000514427211 */ /* 0x000fe400020f0eff */
[----:B------:R-:W-:Y:S01]  /*3e530*/  PRMT R19, RZ, 0x7610, R19 ;  /* 0x00007610ff137816 */ /* 0x000fe20000000013 */
[----:B-1----:R-:W-:Y:S02]  /*3e540*/  IMAD R18, R15, UR10, RZ ;  /* 0x0000000a0f127c24 */ /* 0x002fe4000f8e02ff */
[----:B0-----:R-:W-:Y:S02]  /*3e550*/  @P2 IMAD.MOV.U32 R16, RZ, RZ, R4 ;  /* 0x000000ffff102224 */ /* 0x001fe400078e0004 */
[----:B------:R-:W-:Y:S01]  /*3e560*/  @P2 IMAD.MOV.U32 R17, RZ, RZ, R65 ;  /* 0x000000ffff112224 */ /* 0x000fe200078e0041 */
[----:B------:R0:W-:Y:S01]  /*3e570*/  STL [R1+0xff4], R4 ;  /* 0x000ff40401007387 */ /* 0x0001e20000100800 */
[----:B------:R-:W-:-:S02]  /*3e580*/  PRMT R20, RZ, 0x7610, R20 ;  /* 0x00007610ff147816 */ /* 0x000fc40000000014 */
[----:B----4-:R-:W-:Y:S01]  /*3e590*/  SEL R15, R12, R74, !P3 ;  /* 0x0000004a0c0f7207 */ /* 0x010fe20005800000 */
[----:B------:R-:W1:Y:S01]  /*3e5a0*/  LDCU UR10, c[0x0][0x3b0] ;  /* 0x00007600ff0a77ac */ /* 0x000e620008000800 */
[----:B------:R4:W2:Y:S04]  /*3e5b0*/  @P2 LDG.E.U16 R84, desc[UR16][R16.64] ;  /* 0x0000001010542981 */ /* 0x0008a8000c1e1500 */
[----:B------:R3:W-:Y:S04]  /*3e5c0*/  STL [R1+0xff0], R65 ;  /* 0x000ff04101007387 */ /* 0x0007e80000100800 */
[----:B0-----:R-:W2:Y:S01]  /*3e5d0*/  LDL.LU R4, [R1+0x107c] ;  /* 0x00107c0001047983 */ /* 0x001ea20000300800 */
[----:B----4-:R-:W-:-:S02]  /*3e5e0*/  @P2 IMAD.MOV.U32 R16, RZ, RZ, R64 ;  /* 0x000000ffff102224 */ /* 0x010fc400078e0040 */
[----:B------:R-:W-:Y:S01]  /*3e5f0*/  @P2 IMAD.MOV.U32 R17, RZ, RZ, R66 ;  /* 0x000000ffff112224 */ /* 0x000fe200078e0042 */
[C---:B---3--:R-:W-:Y:S01]  /*3e600*/  LEA R65, P4, R18.reuse, R6, 0x1 ;  /* 0x0000000612417211 */ /* 0x048fe200078808ff */
[----:B------:R-:W-:Y:S04]  /*3e610*/  STL [R1+0xffc], R64 ;  /* 0x000ffc4001007387 */ /* 0x000fe80000100800 */
[----:B------:R0:W3:Y:S04]  /*3e620*/  @P2 LDG.E.U16 R19, desc[UR16][R16.64] ;  /* 0x0000001010132981 */ /* 0x0000e8000c1e1500 */
[----:B------:R4:W-:Y:S02]  /*3e630*/  STL [R1+0xff8], R66 ;  /* 0x000ff84201007387 */ /* 0x0009e40000100800 */
[----:B----4-:R-:W-:Y:S01]  /*3e640*/  LEA.HI.X.SX32 R66, R18, R5, 0x1, P4 ;  /* 0x0000000512427211 */ /* 0x010fe200020f0eff */
[----:B0-----:R-:W-:-:S04]  /*3e650*/  @P2 IMAD.MOV.U32 R16, RZ, RZ, R65 ;  /* 0x000000ffff102224 */ /* 0x001fc800078e0041 */
[----:B------:R-:W-:-:S05]  /*3e660*/  @P2 IMAD.MOV.U32 R17, RZ, RZ, R66 ;  /* 0x000000ffff112224 */ /* 0x000fca00078e0042 */
[----:B------:R0:W4:Y:S04]  /*3e670*/  @P2 LDG.E.U16 R20, desc[UR16][R16.64] ;  /* 0x0000001010142981 */ /* 0x000128000c1e1500 */
[----:B------:R-:W-:Y:S04]  /*3e680*/  STL [R1+0x1004], R65 ;  /* 0x0010044101007387 */ /* 0x000fe80000100800 */
[----:B---3--:R3:W-:Y:S02]  /*3e690*/  STL [R1+0x2c], R19 ;  /* 0x00002c1301007387 */ /* 0x0087e40000100800 */
[----:B---3--:R-:W-:-:S02]  /*3e6a0*/  IMAD R19, R15, UR11, RZ ;  /* 0x0000000b0f137c24 */ /* 0x008fc4000f8e02ff */
[----:B------:R-:W-:Y:S01]  /*3e6b0*/  STL [R1+0x1000], R66 ;  /* 0x0010004201007387 */ /* 0x000fe20000100800 */
[C---:B--2---:R-:W-:Y:S02]  /*3e6c0*/  SEL R18, R12.reuse, R75, !P3 ;  /* 0x0000004b0c127207 */ /* 0x044fe40005800000 */
[----:B------:R-:W-:Y:S01]  /*3e6d0*/  SEL R15, R12, R76, !P3 ;  /* 0x0000004c0c0f7207 */ /* 0x000fe20005800000 */
[----:B------:R-:W2:Y:S01]  /*3e6e0*/  LDCU UR11, c[0x0][0x3b0] ;  /* 0x00007600ff0b77ac */ /* 0x000ea20008000800 */
[----:B------:R-:W-:-:S04]  /*3e6f0*/  LEA R64, P4, R19, R6, 0x1 ;  /* 0x0000000613407211 */ /* 0x000fc800078808ff */
[----:B0-----:R-:W-:Y:S01]  /*3e700*/  LEA.HI.X.SX32 R16, R19, R5, 0x1, P4 ;  /* 0x0000000513107211 */ /* 0x001fe200020f0eff */
[----:B------:R-:W-:Y:S04]  /*3e710*/  STL [R1+0x100c], R64 ;  /* 0x00100c4001007387 */ /* 0x000fe80000100800 */
[----:B----4-:R-:W-:Y:S01]  /*3e720*/  STL [R1+0x7c], R20 ;  /* 0x00007c1401007387 */ /* 0x010fe20000100800 */
[----:B------:R-:W-:-:S03]  /*3e730*/  @P2 IMAD.MOV.U32 R17, RZ, RZ, R16 ;  /* 0x000000ffff112224 */ /* 0x000fc600078e0010 */
[----:B------:R0:W-:Y:S01]  /*3e740*/  STL [R1+0x1008], R16 ;  /* 0x0010081001007387 */ /* 0x0001e20000100800 */
[----:B-1----:R-:W-:Y:S02]  /*3e750*/  IMAD R19, R15, UR10, RZ ;  /* 0x0000000a0f137c24 */ /* 0x002fe4000f8e02ff */
[----:B0-----:R-:W-:Y:S02]  /*3e760*/  @P2 IMAD.MOV.U32 R16, RZ, RZ, R64 ;  /* 0x000000ffff102224 */ /* 0x001fe400078e0040 */
[----:B------:R-:W-:Y:S01]  /*3e770*/  IMAD R20, R18, UR7, RZ ;  /* 0x0000000712147c24 */ /* 0x000fe2000f8e02ff */
[C---:B------:R-:W-:Y:S01]  /*3e780*/  SEL R15, R12.reuse, R4, !P3 ;  /* 0x000000040c0f7207 */ /* 0x040fe20005800000 */
[----:B------:R-:W3:Y:S04]  /*3e790*/  LDL.LU R73, [R1+0x10c4] ;  /* 0x0010c40001497983 */ /* 0x000ee80000300800 */
[----:B------:R0:W4:Y:S01]  /*3e7a0*/  @P2 LDG.E.U16 R63, desc[UR16][R16.64] ;  /* 0x00000010103f2981 */ /* 0x000122000c1e1500 */
[----:B------:R-:W-:-:S02]  /*3e7b0*/  SEL R18, R12, R77, !P3 ;  /* 0x0000004d0c127207 */ /* 0x000fc40005800000 */
[C---:B------:R-:W-:Y:S02]  /*3e7c0*/  LEA R65, P4, R20.reuse, R6, 0x1 ;  /* 0x0000000614417211 */ /* 0x040fe400078808ff */
[----:B------:R-:W-:Y:S02]  /*3e7d0*/  PRMT R51, RZ, 0x7610, R51 ;  /* 0x00007610ff337816 */ /* 0x000fe40000000033 */
[----:B------:R-:W-:Y:S02]  /*3e7e0*/  PRMT R59, RZ, 0x7610, R59 ;  /* 0x00007610ff3b7816 */ /* 0x000fe4000000003b */
[----:B------:R-:W-:Y:S01]  /*3e7f0*/  PRMT R83, RZ, 0x7610, R83 ;  /* 0x00007610ff537816 */ /* 0x000fe20000000053 */
[----:B------:R-:W1:Y:S01]  /*3e800*/  LDCU UR7, c[0x0][0x3b0] ;  /* 0x00007600ff0777ac */ /* 0x000e620008000800 */
[----:B------:R-:W-:Y:S04]  /*3e810*/  STL [R1+0x1014], R65 ;  /* 0x0010144101007387 */ /* 0x000fe80000100800 */
[----:B------:R-:W3:Y:S04]  /*3e820*/  LDL.LU R74, [R1+0x10ac] ;  /* 0x0010ac00014a7983 */ /* 0x000ee80000300800 */
[----:B------:R-:W3:Y:S01]  /*3e830*/  LDL.LU R75, [R1+0x1080] ;  /* 0x00108000014b7983 */ /* 0x000ee20000300800 */
[----:B0-----:R-:W-:-:S02]  /*3e840*/  LEA.HI.X.SX32 R16, R20, R5, 0x1, P4 ;  /* 0x0000000514107211 */ /* 0x001fc400020f0eff */
[----:B------:R-:W-:Y:S01]  /*3e850*/  LEA R4, P4, R19, R6, 0x1 ;  /* 0x0000000613047211 */ /* 0x000fe200078808ff */
[----:B------:R-:W-:Y:S02]  /*3e860*/  IMAD R18, R18, UR12, RZ ;  /* 0x0000000c12127c24 */ /* 0x000fe4000f8e02ff */
[----:B--2---:R-:W-:Y:S01]  /*3e870*/  IMAD R15, R15, UR11, RZ ;  /* 0x0000000b0f0f7c24 */ /* 0x004fe2000f8e02ff */
[----:B------:R-:W0:Y:S01]  /*3e880*/  LDCU UR11, c[0x0][0x3b0] ;  /* 0x00007600ff0b77ac */ /* 0x000e220008000800 */
[----:B------:R2:W-:Y:S04]  /*3e890*/  STL [R1+0x1010], R16 ;  /* 0x0010101001007387 */ /* 0x0005e80000100800 */
[----:B------:R-:W-:Y:S01]  /*3e8a0*/  STL [R1+0x101c], R4 ;  /* 0x00101c0401007387 */ /* 0x000fe20000100800 */
[----:B------:R-:W-:Y:S01]  /*3e8b0*/  @P2 IMAD.MOV.U32 R17, RZ, RZ, R16 ;  /* 0x000000ffff112224 */ /* 0x000fe200078e0010 */
[----:B------:R-:W-:Y:S01]  /*3e8c0*/  PRMT R21, RZ, 0x7610, R21 ;  /* 0x00007610ff157816 */ /* 0x000fe20000000015 */
[----:B------:R-:W0:Y:S01]  /*3e8d0*/  LDCU UR10, c[0x0][0x3b0] ;  /* 0x00007600ff0a77ac */ /* 0x000e220008000800 */
[----:B------:R-:W-:Y:S01]  /*3e8e0*/  PRMT R2, RZ, 0x7610, R2 ;  /* 0x00007610ff027816 */ /* 0x000fe20000000002 */
[----:B------:R-:W0:Y:S01]  /*3e8f0*/  LDCU UR12, c[0x0][0x3b0] ;  /* 0x00007600ff0c77ac */ /* 0x000e220008000800 */
[----:B--2---:R-:W-:-:S05]  /*3e900*/  @P2 IMAD.MOV.U32 R16, RZ, RZ, R65 ;  /* 0x000000ffff102224 */ /* 0x004fca00078e0041 */
[----:B------:R2:W3:Y:S02]  /*3e910*/  @P2 LDG.E.U16 R51, desc[UR16][R16.64] ;  /* 0x0000001010332981 */ /* 0x0004e4000c1e1500 */
[----:B--2---:R-:W-:Y:S02]  /*3e920*/  @P2 IMAD.MOV.U32 R16, RZ, RZ, R4 ;  /* 0x000000ffff102224 */ /* 0x004fe400078e0004 */
[----:B----4-:R2:W-:Y:S02]  /*3e930*/  STL [R1+0xc8], R63 ;  /* 0x0000c83f01007387 */ /* 0x0105e40000100800 */
[----:B--2---:R-:W-:Y:S02]  /*3e940*/  LEA.HI.X.SX32 R63, R19, R5, 0x1, P4 ;  /* 0x00000005133f7211 */ /* 0x004fe400020f0eff */
[----:B------:R-:W-:-:S03]  /*3e950*/  LEA R64, P4, R18, R6, 0x1 ;  /* 0x0000000612407211 */ /* 0x000fc600078808ff */
[----:B------:R-:W-:Y:S01]  /*3e960*/  @P2 IMAD.MOV.U32 R17, RZ, RZ, R63 ;  /* 0x000000ffff112224 */ /* 0x000fe200078e003f */
[----:B------:R-:W-:Y:S02]  /*3e970*/  LEA.HI.X.SX32 R18, R18, R5, 0x1, P4 ;  /* 0x0000000512127211 */ /* 0x000fe400020f0eff */
[----:B------:R-:W-:Y:S01]  /*3e980*/  LEA R20, P4, R15, R6, 0x1 ;  /* 0x000000060f147211 */ /* 0x000fe200078808ff */
[----:B------:R2:W-:Y:S04]  /*3e990*/  STL [R1+0x1018], R63 ;  /* 0x0010183f01007387 */ /* 0x0005e80000100800 */
[----:B------:R4:W3:Y:S01]  /*3e9a0*/  @P2 LDG.E.U16 R59, desc[UR16][R16.64] ;  /* 0x00000010103b2981 */ /* 0x0008e2000c1e1500 */
[----:B------:R-:W-:-:S03]  /*3e9b0*/  PRMT R19, RZ, 0x7610, R19 ;  /* 0x00007610ff137816 */ /* 0x000fc60000000013 */
[----:B------:R-:W3:Y:S01]  /*3e9c0*/  LDL.LU R76, [R1+0x1078] ;  /* 0x00107800014c7983 */ /* 0x000ee20000300800 */
[----:B--2---:R-:W-:Y:S01]  /*3e9d0*/  LEA.HI.X.SX32 R63, R15, R5, 0x1, P4 ;  /* 0x000000050f3f7211 */ /* 0x004fe200020f0eff */
[----:B----4-:R-:W-:Y:S02]  /*3e9e0*/  @P2 IMAD.MOV.U32 R16, RZ, RZ, R64 ;  /* 0x000000ffff102224 */ /* 0x010fe400078e0040 */
[----:B------:R-:W-:-:S05]  /*3e9f0*/  @P2 IMAD.MOV.U32 R17, RZ, RZ, R18 ;  /* 0x000000ffff112224 */ /* 0x000fca00078e0012 */
[----:B------:R2:W4:Y:S02]  /*3ea00*/  @P2 LDG.E.U16 R83, desc[UR16][R16.64] ;  /* 0x0000001010532981 */ /* 0x000524000c1e1500 */
[----:B--2---:R-:W-:Y:S02]  /*3ea10*/  @P2 IMAD.MOV.U32 R16, RZ, RZ, R20 ;  /* 0x000000ffff102224 */ /* 0x004fe400078e0014 */
[----:B------:R-:W-:-:S05]  /*3ea20*/  @P2 IMAD.MOV.U32 R17, RZ, RZ, R63 ;  /* 0x000000ffff112224 */ /* 0x000fca00078e003f */
[----:B------:R2:W4:Y:S01]  /*3ea30*/  @P2 LDG.E.U16 R19, desc[UR16][R16.64] ;  /* 0x0000001010132981 */ /* 0x000522000c1e1500 */
[----:B------:R-:W-:Y:S02]  /*3ea40*/  ISETP.GT.U32.AND P4, PT, R7, R9, PT ;  /* 0x000000090700720c */ /* 0x000fe40003f84070 */
[----:B---3--:R-:W-:Y:S01]  /*3ea50*/  SEL R15, R12, R73, !P3 ;  /* 0x000000490c0f7207 */ /* 0x008fe20005800000 */
[----:B------:R-:W-:Y:S04]  /*3ea60*/  STL [R1+0x1024], R64 ;  /* 0x0010244001007387 */ /* 0x000fe80000100800 */
[----:B------:R-:W3:Y:S04]  /*3ea70*/  LDL.LU R77, [R1+0x1074] ;  /* 0x00107400014d7983 */ /* 0x000ee80000300800 */
[----:B------:R-:W3:Y:S04]  /*3ea80*/  LDL.LU R4, [R1+0x105c] ;  /* 0x00105c0001047983 */ /* 0x000ee80000300800 */
[----:B------:R1:W-:Y:S04]  /*3ea90*/  STL [R1+0x1020], R18 ;  /* 0x0010201201007387 */ /* 0x0003e80000100800 */
[----:B------:R0:W-:Y:S04]  /*3eaa0*/  STL [R1+0x102c], R20 ;  /* 0x00102c1401007387 */ /* 0x0001e80000100800 */
[----:B------:R0:W-:Y:S01]  /*3eab0*/  STL [R1+0x1028], R63 ;  /* 0x0010283f01007387 */ /* 0x0001e20000100800 */
[----:B-1----:R-:W-:-:S02]  /*3eac0*/  IMAD R18, R15, UR7, RZ ;  /* 0x000000070f127c24 */ /* 0x002fc4000f8e02ff */
[----:B------:R-:W-:Y:S01]  /*3ead0*/  @!P4 IMAD.IADD R9, R9, 0x1, -R7 ;  /* 0x000000010909c824 */ /* 0x000fe200078e0a07 */
[----:B--2---:R-:W-:Y:S01]  /*3eae0*/  SEL R16, R12, R75, !P3 ;  /* 0x0000004b0c107207 */ /* 0x004fe20005800000 */
[----:B----4-:R-:W-:Y:S01]  /*3eaf0*/  STL [R1+0x28], R19 ;  /* 0x0000281301007387 */ /* 0x010fe20000100800 */
[----:B------:R-:W-:-:S03]  /*3eb00*/  LEA R17, P4, R18, R6, 0x1 ;  /* 0x0000000612117211 */ /* 0x000fc600078808ff */
[----:B0-----:R-:W-:Y:S01]  /*3eb10*/  IMAD R20, R16, UR11, RZ ;  /* 0x0000000b10147c24 */ /* 0x001fe2000f8e02ff */
[----:B------:R-:W-:Y:S01]  /*3eb20*/  SEL R15, R12, R74, !P3 ;  /* 0x0000004a0c0f7207 */ /* 0x000fe20005800000 */
[----:B------:R-:W0:Y:S01]  /*3eb30*/  LDCU UR7, c[0x0][0x3b0] ;  /* 0x00007600ff0777ac */ /* 0x000e220008000800 */
[----:B------:R-:W-:Y:S01]  /*3eb40*/  LEA.HI.X.SX32 R63, R18, R5, 0x1, P4 ;  /* 0x00000005123f7211 */ /* 0x000fe200020f0eff */
[----:B------:R1:W-:Y:S01]  /*3eb50*/  STL [R1+0x1034], R17 ;  /* 0x0010341101007387 */ /* 0x0003e20000100800 */
[----:B------:R-:W-:Y:S01]  /*3eb60*/  @P2 IMAD.MOV.U32 R16, RZ, RZ, R17 ;  /* 0x000000ffff102224 */ /* 0x000fe200078e0011 */
[----:B------:R-:W-:Y:S02]  /*3eb70*/  PRMT R50, RZ, 0x7610, R50 ;  /* 0x00007610ff327816 */ /* 0x000fe40000000032 */
[----:B------:R-:W-:Y:S02]  /*3eb80*/  PRMT R58, RZ, 0x7610, R58 ;  /* 0x00007610ff3a7816 */ /* 0x000fe4000000003a */
[----:B------:R-:W-:Y:S01]  /*3eb90*/  PRMT R82, RZ, 0x7610, R82 ;  /* 0x00007610ff527816 */ /* 0x000fe20000000052 */
[----:B------:R-:W2:Y:S01]  /*3eba0*/  LDCU UR11, c[0x0][0x3b0] ;  /* 0x00007600ff0b77ac */ /* 0x000ea20008000800 */
[----:B-1----:R-:W-:-:S05]  /*3ebb0*/  @P2 IMAD.MOV.U32 R17, RZ, RZ, R63 ;  /* 0x000000ffff112224 */ /* 0x002fca00078e003f */
[----:B------:R1:W4:Y:S01]  /*3ebc0*/  @P2 LDG.E.U16 R21, desc[UR16][R16.64] ;  /* 0x0000001010152981 */ /* 0x000322000c1e1500 */
[----:B------:R-:W-:-:S03]  /*3ebd0*/  IMAD R19, R15, UR10, RZ ;  /* 0x0000000a0f137c24 */ /* 0x000fc6000f8e02ff */
[----:B------:R0:W-:Y:S01]  /*3ebe0*/  STL [R1+0x1030], R63 ;  /* 0x0010303f01007387 */ /* 0x0001e20000100800 */
[C---:B------:R-:W-:Y:S02]  /*3ebf0*/  SEL R18, R12.reuse, R76, !P3 ;  /* 0x0000004c0c127207 */ /* 0x040fe40005800000 */
[----:B---3--:R-:W-:Y:S01]  /*3ec00*/  SEL R15, R12, R77, !P3 ;  /* 0x0000004d0c0f7207 */ /* 0x008fe20005800000 */
[----:B------:R-:W3:Y:S01]  /*3ec10*/  LDCU UR10, c[0x0][0x3b0] ;  /* 0x00007600ff0a77ac */ /* 0x000ee20008000800 */
[----:B------:R-:W-:-:S04]  /*3ec20*/  LEA R65, P4, R19, R6, 0x1 ;  /* 0x0000000613417211 */ /* 0x000fc800078808ff */
[-C--:B-1----:R-:W-:Y:S01]  /*3ec30*/  LEA.HI.X.SX32 R16, R19, R5.reuse, 0x1, P4 ;  /* 0x0000000513107211 */ /* 0x082fe200020f0eff */
[----:B------:R-:W-:Y:S04]  /*3ec40*/  STL [R1+0x103c], R65 ;  /* 0x00103c4101007387 */ /* 0x000fe80000100800 */
[----:B------:R-:W-:Y:S01]  /*3ec50*/  @P2 IMAD.MOV.U32 R17, RZ, RZ, R16 ;  /* 0x000000ffff112224 */ /* 0x000fe200078e0010 */
[C---:B0-----:R-:W-:Y:S01]  /*3ec60*/  LEA R63, P4, R20.reuse, R6, 0x1 ;  /* 0x00000006143f7211 */ /* 0x041fe200078808ff */
[----:B------:R-:W-:Y:S01]  /*3ec70*/  IMAD R15, R15, UR7, RZ ;  /* 0x000000070f0f7c24 */ /* 0x000fe2000f8e02ff */
[----:B------:R-:W-:Y:S01]  /*3ec80*/  PRMT R19, RZ, 0x7610, R19 ;  /* 0x00007610ff137816 */ /* 0x000fe20000000013 */
[----:B------:R-:W0:Y:S01]  /*3ec90*/  LDCU UR7, c[0x0][0x3b0] ;  /* 0x00007600ff0777ac */ /* 0x000e220008000800 */
[----:B------:R-:W-:Y:S01]  /*3eca0*/  LEA.HI.X.SX32 R64, R20, R5, 0x1, P4 ;  /* 0x0000000514407211 */ /* 0x000fe200020f0eff */
[----:B----4-:R-:W-:Y:S04]  /*3ecb0*/  STL [R1+0x78], R21 ;  /* 0x0000781501007387 */ /* 0x010fe80000100800 */
[----:B------:R1:W-:Y:S04]  /*3ecc0*/  STL [R1+0x1038], R16 ;  /* 0x0010381001007387 */ /* 0x0003e80000100800 */
[----:B------:R-:W4:Y:S01]  /*3ecd0*/  LDL.LU R74, [R1+0x10a0] ;  /* 0x0010a000014a7983 */ /* 0x000f220000300800 */
[----:B-1----:R-:W-:-:S05]  /*3ece0*/  @P2 IMAD.MOV.U32 R16, RZ, RZ, R65 ;  /* 0x000000ffff102224 */ /* 0x002fca00078e0041 */
[----:B------:R1:W2:Y:S01]  /*3ecf0*/  @P2 LDG.E.U16 R2, desc[UR16][R16.64] ;  /* 0x0000001010022981 */ /* 0x0002a2000c1e1500 */
[----:B------:R-:W-:Y:S01]  /*3ed00*/  IMAD R21, R18, UR12, RZ ;  /* 0x0000000c12157c24 */ /* 0x000fe2000f8e02ff */
[----:B------:R-:W-:Y:S02]  /*3ed10*/  SEL R18, R12, R4, !P3 ;  /* 0x000000040c127207 */ /* 0x000fe40005800000 */
[----:B------:R0:W-:Y:S04]  /*3ed20*/  STL [R1+0x1044], R63 ;  /* 0x0010443f01007387 */ /* 0x0001e80000100800 */
[----:B------:R-:W3:Y:S01]  /*3ed30*/  LDL.LU R75, [R1+0x1088] ;  /* 0x00108800014b7983 */ /* 0x000ee20000300800 */
[----:B------:R-:W2:Y:S01]  /*3ed40*/  LDCU UR12, c[0x0][0x3b0] ;  /* 0x00007600ff0c77ac */ /* 0x000ea20008000800 */
[----:B------:R-:W-:Y:S01]  /*3ed50*/  LEA R4, P4, R21, R6, 0x1 ;  /* 0x0000000615047211 */ /* 0x000fe200078808ff */
[----:B-1----:R-:W-:-:S02]  /*3ed60*/  @P2 IMAD.MOV.U32 R16, RZ, RZ, R63 ;  /* 0x000000ffff102224 */ /* 0x002fc400078e003f */
[----:B------:R-:W-:Y:S01]  /*3ed70*/  @P2 IMAD.MOV.U32 R17, RZ, RZ, R64 ;  /* 0x000000ffff112224 */ /* 0x000fe200078e0040 */
[-C--:B------:R-:W-:Y:S02]  /*3ed80*/  LEA.HI.X.SX32 R66, R21, R5.reuse, 0x1, P4 ;  /* 0x0000000515427211 */ /* 0x080fe400020f0eff */
[C---:B------:R-:W-:Y:S01]  /*3ed90*/  LEA R65, P4, R15.reuse, R6, 0x1 ;  /* 0x000000060f417211 */ /* 0x040fe200078808ff */
[----:B------:R-:W-:Y:S01]  /*3eda0*/  IMAD R18, R18, UR13, RZ ;  /* 0x0000000d12127c24 */ /* 0x000fe2000f8e02ff */
[----:B------:R-:W3:Y:S04]  /*3edb0*/  LDL.LU R76, [R1+0x1060] ;  /* 0x00106000014c7983 */ /* 0x000ee80000300800 */
[----:B------:R1:W3:Y:S01]  /*3edc0*/  @P2 LDG.E.U16 R50, desc[UR16][R16.64] ;  /* 0x0000001010322981 */ /* 0x0002e2000c1e1500 */
[----:B------:R-:W-:-:S02]  /*3edd0*/  LEA.HI.X.SX32 R15, R15, R5, 0x1, P4 ;  /* 0x000000050f0f7211 */ /* 0x000fc400020f0eff */
[C---:B0-----:R-:W-:Y:S01]  /*3ede0*/  LEA R63, P4, R18.reuse, R6, 0x1 ;  /* 0x00000006123f7211 */ /* 0x041fe200078808ff */
[----:B------:R0:W-:Y:S01]  /*3edf0*/  STL [R1+0x1040], R64 ;  /* 0x0010404001007387 */ /* 0x0001e20000100800 */
[----:B-1----:R-:W-:Y:S02]  /*3ee00*/  @P2 IMAD.MOV.U32 R16, RZ, RZ, R4 ;  /* 0x000000ffff102224 */ /* 0x002fe400078e0004 */
[----:B------:R-:W-:Y:S01]  /*3ee10*/  @P2 IMAD.MOV.U32 R17, RZ, RZ, R66 ;  /* 0x000000ffff112224 */ /* 0x000fe200078e0042 */
[----:B0-----:R-:W-:-:S04]  /*3ee20*/  LEA.HI.X.SX32 R64, R18, R5, 0x1, P4 ;  /* 0x0000000512407211 */ /* 0x001fc800020f0eff */
[----:B------:R0:W3:Y:S02]  /*3ee30*/  @P2 LDG.E.U16 R58, desc[UR16][R16.64] ;  /* 0x00000010103a2981 */ /* 0x0000e4000c1e1500 */
[----:B0-----:R-:W-:Y:S02]  /*3ee40*/  @P2 IMAD.MOV.U32 R16, RZ, RZ, R65 ;  /* 0x000000ffff102224 */ /* 0x001fe400078e0041 */
[----:B------:R-:W-:-:S05]  /*3ee50*/  @P2 IMAD.MOV.U32 R17, RZ, RZ, R15 ;  /* 0x000000ffff112224 */ /* 0x000fca00078e000f */
[----:B------:R0:W3:Y:S04]  /*3ee60*/  @P2 LDG.E.U16 R82, desc[UR16][R16.64] ;  /* 0x0000001010522981 */ /* 0x0000e8000c1e1500 */
[----:B------:R1:W-:Y:S01]  /*3ee70*/  STL [R1+0x104c], R4 ;  /* 0x00104c0401007387 */ /* 0x0003e20000100800 */
[----:B0-----:R-:W-:Y:S02]  /*3ee80*/  @P2 IMAD.MOV.U32 R16, RZ, RZ, R63 ;  /* 0x000000ffff102224 */ /* 0x001fe400078e003f */
[----:B------:R-:W-:-:S05]  /*3ee90*/  @P2 IMAD.MOV.U32 R17, RZ, RZ, R64 ;  /* 0x000000ffff112224 */ /* 0x000fca00078e0040 */
[----:B------:R0:W3:Y:S04]  /*3eea0*/  @P2 LDG.E.U16 R19, desc[UR16][R16.64] ;  /* 0x0000001010132981 */ /* 0x0000e8000c1e1500 */
[----:B--2---:R-:W-:Y:S04]  /*3eeb0*/  STL [R1+0x17d4], R2 ;  /* 0x0017d40201007387 */ /* 0x004fe80000100800 */
[----:B------:R-:W-:Y:S04]  /*3eec0*/  STL [R1+0x1048], R66 ;  /* 0x0010484201007387 */ /* 0x000fe80000100800 */
[----:B------:R-:W2:Y:S04]  /*3eed0*/  LDL.LU R77, [R1+0x1068] ;  /* 0x00106800014d7983 */ /* 0x000ea80000300800 */
[----:B------:R-:W-:Y:S04]  /*3eee0*/  STL [R1+0x1054], R65 ;  /* 0x0010544101007387 */ /* 0x000fe80000100800 */
[----:B------:R3:W-:Y:S04]  /*3eef0*/  STL [R1+0x1050], R15 ;  /* 0x0010500f01007387 */ /* 0x0007e80000100800 */
[----:B------:R-:W-:Y:S04]  /*3ef00*/  STL [R1+0x105c], R63 ;  /* 0x00105c3f01007387 */ /* 0x000fe80000100800 */
[----:B-1----:R-:W2:Y:S01]  /*3ef10*/  LDL.LU R4, [R1+0x1070] ;  /* 0x0010700001047983 */ /* 0x002ea20000300800 */
[----:B------:R-:W-:-:S02]  /*3ef20*/  ISETP.GT.U32.AND P4, PT, R7, R9, PT ;  /* 0x000000090700720c */ /* 0x000fc40003f84070 */
[----:B----4-:R-:W-:Y:S01]  /*3ef30*/  SEL R18, R12, R74, !P3 ;  /* 0x0000004a0c127207 */ /* 0x010fe20005800000 */
[----:B------:R1:W-:Y:S04]  /*3ef40*/  STL [R1+0x1058], R64 ;  /* 0x0010584001007387 */ /* 0x0003e80000100800 */
[----:B------:R-:W-:Y:S01]  /*3ef50*/  IMAD R18, R18, UR7, RZ ;  /* 0x0000000712127c24 */ /* 0x000fe2000f8e02ff */
[----:B---3--:R-:W-:Y:S01]  /*3ef60*/  SEL R15, R12, R75, !P3 ;  /* 0x0000004b0c0f7207 */ /* 0x008fe20005800000 */
[----:B------:R-:W3:Y:S04]  /*3ef70*/  LDCU UR7, c[0x0][0x3b0] ;  /* 0x00007600ff0777ac */ /* 0x000ee80008000800 */
[----:B0-----:R-:W-:-:S02]  /*3ef80*/  IMAD R16, R15, UR10, RZ ;  /* 0x0000000a0f107c24 */ /* 0x001fc4000f8e02ff */
[----:B------:R-:W-:Y:S01]  /*3ef90*/  @!P4 IMAD.IADD R9, R9, 0x1, -R7 ;  /* 0x000000010909c824 */ /* 0x000fe200078e0a07 */
[----:B-1----:R-:W-:Y:S02]  /*3efa0*/  LEA R64, P4, R18, R6, 0x1 ;  /* 0x0000000612407211 */ /* 0x002fe400078808ff */
[----:B------:R-:W-:Y:S02]  /*3efb0*/  SEL R15, R12, R76, !P3 ;  /* 0x0000004c0c0f7207 */ /* 0x000fe40005800000 */
[----:B------:R-:W-:Y:S01]  /*3efc0*/  PRMT R2, RZ, 0x7610, R2 ;  /* 0x00007610ff027816 */ /* 0x000fe20000000002 */
[----:B------:R-:W0:Y:S01]  /*3efd0*/  LDCU UR10, c[0x0][0x3b0] ;  /* 0x00007600ff0a77ac */ /* 0x000e220008000800 */
[-C--:B------:R-:W-:Y:S02]  /*3efe0*/  LEA.HI.X.SX32 R17, R18, R5.reuse, 0x1, P4 ;  /* 0x0000000512117211 */ /* 0x080fe400020f0eff */
[C---:B------:R-:W-:Y:S01]  /*3eff0*/  LEA R63, P4, R16.reuse, R6, 0x1 ;  /* 0x00000006103f7211 */ /* 0x040fe200078808ff */
[----:B------:R-:W-:Y:S04]  /*3f000*/  STL [R1+0x1064], R64 ;  /* 0x0010644001007387 */ /* 0x000fe80000100800 */
[----:B------:R1:W-:Y:S01]  /*3f010*/  STL [R1+0x1060], R17 ;  /* 0x0010601101007387 */ /* 0x0003e20000100800 */
[----:B------:R-:W-:Y:S01]  /*3f020*/  LEA.HI.X.SX32 R65, R16, R5, 0x1, P4 ;  /* 0x0000000510417211 */ /* 0x000fe200020f0eff */
[----:B------:R-:W-:Y:S01]  /*3f030*/  @P2 IMAD.MOV.U32 R16, RZ, RZ, R64 ;  /* 0x000000ffff102224 */ /* 0x000fe200078e0040 */
[----:B------:R-:W-:-:S04]  /*3f040*/  PRMT R0, RZ, 0x7610, R0 ;  /* 0x00007610ff007816 */ /* 0x000fc80000000000 */
[----:B------:R4:W3:Y:S01]  /*3f050*/  @P2 LDG.E.U16 R2, desc[UR16][R16.64] ;  /* 0x0000001010022981 */ /* 0x0008e2000c1e1500 */
[----:B------:R-:W-:Y:S01]  /*3f060*/  SEL R81, R12, R81, !P3 ;  /* 0x000000510c517207 */ /* 0x000fe20005800000 */
[----:B----4-:R-:W-:Y:S02]  /*3f070*/  @P2 IMAD.MOV.U32 R16, RZ, RZ, R63 ;  /* 0x000000ffff102224 */ /* 0x010fe400078e003f */
[----:B-1----:R-:W-:-:S05]  /*3f080*/  @P2 IMAD.MOV.U32 R17, RZ, RZ, R65 ;  /* 0x000000ffff112224 */ /* 0x002fca00078e0041 */
[----:B------:R1:W4:Y:S04]  /*3f090*/  @P2 LDG.E.U16 R0, desc[UR16][R16.64] ;  /* 0x0000001010002981 */ /* 0x000328000c1e1500 */
[----:B------:R0:W-:Y:S02]  /*3f0a0*/  STL [R1+0x24], R19 ;  /* 0x0000241301007387 */ /* 0x0001e40000100800 */
[----:B0-----:R-:W-:Y:S02]  /*3f0b0*/  IMAD R19, R15, UR11, RZ ;  /* 0x0000000b0f137c24 */ /* 0x001fe4000f8e02ff */
[----:B------:R-:W-:Y:S01]  /*3f0c0*/  STL [R1+0x106c], R63 ;  /* 0x00106c3f01007387 */ /* 0x000fe20000100800 */
[----:B------:R-:W-:Y:S01]  /*3f0d0*/  PRMT R49, RZ, 0x7610, R49 ;  /* 0x00007610ff317816 */ /* 0x000fe20000000031 */
[----:B------:R-:W-:Y:S01]  /*3f0e0*/  IMAD R81, R81, UR10, RZ ;  /* 0x0000000a51517c24 */ /* 0x000fe2000f8e02ff */
[----:B------:R-:W-:-:S02]  /*3f0f0*/  PRMT R57, RZ, 0x7610, R57 ;  /* 0x00007610ff397816 */ /* 0x000fc40000000039 */
[C---:B------:R-:W-:Y:S01]  /*3f100*/  LEA R64, P4, R19.reuse, R6, 0x1 ;  /* 0x0000000613407211 */ /* 0x040fe200078808ff */
[----:B------:R-:W-:Y:S01]  /*3f110*/  STL [R1+0x1068], R65 ;  /* 0x0010684101007387 */ /* 0x000fe20000100800 */
[----:B------:R-:W0:Y:S01]  /*3f120*/  LDCU UR10, c[0x0][0x3b0] ;  /* 0x00007600ff0a77ac */ /* 0x000e220008000800 */
[----:B------:R-:W0:Y:S01]  /*3f130*/  LDCU UR11, c[0x0][0x3b0] ;  /* 0x00007600ff0b77ac */ /* 0x000e220008000800 */
[----:B-1----:R-:W-:Y:S01]  /*3f140*/  LEA.HI.X.SX32 R16, R19, R5, 0x1, P4 ;  /* 0x0000000513107211 */ /* 0x002fe200020f0eff */
[----:B------:R-:W-:Y:S04]  /*3f150*/  STL [R1+0x1074], R64 ;  /* 0x0010744001007387 */ /* 0x000fe80000100800 */
[----:B------:R1:W-:Y:S01]  /*3f160*/  STL [R1+0x1070], R16 ;  /* 0x0010701001007387 */ /* 0x0003e20000100800 */
[----:B------:R-:W-:-:S02]  /*3f170*/  @P2 IMAD.MOV.U32 R17, RZ, RZ, R16 ;  /* 0x000000ffff112224 */ /* 0x000fc400078e0010 */
[----:B-1----:R-:W-:-:S05]  /*3f180*/  @P2 IMAD.MOV.U32 R16, RZ, RZ, R64 ;  /* 0x000000ffff102224 */ /* 0x002fca00078e0040 */
[----:B------:R1:W4:Y:S01]  /*3f190*/  @P2 LDG.E.U16 R49, desc[UR16][R16.64] ;  /* 0x0000001010312981 */ /* 0x000322000c1e1500 */
[C---:B------:R-:W-:Y:S02]  /*3f1a0*/  SEL R79, R12.reuse, R79, !P3 ;  /* 0x0000004f0c4f7207 */ /* 0x040fe40005800000 */
[----:B------:R-:W-:Y:S02]  /*3f1b0*/  SEL R14, R12, R14, !P3 ;  /* 0x0000000e0c0e7207 */ /* 0x000fe40005800000 */
[----:B------:R-:W-:Y:S01]  /*3f1c0*/  PRMT R56, RZ, 0x7610, R56 ;  /* 0x00007610ff387816 */ /* 0x000fe20000000038 */
[----:B------:R-:W-:Y:S02]  /*3f1d0*/  @!P6 IMAD.MOV R10, RZ, RZ, -R10 ;  /* 0x000000ffff0ae224 */ /* 0x000fe400078e0a0a */
[----:B------:R-:W-:Y:S02]  /*3f1e0*/  @!P0 IMAD.MOV R9, RZ, RZ, -R9 ;  /* 0x000000ffff098224 */ /* 0x000fe400078e0a09 */
[----:B0-----:R-:W-:Y:S01]  /*3f1f0*/  IMAD R14, R14, UR10, RZ ;  /* 0x0000000a0e0e7c24 */ /* 0x001fe2000f8e02ff */
[----:B------:R-:W-:-:S02]  /*3f200*/  PRMT R78, RZ, 0x7610, R78 ;  /* 0x00007610ff4e7816 */ /* 0x000fc4000000004e */
[C---:B------:R-:W-:Y:S02]  /*3f210*/  SEL R10, R12.reuse, R10, !P3 ;  /* 0x0000000a0c0a7207 */ /* 0x040fe40005800000 */
[----:B------:R-:W-:Y:S02]  /*3f220*/  SEL R9, R12, R9, !P3 ;  /* 0x000000090c097207 */ /* 0x000fe40005800000 */
[----:B------:R-:W-:Y:S02]  /*3f230*/  PRMT R55, RZ, 0x7610, R55 ;  /* 0x00007610ff377816 */ /* 0x000fe40000000037 */
[----:B------:R-:W-:Y:S02]  /*3f240*/  PRMT R80, RZ, 0x7610, R80 ;  /* 0x00007610ff507816 */ /* 0x000fe40000000050 */
[----:B------:R-:W-:Y:S01]  /*3f250*/  PRMT R47, RZ, 0x7610, R47 ;  /* 0x00007610ff2f7816 */ /* 0x000fe2000000002f */
[----:B------:R-:W-:Y:S01]  /*3f260*/  IMAD R10, R10, UR11, RZ ;  /* 0x0000000b0a0a7c24 */ /* 0x000fe2000f8e02ff */
[----:B------:R-:W-:-:S02]  /*3f270*/  PRMT R48, RZ, 0x7610, R48 ;  /* 0x00007610ff307816 */ /* 0x000fc40000000030 */
[----:B------:R-:W-:Y:S02]  /*3f280*/  PRMT R46, RZ, 0x7610, R46 ;  /* 0x00007610ff2e7816 */ /* 0x000fe4000000002e */
[----:B------:R-:W-:Y:S02]  /*3f290*/  PRMT R45, RZ, 0x7610, R45 ;  /* 0x00007610ff2d7816 */ /* 0x000fe4000000002d */
[----:B------:R-:W-:Y:S02]  /*3f2a0*/  PRMT R44, RZ, 0x7610, R44 ;  /* 0x00007610ff2c7816 */ /* 0x000fe4000000002c */
[C---:B--2---:R-:W-:Y:S02]  /*3f2b0*/  SEL R18, R12.reuse, R77, !P3 ;  /* 0x0000004d0c127207 */ /* 0x044fe40005800000 */
[----:B------:R-:W-:-:S03]  /*3f2c0*/  SEL R15, R12, R4, !P3 ;  /* 0x000000040c0f7207 */ /* 0x000fc60005800000 */
[----:B------:R-:W-:Y:S01]  /*3f2d0*/  IMAD R18, R18, UR12, RZ ;  /* 0x0000000c12127c24 */ /* 0x000fe2000f8e02ff */
[----:B------:R-:W0:Y:S01]  /*3f2e0*/  LDCU UR12, c[0x0][0x3b0] ;  /* 0x00007600ff0c77ac */ /* 0x000e220008000800 */
[----:B------:R-:W-:Y:S02]  /*3f2f0*/  PRMT R43, RZ, 0x7610, R43 ;  /* 0x00007610ff2b7816 */ /* 0x000fe4000000002b */
[----:B------:R-:W-:Y:S01]  /*3f300*/  PRMT R42, RZ, 0x7610, R42 ;  /* 0x00007610ff2a7816 */ /* 0x000fe2000000002a */
[----:B---3--:R-:W-:Y:S01]  /*3f310*/  IMAD R15, R15, UR7, RZ ;  /* 0x000000070f0f7c24 */ /* 0x008fe2000f8e02ff */
[----:B------:R-:W-:Y:S01]  /*3f320*/  LEA R4, P4, R18, R6, 0x1 ;  /* 0x0000000612047211 */ /* 0x000fe200078808ff */
[----:B------:R-:W2:Y:S01]  /*3f330*/  LDCU UR7, c[0x0][0x3b0] ;  /* 0x00007600ff0777ac */ /* 0x000ea20008000800 */
[----:B------:R-:W-:Y:S02]  /*3f340*/  PRMT R41, RZ, 0x7610, R41 ;  /* 0x00007610ff297816 */ /* 0x000fe40000000029 */
[----:B------:R-:W-:-:S02]  /*3f350*/  PRMT R40, RZ, 0x7610, R40 ;  /* 0x00007610ff287816 */ /* 0x000fc40000000028 */
[-C--:B------:R-:W-:Y:S02]  /*3f360*/  LEA.HI.X.SX32 R63, R18, R5.reuse, 0x1, P4 ;  /* 0x00000005123f7211 */ /* 0x080fe400020f0eff */
[C---:B------:R-:W-:Y:S01]  /*3f370*/  LEA R64, P4, R15.reuse, R6, 0x1 ;  /* 0x000000060f407211 */ /* 0x040fe200078808ff */
[----:B------:R3:W-:Y:S01]  /*3f380*/  STL [R1+0x107c], R4 ;  /* 0x00107c0401007387 */ /* 0x0007e20000100800 */
[----:B-1----:R-:W-:Y:S01]  /*3f390*/  @P2 IMAD.MOV.U32 R16, RZ, RZ, R4 ;  /* 0x000000ffff102224 */ /* 0x002fe200078e0004 */
[----:B------:R-:W-:Y:S02]  /*3f3a0*/  PRMT R39, RZ, 0x7610, R39 ;  /* 0x00007610ff277816 */ /* 0x000fe40000000027 */
[----:B------:R-:W-:Y:S01]  /*3f3b0*/  LEA.HI.X.SX32 R15, R15, R5, 0x1, P4 ;  /* 0x000000050f0f7211 */ /* 0x000fe200020f0eff */
[----:B------:R1:W-:Y:S01]  /*3f3c0*/  STL [R1+0x1078], R63 ;  /* 0x0010783f01007387 */ /* 0x0003e20000100800 */
[----:B------:R-:W-:Y:S01]  /*3f3d0*/  @P2 IMAD.MOV.U32 R17, RZ, RZ, R63 ;  /* 0x000000ffff112224 */ /* 0x000fe200078e003f */
[----:B------:R-:W-:-:S02]  /*3f3e0*/  PRMT R38, RZ, 0x7610, R38 ;  /* 0x00007610ff267816 */ /* 0x000fc40000000026 */
[----:B------:R-:W-:Y:S02]  /*3f3f0*/  PRMT R37, RZ, 0x7610, R37 ;  /* 0x00007610ff257816 */ /* 0x000fe40000000025 */
[----:B------:R-:W-:Y:S02]  /*3f400*/  PRMT R36, RZ, 0x7610, R36 ;  /* 0x00007610ff247816 */ /* 0x000fe40000000024 */
[----:B------:R-:W-:Y:S02]  /*3f410*/  PRMT R35, RZ, 0x7610, R35 ;  /* 0x00007610ff237816 */ /* 0x000fe40000000023 */
[----:B---3--:R-:W-:Y:S01]  /*3f420*/  LEA R4, P4, R81, R6, 0x1 ;  /* 0x0000000651047211 */ /* 0x008fe200078808ff */
[----:B------:R3:W4:Y:S01]  /*3f430*/  @P2 LDG.E.U16 R57, desc[UR16][R16.64] ;  /* 0x0000001010392981 */ /* 0x000722000c1e1500 */
[----:B------:R-:W-:Y:S02]  /*3f440*/  PRMT R34, RZ, 0x7610, R34 ;  /* 0x00007610ff227816 */ /* 0x000fe40000000022 */
[----:B------:R-:W-:-:S02]  /*3f450*/  PRMT R33, RZ, 0x7610, R33 ;  /* 0x00007610ff217816 */ /* 0x000fc40000000021 */
[----:B-1----:R-:W-:Y:S02]  /*3f460*/  LEA.HI.X.SX32 R63, R81, R5, 0x1, P4 ;  /* 0x00000005513f7211 */ /* 0x002fe400020f0eff */
[----:B------:R-:W-:Y:S01]  /*3f470*/  ISETP.GT.U32.AND P4, PT, R7, R11, PT ;  /* 0x0000000b0700720c */ /* 0x000fe20003f84070 */
[----:B--2---:R-:W-:Y:S01]  /*3f480*/  IMAD R79, R79, UR7, RZ ;  /* 0x000000074f4f7c24 */ /* 0x004fe2000f8e02ff */
[----:B------:R-:W-:Y:S04]  /*3f490*/  STL [R1+0x1084], R64 ;  /* 0x0010844001007387 */ /* 0x000fe80000100800 */
[----:B------:R1:W-:Y:S01]  /*3f4a0*/  STL [R1+0x1080], R15 ;  /* 0x0010800f01007387 */ /* 0x0003e20000100800 */
[----:B---3--:R-:W-:Y:S01]  /*3f4b0*/  @P2 IMAD.MOV.U32 R16, RZ, RZ, R64 ;  /* 0x000000ffff102224 */ /* 0x008fe200078e0040 */
[----:B------:R-:W-:Y:S01]  /*3f4c0*/  PRMT R32, RZ, 0x7610, R32 ;  /* 0x00007610ff207816 */ /* 0x000fe20000000020 */
[----:B------:R-:W-:Y:S01]  /*3f4d0*/  @P2 IMAD.MOV.U32 R17, RZ, RZ, R15 ;  /* 0x000000ffff112224 */ /* 0x000fe200078e000f */
[----:B------:R2:W-:Y:S01]  /*3f4e0*/  STL [R1+0x108c], R4 ;  /* 0x00108c0401007387 */ /* 0x0005e20000100800 */
[----:B------:R-:W-:-:S02]  /*3f4f0*/  PRMT R31, RZ, 0x7610, R31 ;  /* 0x00007610ff1f7816 */ /* 0x000fc4000000001f */
[----:B------:R-:W-:Y:S01]  /*3f500*/  PRMT R30, RZ, 0x7610, R30 ;  /* 0x00007610ff1e7816 */ /* 0x000fe2000000001e */
[----:B0-----:R-:W-:Y:S01]  /*3f510*/  IMAD R9, R9, UR12, RZ ;  /* 0x0000000c09097c24 */ /* 0x001fe2000f8e02ff */
[----:B------:R0:W3:Y:S01]  /*3f520*/  @P2 LDG.E.U16 R56, desc[UR16][R16.64] ;  /* 0x0000001010382981 */ /* 0x0000e2000c1e1500 */
[----:B------:R-:W-:Y:S01]  /*3f530*/  PRMT R29, RZ, 0x7610, R29 ;  /* 0x00007610ff1d7816 */ /* 0x000fe2000000001d */
[----:B------:R-:W-:Y:S01]  /*3f540*/  @!P4 IMAD.IADD R11, R11, 0x1, -R7 ;  /* 0x000000010b0bc824 */ /* 0x000fe200078e0a07 */
[----:B-1----:R-:W-:Y:S01]  /*3f550*/  LEA R15, P4, R79, R6, 0x1 ;  /* 0x000000064f0f7211 */ /* 0x002fe200078808ff */
[----:B------:R1:W-:Y:S01]  /*3f560*/  STL [R1+0x1088], R63 ;  /* 0x0010883f01007387 */ /* 0x0003e20000100800 */
[----:B------:R-:W1:Y:S01]  /*3f570*/  LDCU UR7, c[0x0][0x3b0] ;  /* 0x00007600ff0777ac */ /* 0x000e620008000800 */
[----:B------:R-:W-:Y:S02]  /*3f580*/  PRMT R28, RZ, 0x7610, R28 ;  /* 0x00007610ff1c7816 */ /* 0x000fe4000000001c */
[----:B------:R-:W-:-:S02]  /*3f590*/  ISETP.GT.U32.AND P0, PT, R7, R11, PT ;  /* 0x0000000b0700720c */ /* 0x000fc40003f04070 */
[----:B------:R-:W-:Y:S02]  /*3f5a0*/  PRMT R27, RZ, 0x7610, R27 ;  /* 0x00007610ff1b7816 */ /* 0x000fe4000000001b */
[----:B------:R-:W-:Y:S01]  /*3f5b0*/  PRMT R26, RZ, 0x7610, R26 ;  /* 0x00007610ff1a7816 */ /* 0x000fe2000000001a */
[----:B0-----:R-:W-:Y:S02]  /*3f5c0*/  @P2 IMAD.MOV.U32 R16, RZ, RZ, R4 ;  /* 0x000000ffff102224 */ /* 0x001fe400078e0004 */
[----:B------:R-:W-:Y:S01]  /*3f5d0*/  @P2 IMAD.MOV.U32 R17, RZ, RZ, R63 ;  /* 0x000000ffff112224 */ /* 0x000fe200078e003f */
[C---:B--2---:R-:W-:Y:S02]  /*3f5e0*/  LEA R4, P6, R14.reuse, R6, 0x1 ;  /* 0x000000060e047211 */ /* 0x044fe400078c08ff */
[----:B------:R-:W-:Y:S02]  /*3f5f0*/  PRMT R25, RZ, 0x7610, R25 ;  /* 0x00007610ff197816 */ /* 0x000fe40000000019 */
[-C--:B-1----:R-:W-:Y:S01]  /*3f600*/  LEA.HI.X.SX32 R63, R79, R5.reuse, 0x1, P4 ;  /* 0x000000054f3f7211 */ /* 0x082fe200020f0eff */
[----:B------:R0:W-:Y:S01]  /*3f610*/  STL [R1+0x1094], R15 ;  /* 0x0010940f01007387 */ /* 0x0001e20000100800 */
[----:B------:R-:W-:Y:S01]  /*3f620*/  LEA.HI.X.SX32 R64, R14, R5, 0x1, P6 ;  /* 0x000000050e407211 */ /* 0x000fe200030f0eff */
[----:B------:R-:W-:-:S02]  /*3f630*/  @P2 IMAD.MOV.U32 R14, RZ, RZ, R15 ;  /* 0x000000ffff0e2224 */ /* 0x000fc400078e000f */
[----:B------:R-:W-:Y:S04]  /*3f640*/  STL [R1+0x109c], R4 ;  /* 0x00109c0401007387 */ /* 0x000fe80000100800 */
[----:B------:R1:W-:Y:S01]  /*3f650*/  STL [R1+0x1090], R63 ;  /* 0x0010903f01007387 */ /* 0x0003e20000100800 */
[----:B------:R-:W-:-:S03]  /*3f660*/  @!P0 IMAD.IADD R11, R11, 0x1, -R7 ;  /* 0x000000010b0b8824 */ /* 0x000fc600078e0a07 */
[----:B------:R-:W2:Y:S01]  /*3f670*/  @P2 LDG.E.U16 R80, desc[UR16][R16.64] ;  /* 0x0000001010502981 */ /* 0x000ea2000c1e1500 */
[----:B------:R-:W-:Y:S02]  /*3f680*/  PRMT R24, RZ, 0x7610, R24 ;  /* 0x00007610ff187816 */ /* 0x000fe40000000018 */
[----:B------:R-:W-:Y:S02]  /*3f690*/  PRMT R23, RZ, 0x7610, R23 ;  /* 0x00007610ff177816 */ /* 0x000fe40000000017 */
[----:B------:R-:W-:Y:S01]  /*3f6a0*/  PRMT R22, RZ, 0x7610, R22 ;  /* 0x00007610ff167816 */ /* 0x000fe20000000016 */
[----:B0-----:R-:W-:Y:S01]  /*3f6b0*/  @P2 IMAD.MOV.U32 R15, RZ, RZ, R63 ;  /* 0x000000ffff0f2224 */ /* 0x001fe200078e003f */
[----:B------:R-:W-:Y:S02]  /*3f6c0*/  ISETP.GT.U32.AND P0, PT, R7, R13, PT ;  /* 0x0000000d0700720c */ /* 0x000fe40003f04070 */
[----:B------:R-:W-:Y:S02]  /*3f6d0*/  PRMT R20, RZ, 0x7610, R20 ;  /* 0x00007610ff147816 */ /* 0x000fe40000000014 */
[----:B------:R-:W-:-:S02]  /*3f6e0*/  PRMT R21, RZ, 0x7610, R21 ;  /* 0x00007610ff157816 */ /* 0x000fc40000000015 */
[CC--:B-1----:R-:W-:Y:S01]  /*3f6f0*/  LEA R63, P4, R10.reuse, R6.reuse, 0x1 ;  /* 0x000000060a3f7211 */ /* 0x0c2fe200078808ff */
[----:B------:R0:W2:Y:S01]  /*3f700*/  @P2 LDG.E.U16 R78, desc[UR16][R14.64] ;  /* 0x000000100e4e2981 */ /* 0x0000a2000c1e1500 */
[----:B------:R-:W-:Y:S01]  /*3f710*/  PRMT R19, RZ, 0x7610, R19 ;  /* 0x00007610ff137816 */ /* 0x000fe20000000013 */
[----:B------:R-:W1:Y:S01]  /*3f720*/  LDCU UR10, c[0x0][0x3b0] ;  /* 0x00007600ff0a77ac */ /* 0x000e620008000800 */
[-C--:B------:R-:W-:Y:S01]  /*3f730*/  LEA.HI.X.SX32 R10, R10, R5.reuse, 0x1, P4 ;  /* 0x000000050a0a7211 */ /* 0x080fe200020f0eff */
[----:B------:R-:W-:Y:S01]  /*3f740*/  STL [R1+0x1098], R64 ;  /* 0x0010984001007387 */ /* 0x000fe20000100800 */
[----:B0-----:R-:W-:Y:S02]  /*3f750*/  @P2 IMAD.MOV.U32 R14, RZ, RZ, R4 ;  /* 0x000000ffff0e2224 */ /* 0x001fe400078e0004 */
[----:B------:R-:W-:Y:S01]  /*3f760*/  @P2 IMAD.MOV.U32 R15, RZ, RZ, R64 ;  /* 0x000000ffff0f2224 */ /* 0x000fe200078e0040 */
[C---:B------:R-:W-:Y:S01]  /*3f770*/  LEA R4, P6, R9.reuse, R6, 0x1 ;  /* 0x0000000609047211 */ /* 0x040fe200078c08ff */
[----:B------:R-:W-:Y:S04]  /*3f780*/  STL [R1+0x10a4], R63 ;  /* 0x0010a43f01007387 */ /* 0x000fe80000100800 */
[----:B------:R0:W2:Y:S04]  /*3f790*/  @P2 LDG.E.U16 R55, desc[UR16][R14.64] ;  /* 0x000000100e372981 */ /* 0x0000a8000c1e1500 */
[----:B------:R-:W-:Y:S01]  /*3f7a0*/  STL [R1+0x10ac], R4 ;  /* 0x0010ac0401007387 */ /* 0x000fe20000100800 */
[----:B------:R-:W-:-:S03]  /*3f7b0*/  LEA.HI.X.SX32 R16, R9, R5, 0x1, P6 ;  /* 0x0000000509107211 */ /* 0x000fc600030f0eff */
[----:B------:R1:W-:Y:S01]  /*3f7c0*/  STL [R1+0x10a0], R10 ;  /* 0x0010a00a01007387 */ /* 0x0003e20000100800 */
[----:B------:R-:W-:Y:S02]  /*3f7d0*/  @!P5 IMAD.MOV R11, RZ, RZ, -R11 ;  /* 0x000000ffff0bd224 */ /* 0x000fe400078e0a0b */
[----:B0-----:R-:W-:Y:S02]  /*3f7e0*/  @P2 IMAD.MOV.U32 R14, RZ, RZ, R63 ;  /* 0x000000ffff0e2224 */ /* 0x001fe400078e003f */
[----:B------:R-:W-:Y:S02]  /*3f7f0*/  @P2 IMAD.MOV.U32 R15, RZ, RZ, R10 ;  /* 0x000000ffff0f2224 */ /* 0x000fe400078e000a */
[----:B-1----:R-:W-:Y:S01]  /*3f800*/  VIADD R10, R3, 0x1d6 ;  /* 0x000001d6030a7836 */ /* 0x002fe20000000000 */
[----:B------:R-:W-:Y:S02]  /*3f810*/  SEL R11, R12, R11, !P3 ;  /* 0x0000000b0c0b7207 */ /* 0x000fe40005800000 */
[----:B------:R0:W2:Y:S01]  /*3f820*/  @P2 LDG.E.U16 R47, desc[UR16][R14.64] ;  /* 0x000000100e2f2981 */ /* 0x0000a2000c1e1500 */
[----:B------:R-:W-:Y:S01]  /*3f830*/  @!P0 IMAD.IADD R13, R13, 0x1, -R7 ;  /* 0x000000010d0d8824 */ /* 0x000fe200078e0a07 */
[----:B------:R-:W-:Y:S01]  /*3f840*/  IABS R9, R10 ;  /* 0x0000000a00097213 */ /* 0x000fe20000000000 */
[----:B0-----:R-:W-:-:S02]  /*3f850*/  @P2 IMAD.MOV.U32 R14, RZ, RZ, R4 ;  /* 0x000000ffff0e2224 */ /* 0x001fc400078e0004 */
[----:B------:R-:W-:Y:S01]  /*3f860*/  @P2 IMAD.MOV.U32 R15, RZ, RZ, R16 ;  /* 0x000000ffff0f2224 */ /* 0x000fe200078e0010 */
[----:B------:R-:W-:-:S04]  /*3f870*/  ISETP.GT.U32.AND P5, PT, R7, R13, PT ;  /* 0x0000000d0700720c */ /* 0x000fc80003fa4070 */
[----:B------:R0:W2:Y:S01]  /*3f880*/  @P2 LDG.E.U16 R48, desc[UR16][R14.64] ;  /* 0x000000100e302981 */ /* 0x0000a2000c1e1500 */
[----:B------:R-:W-:Y:S02]  /*3f890*/  VIADD R4, R3, 0x1d5 ;  /* 0x000001d503047836 */ /* 0x000fe40000000000 */
[----:B0-----:R-:W-:Y:S02]  /*3f8a0*/  IMAD R14, R11, UR7, RZ ;  /* 0x000000070b0e7c24 */ /* 0x001fe4000f8e02ff */
[----:B------:R-:W-:Y:S01]  /*3f8b0*/  IMAD.HI.U32 R11, R8, R9, RZ ;  /* 0x00000009080b7227 */ /* 0x000fe200078e00ff */
[----:B------:R-:W-:-:S03]  /*3f8c0*/  ISETP.GE.AND P4, PT, R4, RZ, PT ;  /* 0x000000ff0400720c */ /* 0x000fc60003f86270 */
[----:B------:R-:W-:Y:S01]  /*3f8d0*/  @!P5 IMAD.IADD R13, R13, 0x1, -R7 ;  /* 0x000000010d0dd824 */ /* 0x000fe200078e0a07 */
[----:B------:R-:W0:Y:S01]  /*3f8e0*/  LDCU UR7, c[0x0][0x3b0] ;  /* 0x00007600ff0777ac */ /* 0x000e220008000800 */
[----:B------:R-:W-:-:S04]  /*3f8f0*/  IMAD.MOV R11, RZ, RZ, -R11 ;  /* 0x000000ffff0b7224 */ /* 0x000fc800078e0a0b */
[----:B------:R-:W-:-:S05]  /*3f900*/  IMAD R9, R7, R11, R9 ;  /* 0x0000000b07097224 */ /* 0x000fca00078e0209 */
[----:B------:R-:W-:Y:S02]  /*3f910*/  ISETP.GT.U32.AND P5, PT, R7, R9, PT ;  /* 0x000000090700720c */ /* 0x000fe40003fa4070 */
[C---:B------:R-:W-:Y:S01]  /*3f920*/  LEA R4, P0, R14.reuse, R6, 0x1 ;  /* 0x000000060e047211 */ /* 0x040fe200078008ff */
[----:B------:R-:W-:Y:S02]  /*3f930*/  @!P4 IMAD.MOV R13, RZ, RZ, -R13 ;  /* 0x000000ffff0dc224 */ /* 0x000fe400078e0a0d */
[----:B------:R-:W-:Y:S01]  /*3f940*/  VIADD R11, R3, 0x1d7 ;  /* 0x000001d7030b7836 */ /* 0x000fe20000000000 */
[----:B------:R-:W-:Y:S01]  /*3f950*/  LEA.HI.X.SX32 R15, R14, R5, 0x1, P0 ;  /* 0x000000050e0f7211 */ /* 0x000fe200000f0eff */
[----:B------:R-:W-:Y:S01]  /*3f960*/  @P2 IMAD.MOV.U32 R14, RZ, RZ, R4 ;  /* 0x000000ffff0e2224 */ /* 0x000fe200078e0004 */
[----:B------:R-:W-:Y:S02]  /*3f970*/  ISETP.GE.AND P0, PT, R10, RZ, PT ;  /* 0x000000ff0a00720c */ /* 0x000fe40003f06270 */
[----:B------:R-:W-:-:S02]  /*3f980*/  SEL R13, R12, R13, !P3 ;  /* 0x0000000d0c0d7207 */ /* 0x000fc40005800000 */
[----:B------:R-:W-:Y:S01]  /*3f990*/  IABS R10, R11 ;  /* 0x0000000b000a7213 */ /* 0x000fe20000000000 */
[----:B------:R0:W2:Y:S01]  /*3f9a0*/  @P2 LDG.E.U16 R46, desc[UR16][R14.64] ;  /* 0x000000100e2e2981 */ /* 0x0000a2000c1e1500 */
[----:B------:R-:W-:-:S05]  /*3f9b0*/  @!P5 IMAD.IADD R9, R9, 0x1, -R7 ;  /* 0x000000010909d824 */ /* 0x000fca00078e0a07 */
[----:B------:R-:W-:Y:S01]  /*3f9c0*/  ISETP.GT.U32.AND P5, PT, R7, R9, PT ;  /* 0x000000090700720c */ /* 0x000fe20003fa4070 */
[----:B0-----:R-:W-:Y:S02]  /*3f9d0*/  IMAD R14, R13, UR7, RZ ;  /* 0x000000070d0e7c24 */ /* 0x001fe4000f8e02ff */
[----:B------:R-:W-:Y:S01]  /*3f9e0*/  IMAD.HI.U32 R13, R8, R10, RZ ;  /* 0x0000000a080d7227 */ /* 0x000fe200078e00ff */
[----:B------:R-:W-:Y:S01]  /*3f9f0*/  STL [R1+0x10a8], R16 ;  /* 0x0010a81001007387 */ /* 0x000fe20000100800 */
[----:B------:R-:W0:Y:S02]  /*3fa00*/  LDCU UR7, c[0x0][0x3b0] ;  /* 0x00007600ff0777ac */ /* 0x000e240008000800 */
[----:B------:R-:W-:Y:S01]  /*3fa10*/  IMAD.MOV R13, RZ, RZ, -R13 ;  /* 0x000000ffff0d7224 */ /* 0x000fe200078e0a0d */
[----:B------:R1:W-:Y:S03]  /*3fa20*/  STL [R1+0x10b4], R4 ;  /* 0x0010b40401007387 */ /* 0x0003e60000100800 */
[----:B------:R-:W-:-:S02]  /*3fa30*/  IMAD R10, R7, R13, R10 ;  /* 0x0000000d070a7224 */ /* 0x000fc400078e020a */
[----:B------:R-:W-:-:S03]  /*3fa40*/  @!P5 IMAD.IADD R9, R9, 0x1, -R7 ;  /* 0x000000010909d824 */ /* 0x000fc600078e0a07 */
[----:B------:R-:W-:Y:S02]  /*3fa50*/  ISETP.GT.U32.AND P5, PT, R7, R10, PT ;  /* 0x0000000a0700720c */ /* 0x000fe40003fa4070 */
[----:B-1----:R-:W-:-:S04]  /*3fa60*/  LEA R4, P4, R14, R6, 0x1 ;  /* 0x000000060e047211 */ /* 0x002fc800078808ff */
[----:B------:R-:W-:Y:S02]  /*3fa70*/  LEA.HI.X.SX32 R16, R14, R5, 0x1, P4 ;  /* 0x000000050e107211 */ /* 0x000fe400020f0eff */
[----:B------:R-:W-:Y:S01]  /*3fa80*/  ISETP.GE.AND P4, PT, R11, RZ, PT ;  /* 0x000000ff0b00720c */ /* 0x000fe20003f86270 */
[----:B------:R-:W-:Y:S01]  /*3fa90*/  VIADD R11, R3, 0x1da ;  /* 0x000001da030b7836 */ /* 0x000fe20000000000 */
[----:B------:R1:W-:Y:S01]  /*3faa0*/  STL [R1+0x10b0], R15 ;  /* 0x0010b00f01007387 */ /* 0x0003e20000100800 */
[----:B------:R-:W-:Y:S02]  /*3fab0*/  @P2 IMAD.MOV.U32 R14, RZ, RZ, R4 ;  /* 0x000000ffff0e2224 */ /* 0x000fe400078e0004 */
[----:B------:R-:W-:Y:S01]  /*3fac0*/  @!P0 IMAD.MOV R9, RZ, RZ, -R9 ;  /* 0x000000ffff098224 */ /* 0x000fe200078e0a09 */
[----:B------:R-:W-:Y:S01]  /*3fad0*/  IABS R13, R11 ;  /* 0x0000000b000d7213 */ /* 0x000fe20000000000 */
[----:B------:R-:W-:Y:S02]  /*3fae0*/  @!P5 IMAD.IADD R10, R10, 0x1, -R7 ;  /* 0x000000010a0ad824 */ /* 0x000fe400078e0a07 */
[----:B-1----:R-:W-:-:S05]  /*3faf0*/  @P2 IMAD.MOV.U32 R15, RZ, RZ, R16 ;  /* 0x000000ffff0f2224 */ /* 0x002fca00078e0010 */
[----:B------:R1:W2:Y:S01]  /*3fb00*/  @P2 LDG.E.U16 R45, desc[UR16][R14.64] ;  /* 0x000000100e2d2981 */ /* 0x0002a2000c1e1500 */
[----:B------:R-:W-:Y:S02]  /*3fb10*/  ISETP.GT.U32.AND P5, PT, R7, R10, PT ;  /* 0x0000000a0700720c */ /* 0x000fe40003fa4070 */
[----:B-1----:R-:W-:Y:S01]  /*3fb20*/  SEL R14, R12, R9, !P3 ;  /* 0x000000090c0e7207 */ /* 0x002fe20005800000 */
[----:B------:R-:W-:-:S04]  /*3fb30*/  IMAD.MOV.U32 R9, RZ, RZ, R13 ;  /* 0x000000ffff097224 */ /* 0x000fc800078e000d */
[----:B------:R-:W-:-:S04]  /*3fb40*/  IMAD.HI.U32 R13, R8, R9, RZ ;  /* 0x00000009080d7227 */ /* 0x000fc800078e00ff */
[----:B0-----:R-:W-:Y:S01]  /*3fb50*/  IMAD R14, R14, UR7, RZ ;  /* 0x000000070e0e7c24 */ /* 0x001fe2000f8e02ff */
[----:B------:R0:W-:Y:S01]  /*3fb60*/  STL [R1+0x10bc], R4 ;  /* 0x0010bc0401007387 */ /* 0x0001e20000100800 */
[----:B------:R-:W-:Y:S02]  /*3fb70*/  IMAD.MOV R13, RZ, RZ, -R13 ;  /* 0x000000ffff0d7224 */ /* 0x000fe400078e0a0d */
[----:B------:R-:W-:Y:S01]  /*3fb80*/  @!P5 IMAD.IADD R10, R10, 0x1, -R7 ;  /* 0x000000010a0ad824 */ /* 0x000fe200078e0a07 */
[----:B------:R-:W1:Y:S01]  /*3fb90*/  LDCU UR7, c[0x0][0x3b0] ;  /* 0x00007600ff0777ac */ /* 0x000e620008000800 */
[C---:B------:R-:W-:Y:S01]  /*3fba0*/  IMAD R9, R7.reuse, R13, R9 ;  /* 0x0000000d07097224 */ /* 0x040fe200078e0209 */
[----:B------:R0:W-:Y:S02]  /*3fbb0*/  STL [R1+0x10b8], R16 ;  /* 0x0010b81001007387 */ /* 0x0001e40000100800 */
[----:B0-----:R-:W-:Y:S02]  /*3fbc0*/  LEA R4, P0, R14, R6, 0x1 ;  /* 0x000000060e047211 */ /* 0x001fe400078008ff */
[----:B------:R-:W-:-:S02]  /*3fbd0*/  ISETP.GT.U32.AND P5, PT, R7, R9, PT ;  /* 0x000000090700720c */ /* 0x000fc40003fa4070 */
[----:B------:R-:W-:Y:S02]  /*3fbe0*/  LEA.HI.X.SX32 R16, R14, R5, 0x1, P0 ;  /* 0x000000050e107211 */ /* 0x000fe400000f0eff */
[----:B------:R-:W-:Y:S01]  /*3fbf0*/  ISETP.GE.AND P0, PT, R11, RZ, PT ;  /* 0x000000ff0b00720c */ /* 0x000fe20003f06270 */
[----:B------:R-:W-:Y:S02]  /*3fc00*/  VIADD R11, R3, 0x1db ;  /* 0x000001db030b7836 */ /* 0x000fe40000000000 */
[----:B------:R-:W-:Y:S02]  /*3fc10*/  @P2 IMAD.MOV.U32 R14, RZ, RZ, R4 ;  /* 0x000000ffff0e2224 */ /* 0x000fe400078e0004 */
[----:B------:R-:W-:Y:S02]  /*3fc20*/  @!P4 IMAD.MOV R10, RZ, RZ, -R10 ;  /* 0x000000ffff0ac224 */ /* 0x000fe400078e0a0a */
[----:B------:R-:W-:Y:S01]  /*3fc30*/  @P2 IMAD.MOV.U32 R15, RZ, RZ, R16 ;  /* 0x000000ffff0f2224 */ /* 0x000fe200078e0010 */
[----:B------:R-:W-:Y:S01]  /*3fc40*/  IABS R13, R11 ;  /* 0x0000000b000d7213 */ /* 0x000fe20000000000 */
[----:B------:R-:W-:-:S03]  /*3fc50*/  @!P5 IMAD.IADD R9, R9, 0x1, -R7 ;  /* 0x000000010909d824 */ /* 0x000fc600078e0a07 */
[----:B------:R0:W2:Y:S02]  /*3fc60*/  @P2 LDG.E.U16 R44, desc[UR16][R14.64] ;  /* 0x000000100e2c2981 */ /* 0x0000a4000c1e1500 */
[----:B------:R-:W-:Y:S02]  /*3fc70*/  ISETP.GT.U32.AND P5, PT, R7, R9, PT ;  /* 0x000000090700720c */ /* 0x000fe40003fa4070 */
[----:B0-----:R-:W-:Y:S01]  /*3fc80*/  SEL R14, R12, R10, !P3 ;  /* 0x0000000a0c0e7207 */ /* 0x001fe20005800000 */
[----:B------:R-:W-:-:S04]  /*3fc90*/  IMAD.MOV.U32 R10, RZ, RZ, R13 ;  /* 0x000000ffff0a7224 */ /* 0x000fc800078e000d */
[----:B------:R-:W-:-:S04]  /*3fca0*/  IMAD.HI.U32 R13, R8, R10, RZ ;  /* 0x0000000a080d7227 */ /* 0x000fc800078e00ff */
[----:B-1----:R-:W-:Y:S01]  /*3fcb0*/  IMAD R14, R14, UR7, RZ ;  /* 0x000000070e0e7c24 */ /* 0x002fe2000f8e02ff */
[----:B------:R0:W-:Y:S01]  /*3fcc0*/  STL [R1+0x10c4], R4 ;  /* 0x0010c40401007387 */ /* 0x0001e20000100800 */
[----:B------:R-:W-:Y:S02]  /*3fcd0*/  IMAD.MOV R13, RZ, RZ, -R13 ;  /* 0x000000ffff0d7224 */ /* 0x000fe400078e0a0d */
[----:B------:R-:W-:Y:S01]  /*3fce0*/  @!P5 IMAD.IADD R9, R9, 0x1, -R7 ;  /* 0x000000010909d824 */ /* 0x000fe200078e0a07 */
[----:B------:R-:W1:Y:S01]  /*3fcf0*/  LDCU UR7, c[0x0][0x3b0] ;  /* 0x00007600ff0777ac */ /* 0x000e620008000800 */
[----:B------:R-:W-:Y:S01]  /*3fd00*/  IMAD R10, R7, R13, R10 ;  /* 0x0000000d070a7224 */ /* 0x000fe200078e020a */
[----:B------:R4:W-:Y:S01]  /*3fd10*/  STL [R1+0x10c0], R16 ;  /* 0x0010c01001007387 */ /* 0x0009e20000100800 */
[----:B0-----:R-:W-:-:S03]  /*3fd20*/  LEA R4, P4, R14, R6, 0x1 ;  /* 0x000000060e047211 */ /* 0x001fc600078808ff */
[----:B------:R-:W-:Y:S02]  /*3fd30*/  ISETP.GT.U32.AND P5, PT, R7, R10, PT ;  /* 0x0000000a0700720c */ /* 0x000fe40003fa4070 */
[----:B----4-:R-:W-:Y:S02]  /*3fd40*/  LEA.HI.X.SX32 R16, R14, R5, 0x1, P4 ;  /* 0x000000050e107211 */ /* 0x010fe400020f0eff */
[----:B------:R-:W-:Y:S01]  /*3fd50*/  ISETP.GE.AND P4, PT, R11, RZ, PT ;  /* 0x000000ff0b00720c */ /* 0x000fe20003f86270 */
[----:B------:R-:W-:Y:S02]  /*3fd60*/  VIADD R11, R3, 0x1dc ;  /* 0x000001dc030b7836 */ /* 0x000fe40000000000 */
[----:B------:R-:W-:Y:S02]  /*3fd70*/  @P2 IMAD.MOV.U32 R14, RZ, RZ, R4 ;  /* 0x000000ffff0e2224 */ /* 0x000fe400078e0004 */
[----:B------:R-:W-:Y:S02]  /*3fd80*/  @!P0 IMAD.MOV R9, RZ, RZ, -R9 ;  /* 0x000000ffff098224 */ /* 0x000fe400078e0a09 */
[----:B------:R-:W-:Y:S01]  /*3fd90*/  @P2 IMAD.MOV.U32 R15, RZ, RZ, R16 ;  /* 0x000000ffff0f2224 */ /* 0x000fe200078e0010 */
[----:B------:R-:W-:Y:S01]  /*3fda0*/  IABS R13, R11 ;  /* 0x0000000b000d7213 */ /* 0x000fe20000000000 */
[----:B------:R-:W-:-:S03]  /*3fdb0*/  @!P5 IMAD.IADD R10, R10, 0x1, -R7 ;  /* 0x000000010a0ad824 */ /* 0x000fc600078e0a07 */
[----:B------:R0:W4:Y:S02]  /*3fdc0*/  @P2 LDG.E.U16 R43, desc[UR16][R14.64] ;  /* 0x000000100e2b2981 */ /* 0x000124000c1e1500 */
        /* <DEDUP_REMOVED lines=13> */
[----:B---3--:R-:W-:Y:S02]  /*3fea0*/  LEA.HI.X.SX32 R16, R14, R5, 0x1, P0 ;  /* 0x000000050e107211 */ /* 0x008fe400000f0eff */
[----:B------:R-:W-:Y:S01]  /*3feb0*/  ISETP.GE.AND P0, PT, R11, RZ, PT ;  /* 0x000000ff0b00720c */ /* 0x000fe20003f06270 */
[----:B------:R-:W-:Y:S02]  /*3fec0*/  VIADD R11, R3, 0x1dd ;  /* 0x000001dd030b7836 */ /* 0x000fe40000000000 */
[----:B------:R-:W-:Y:S02]  /*3fed0*/  @P2 IMAD.MOV.U32 R14, RZ, RZ, R4 ;  /* 0x000000ffff0e2224 */ /* 0x000fe400078e0004 */
[----:B------:R-:W-:Y:S02]  /*3fee0*/  @!P4 IMAD.MOV R10, RZ, RZ, -R10 ;  /* 0x000000ffff0ac224 */ /* 0x000fe400078e0a0a */
[----:B------:R-:W-:Y:S01]  /*3fef0*/  @P2 IMAD.MOV.U32 R15, RZ, RZ, R16 ;  /* 0x000000ffff0f2224 */ /* 0x000fe200078e0010 */
[----:B------:R-:W-:Y:S01]  /*3ff00*/  IABS R13, R11 ;  /* 0x0000000b000d7213 */ /* 0x000fe20000000000 */
[----:B------:R-:W-:-:S03]  /*3ff10*/  @!P5 IMAD.IADD R9, R9, 0x1, -R7 ;  /* 0x000000010909d824 */ /* 0x000fc600078e0a07 */
[----:B------:R0:W3:Y:S02]  /*3ff20*/  @P2 LDG.E.U16 R42, desc[UR16][R14.64] ;  /* 0x000000100e2a2981 */ /* 0x0000e4000c1e1500 */
        /* <DEDUP_REMOVED lines=488> */
[----:B------:R-:W-:-:S04]  /*41db0*/  IMAD.MOV R13, RZ, RZ, -R13 ;  /* 0x000000ffff0d7224 */ /* 0x000fc800078e0a0d */
[----:B------:R-:W-:Y:S02]  /*41dc0*/  IMAD R10, R7, R13, R10 ;  /* 0x0000000d070a7224 */ /* 0x000fe400078e020a */
[----:B------:R-:W-:-:S03]  /*41dd0*/  @!P4 IMAD.IADD R9, R9, 0x1, -R7 ;  /* 0x000000010909c824 */ /* 0x000fc600078e0a07 */
[----:B------:R-:W-:Y:S01]  /*41de0*/  ISETP.GT.U32.AND P4, PT, R7, R10, PT ;  /* 0x0000000a0700720c */ /* 0x000fe20003f84070 */
[----:B-1----:R-:W-:Y:S01]  /*41df0*/  IMAD R14, R14, UR7, RZ ;  /* 0x000000070e0e7c24 */ /* 0x002fe2000f8e02ff */
[----:B------:R-:W0:Y:S01]  /*41e00*/  LDCU UR7, c[0x0][0x3b0] ;  /* 0x00007600ff0777ac */ /* 0x000e220008000800 */
[----:B------:R1:W-:Y:S01]  /*41e10*/  STL [R1+0x117c], R4 ;  /* 0x00117c0401007387 */ /* 0x0003e20000100800 */
[----:B------:R-:W-:-:S03]  /*41e20*/  @!P0 IMAD.MOV R9, RZ, RZ, -R9 ;  /* 0x000000ffff098224 */ /* 0x000fc600078e0a09 */
[----:B------:R0:W-:Y:S06]  /*41e30*/  STL [R1+0x1178], R16 ;  /* 0x0011781001007387 */ /* 0x0001ec0000100800 */
[----:B------:R-:W-:Y:S01]  /*41e40*/  @!P4 IMAD.IADD R10, R10, 0x1, -R7 ;  /* 0x000000010a0ac824 */ /* 0x000fe200078e0a07 */
[----:B-1----:R-:W-:Y:S02]  /*41e50*/  LEA R4, P5, R14, R6, 0x1 ;  /* 0x000000060e047211 */ /* 0x002fe400078a08ff */
[----:B------:R-:W-:Y:S02]  /*41e60*/  SEL R9, R12, R9, !P3 ;  /* 0x000000090c097207 */ /* 0x000fe40005800000 */
[----:B------:R-:W-:-:S02]  /*41e70*/  ISETP.GT.U32.AND P0, PT, R7, R10, PT ;  /* 0x0000000a0700720c */ /* 0x000fc40003f04070 */
[----:B0-----:R-:W-:Y:S02]  /*41e80*/  LEA.HI.X.SX32 R16, R14, R5, 0x1, P5 ;  /* 0x000000050e107211 */ /* 0x001fe400028f0eff */
[----:B------:R-:W-:Y:S01]  /*41e90*/  ISETP.GE.AND P5, PT, R11, RZ, PT ;  /* 0x000000ff0b00720c */ /* 0x000fe20003fa6270 */
[----:B------:R-:W-:Y:S01]  /*41ea0*/  IMAD R9, R9, UR7, RZ ;  /* 0x0000000709097c24 */ /* 0x000fe2000f8e02ff */
[----:B------:R-:W0:Y:S01]  /*41eb0*/  LDCU UR7, c[0x0][0x3b0] ;  /* 0x00007600ff0777ac */ /* 0x000e220008000800 */
[----:B------:R1:W-:Y:S01]  /*41ec0*/  STL [R1+0x118c], R4 ;  /* 0x00118c0401007387 */ /* 0x0003e20000100800 */
[----:B------:R-:W-:Y:S02]  /*41ed0*/  @P2 IMAD.MOV.U32 R14, RZ, RZ, R4 ;  /* 0x000000ffff0e2224 */ /* 0x000fe400078e0004 */
[----:B------:R-:W-:Y:S01]  /*41ee0*/  VIADD R11, R3, 0x1fd ;  /* 0x000001fd030b7836 */ /* 0x000fe20000000000 */
[----:B------:R1:W-:Y:S02]  /*41ef0*/  STL [R1+0x1188], R16 ;  /* 0x0011881001007387 */ /* 0x0003e40000100800 */
[----:B------:R-:W-:Y:S01]  /*41f00*/  @!P0 IMAD.IADD R10, R10, 0x1, -R7 ;  /* 0x000000010a0a8824 */ /* 0x000fe200078e0a07 */
[----:B-1----:R-:W-:Y:S01]  /*41f10*/  LEA R4, P4, R9, R6, 0x1 ;  /* 0x0000000609047211 */ /* 0x002fe200078808ff */
[----:B------:R-:W-:-:S02]  /*41f20*/  @P2 IMAD.MOV.U32 R15, RZ, RZ, R16 ;  /* 0x000000ffff0f2224 */ /* 0x000fc400078e0010 */
[----:B------:R-:W-:Y:S01]  /*41f30*/  @!P5 IMAD.MOV R10, RZ, RZ, -R10 ;  /* 0x000000ffff0ad224 */ /* 0x000fe200078e0a0a */
[----:B------:R-:W-:Y:S02]  /*41f40*/  LEA.HI.X.SX32 R16, R9, R5, 0x1, P4 ;  /* 0x0000000509107211 */ /* 0x000fe400020f0eff */
[----:B------:R-:W-:Y:S01]  /*41f50*/  IABS R9, R11 ;  /* 0x0000000b00097213 */ /* 0x000fe20000000000 */
[----:B------:R1:W2:Y:S01]  /*41f60*/  @P2 LDG.E.U16 R19, desc[UR16][R14.64] ;  /* 0x000000100e132981 */ /* 0x0002a2000c1e1500 */
[----:B------:R-:W-:-:S03]  /*41f70*/  SEL R13, R12, R10, !P3 ;  /* 0x0000000a0c0d7207 */ /* 0x000fc60005800000 */
[----:B------:R-:W-:-:S04]  /*41f80*/  IMAD.HI.U32 R10, R8, R9, RZ ;  /* 0x00000009080a7227 */ /* 0x000fc800078e00ff */
[----:B0-----:R-:W-:Y:S01]  /*41f90*/  IMAD R13, R13, UR7, RZ ;  /* 0x000000070d0d7c24 */ /* 0x001fe2000f8e02ff */
[----:B------:R0:W-:Y:S01]  /*41fa0*/  STL [R1+0x1194], R4 ;  /* 0x0011940401007387 */ /* 0x0001e20000100800 */
[----:B------:R-:W-:Y:S02]  /*41fb0*/  IMAD.MOV R10, RZ, RZ, -R10 ;  /* 0x000000ffff0a7224 */ /* 0x000fe400078e0a0a */
[----:B-1----:R-:W-:Y:S01]  /*41fc0*/  @P2 IMAD.MOV.U32 R14, RZ, RZ, R4 ;  /* 0x000000ffff0e2224 */ /* 0x002fe200078e0004 */
[----:B------:R-:W-:Y:S01]  /*41fd0*/  PRMT R18, RZ, 0x7610, R18 ;  /* 0x00007610ff127816 */ /* 0x000fe20000000012 */
[----:B------:R-:W-:Y:S01]  /*41fe0*/  IMAD R9, R7, R10, R9 ;  /* 0x0000000a07097224 */ /* 0x000fe200078e0209 */
[----:B------:R1:W-:Y:S01]  /*41ff0*/  STL [R1+0x1190], R16 ;  /* 0x0011901001007387 */ /* 0x0003e20000100800 */
[----:B------:R-:W-:Y:S01]  /*42000*/  @P2 IMAD.MOV.U32 R15, RZ, RZ, R16 ;  /* 0x000000ffff0f2224 */ /* 0x000fe200078e0010 */
[----:B------:R-:W-:Y:S02]  /*42010*/  PRMT R17, RZ, 0x7610, R17 ;  /* 0x00007610ff117816 */ /* 0x000fe40000000011 */
[----:B0-----:R-:W-:-:S02]  /*42020*/  LEA R4, P0, R13, R6, 0x1 ;  /* 0x000000060d047211 */ /* 0x001fc400078008ff */
[----:B------:R-:W-:Y:S01]  /*42030*/  ISETP.GT.U32.AND P4, PT, R7, R9, PT ;  /* 0x000000090700720c */ /* 0x000fe20003f84070 */
[----:B------:R-:W0:Y:S01]  /*42040*/  LDCU UR7, c[0x0][0x3b0] ;  /* 0x00007600ff0777ac */ /* 0x000e220008000800 */
[----:B------:R0:W2:Y:S01]  /*42050*/  @P2 LDG.E.U16 R18, desc[UR16][R14.64] ;  /* 0x000000100e122981 */ /* 0x0000a2000c1e1500 */
[----:B-1----:R-:W-:Y:S01]  /*42060*/  LEA.HI.X.SX32 R16, R13, R5, 0x1, P0 ;  /* 0x000000050d107211 */ /* 0x002fe200000f0eff */
[----:B0-----:R-:W-:-:S04]  /*42070*/  @P2 IMAD.MOV.U32 R14, RZ, RZ, R4 ;  /* 0x000000ffff0e2224 */ /* 0x001fc800078e0004 */
[----:B------:R-:W-:Y:S01]  /*42080*/  @P2 IMAD.MOV.U32 R15, RZ, RZ, R16 ;  /* 0x000000ffff0f2224 */ /* 0x000fe200078e0010 */
[----:B------:R-:W-:Y:S04]  /*42090*/  STL [R1+0xe1c], R4 ;  /* 0x000e1c0401007387 */ /* 0x000fe80000100800 */
[----:B------:R0:W-:Y:S04]  /*420a0*/  STL [R1+0xe18], R16 ;  /* 0x000e181001007387 */ /* 0x0001e80000100800 */
[----:B------:R1:W2:Y:S01]  /*420b0*/  @P2 LDG.E.U16 R17, desc[UR16][R14.64] ;  /* 0x000000100e112981 */ /* 0x0002a2000c1e1500 */
[----:B------:R-:W-:Y:S01]  /*420c0*/  ISETP.GE.AND P0, PT, R11, RZ, PT ;  /* 0x000000ff0b00720c */ /* 0x000fe20003f06270 */
[----:B------:R-:W-:-:S02]  /*420d0*/  @!P4 IMAD.IADD R9, R9, 0x1, -R7 ;  /* 0x000000010909c824 */ /* 0x000fc400078e0a07 */
[C---:B0-----:R-:W-:Y:S02]  /*420e0*/  VIADD R16, R3.reuse, 0x1f7 ;  /* 0x000001f703107836 */ /* 0x041fe40000000000 */
[C---:B-1----:R-:W-:Y:S02]  /*420f0*/  VIADD R14, R3.reuse, 0x1f6 ;  /* 0x000001f6030e7836 */ /* 0x042fe40000000000 */
[----:B------:R-:W-:Y:S01]  /*42100*/  VIADD R15, R3, 0x1fe ;  /* 0x000001fe030f7836 */ /* 0x000fe20000000000 */
[----:B------:R-:W-:Y:S02]  /*42110*/  IABS R10, R16 ;  /* 0x00000010000a7213 */ /* 0x000fe40000000000 */
[----:B------:R-:W-:Y:S02]  /*42120*/  IABS R11, R14 ;  /* 0x0000000e000b7213 */ /* 0x000fe40000000000 */
[----:B------:R-:W-:Y:S02]  /*42130*/  IABS R13, R15 ;  /* 0x0000000f000d7213 */ /* 0x000fe40000000000 */
[----:B------:R-:W-:Y:S01]  /*42140*/  ISETP.GT.U32.AND P4, PT, R7, R9, PT ;  /* 0x000000090700720c */ /* 0x000fe20003f84070 */
[----:B------:R-:W-:-:S04]  /*42150*/  IMAD.HI.U32 R81, R8, R11, RZ ;  /* 0x0000000b08517227 */ /* 0x000fc800078e00ff */
[----:B------:R-:W-:-:S04]  /*42160*/  IMAD.HI.U32 R79, R8, R10, RZ ;  /* 0x0000000a084f7227 */ /* 0x000fc800078e00ff */
[----:B------:R-:W-:-:S04]  /*42170*/  IMAD.HI.U32 R8, R8, R13, RZ ;  /* 0x0000000d08087227 */ /* 0x000fc800078e00ff */
[----:B------:R-:W-:Y:S02]  /*42180*/  IMAD.MOV R81, RZ, RZ, -R81 ;  /* 0x000000ffff517224 */ /* 0x000fe400078e0a51 */
[----:B------:R-:W-:Y:S02]  /*42190*/  IMAD.MOV R8, RZ, RZ, -R8 ;  /* 0x000000ffff087224 */ /* 0x000fe400078e0a08 */
[C---:B------:R-:W-:Y:S02]  /*421a0*/  IMAD R11, R7.reuse, R81, R11 ;  /* 0x00000051070b7224 */ /* 0x040fe400078e020b */
[----:B------:R-:W-:Y:S02]  /*421b0*/  IMAD.MOV R79, RZ, RZ, -R79 ;  /* 0x000000ffff4f7224 */ /* 0x000fe400078e0a4f */
[----:B------:R-:W-:Y:S02]  /*421c0*/  IMAD R8, R7, R8, R13 ;  /* 0x0000000807087224 */ /* 0x000fe400078e020d */
[----:B------:R-:W-:Y:S01]  /*421d0*/  @!P4 IMAD.IADD R9, R9, 0x1, -R7 ;  /* 0x000000010909c824 */ /* 0x000fe200078e0a07 */
[C---:B------:R-:W-:Y:S01]  /*421e0*/  ISETP.GT.U32.AND P4, PT, R7.reuse, R11, PT ;  /* 0x0000000b0700720c */ /* 0x040fe20003f84070 */
[C---:B------:R-:W-:Y:S01]  /*421f0*/  IMAD R10, R7.reuse, R79, R10 ;  /* 0x0000004f070a7224 */ /* 0x040fe200078e020a */
[----:B------:R-:W-:-:S04]  /*42200*/  ISETP.GT.U32.AND P6, PT, R7, R8, PT ;  /* 0x000000080700720c */ /* 0x000fc80003fc4070 */
[----:B------:R-:W-:Y:S01]  /*42210*/  ISETP.GT.U32.AND P5, PT, R7, R10, PT ;  /* 0x0000000a0700720c */ /* 0x000fe20003fa4070 */
[----:B------:R-:W-:-:S06]  /*42220*/  @!P0 IMAD.MOV R9, RZ, RZ, -R9 ;  /* 0x000000ffff098224 */ /* 0x000fcc00078e0a09 */
[--C-:B------:R-:W-:Y:S02]  /*42230*/  @!P4 IMAD.IADD R11, R11, 0x1, -R7.reuse ;  /* 0x000000010b0bc824 */ /* 0x100fe400078e0a07 */
[----:B------:R-:W-:-:S03]  /*42240*/  @!P6 IMAD.IADD R8, R8, 0x1, -R7 ;  /* 0x000000010808e824 */ /* 0x000fc600078e0a07 */
[----:B------:R-:W-:Y:S02]  /*42250*/  ISETP.GT.U32.AND P6, PT, R7, R11, PT ;  /* 0x0000000b0700720c */ /* 0x000fe40003fc4070 */
[----:B------:R-:W-:Y:S02]  /*42260*/  SEL R9, R12, R9, !P3 ;  /* 0x000000090c097207 */ /* 0x000fe40005800000 */
[----:B------:R-:W-:Y:S01]  /*42270*/  ISETP.GE.AND P0, PT, R14, RZ, PT ;  /* 0x000000ff0e00720c */ /* 0x000fe20003f06270 */
[----:B------:R-:W-:Y:S02]  /*42280*/  @!P5 IMAD.IADD R10, R10, 0x1, -R7 ;  /* 0x000000010a0ad824 */ /* 0x000fe400078e0a07 */
[----:B------:R-:W-:Y:S01]  /*42290*/  IMAD R9, R9, UR7, RZ ;  /* 0x0000000709097c24 */ /* 0x000fe2000f8e02ff */
[----:B------:R-:W0:Y:S02]  /*422a0*/  LDCU UR7, c[0x0][0x3b0] ;  /* 0x00007600ff0777ac */ /* 0x000e240008000800 */
[----:B------:R-:W-:-:S02]  /*422b0*/  ISETP.GT.U32.AND P4, PT, R7, R10, PT ;  /* 0x0000000a0700720c */ /* 0x000fc40003f84070 */
[----:B------:R-:W-:Y:S01]  /*422c0*/  LEA R4, P5, R9, R6, 0x1 ;  /* 0x0000000609047211 */ /* 0x000fe200078a08ff */
[----:B------:R-:W-:Y:S01]  /*422d0*/  @!P6 IMAD.IADD R11, R11, 0x1, -R7 ;  /* 0x000000010b0be824 */ /* 0x000fe200078e0a07 */
[----:B------:R-:W-:Y:S02]  /*422e0*/  ISETP.GE.AND P6, PT, R16, RZ, PT ;  /* 0x000000ff1000720c */ /* 0x000fe40003fc6270 */
[----:B------:R-:W-:Y:S01]  /*422f0*/  LEA.HI.X.SX32 R63, R9, R5, 0x1, P5 ;  /* 0x00000005093f7211 */ /* 0x000fe200028f0eff */
[----:B------:R-:W-:Y:S01]  /*42300*/  @!P0 IMAD.MOV R11, RZ, RZ, -R11 ;  /* 0x000000ffff0b8224 */ /* 0x000fe200078e0a0b */
[----:B------:R-:W-:-:S05]  /*42310*/  ISETP.GT.U32.AND P5, PT, R7, R8, PT ;  /* 0x000000080700720c */ /* 0x000fca0003fa4070 */
[--C-:B------:R-:W-:Y:S01]  /*42320*/  @!P4 IMAD.IADD R10, R10, 0x1, -R7.reuse ;  /* 0x000000010a0ac824 */ /* 0x100fe200078e0a07 */
[----:B------:R-:W-:Y:S02]  /*42330*/  SEL R11, R12, R11, !P3 ;  /* 0x0000000b0c0b7207 */ /* 0x000fe40005800000 */
[----:B------:R-:W-:Y:S01]  /*42340*/  ISETP.GE.AND P4, PT, R15, RZ, PT ;  /* 0x000000ff0f00720c */ /* 0x000fe20003f86270 */
[----:B------:R-:W-:Y:S02]  /*42350*/  @!P6 IMAD.MOV R10, RZ, RZ, -R10 ;  /* 0x000000ffff0ae224 */ /* 0x000fe400078e0a0a */
[----:B0-----:R-:W-:Y:S01]  /*42360*/  IMAD R11, R11, UR7, RZ ;  /* 0x000000070b0b7c24 */ /* 0x001fe2000f8e02ff */
[----:B------:R-:W0:Y:S01]  /*42370*/  LDCU UR7, c[0x0][0x3b0] ;  /* 0x00007600ff0777ac */ /* 0x000e220008000800 */
[----:B------:R-:W-:Y:S01]  /*42380*/  @!P5 IMAD.IADD R8, R8, 0x1, -R7 ;  /* 0x000000010808d824 */ /* 0x000fe200078e0a07 */
[----:B------:R-:W-:Y:S01]  /*42390*/  SEL R10, R12, R10, !P3 ;  /* 0x0000000a0c0a7207 */ /* 0x000fe20005800000 */
[----:B------:R1:W-:Y:S01]  /*423a0*/  STL [R1+0x5f8], R4 ;  /* 0x0005f80401007387 */ /* 0x0003e20000100800 */
[----:B------:R-:W-:-:S05]  /*423b0*/  @P2 IMAD.MOV.U32 R64, RZ, RZ, R4 ;  /* 0x000000ffff402224 */ /* 0x000fca00078e0004 */
[----:B------:R-:W-:Y:S02]  /*423c0*/  @!P4 IMAD.MOV R8, RZ, RZ, -R8 ;  /* 0x000000ffff08c224 */ /* 0x000fe400078e0a08 */
[----:B------:R-:W-:Y:S01]  /*423d0*/  IMAD R7, R10, UR10, RZ ;  /* 0x0000000a0a077c24 */ /* 0x000fe2000f8e02ff */
[----:B------:R-:W-:Y:S01]  /*423e0*/  STL [R1+0x5f4], R63 ;  /* 0x0005f43f01007387 */ /* 0x000fe20000100800 */
[C---:B-1----:R-:W-:Y:S02]  /*423f0*/  LEA R4, P0, R11.reuse, R6, 0x1 ;  /* 0x000000060b047211 */ /* 0x042fe400078008ff */
[----:B------:R-:W-:Y:S02]  /*42400*/  SEL R12, R12, R8, !P3 ;  /* 0x000000080c0c7207 */ /* 0x000fe40005800000 */
[----:B------:R-:W-:Y:S01]  /*42410*/  LEA.HI.X.SX32 R13, R11, R5, 0x1, P0 ;  /* 0x000000050b0d7211 */ /* 0x000fe200000f0eff */
[----:B------:R1:W-:Y:S01]  /*42420*/  STL [R1+0x5e0], R4 ;  /* 0x0005e00401007387 */ /* 0x0003e20000100800 */
[----:B------:R-:W-:Y:S01]  /*42430*/  @P2 IMAD.MOV.U32 R10, RZ, RZ, R4 ;  /* 0x000000ffff0a2224 */ /* 0x000fe200078e0004 */
[----:B------:R-:W-:-:S02]  /*42440*/  PRMT R8, RZ, 0x7610, R8 ;  /* 0x00007610ff087816 */ /* 0x000fc40000000008 */
[----:B------:R4:W-:Y:S01]  /*42450*/  STL [R1+0x5dc], R13 ;  /* 0x0005dc0d01007387 */ /* 0x0009e20000100800 */
[----:B------:R-:W-:Y:S01]  /*42460*/  @P2 IMAD.MOV.U32 R11, RZ, RZ, R13 ;  /* 0x000000ffff0b2224 */ /* 0x000fe200078e000d */
[----:B-1----:R-:W-:Y:S01]  /*42470*/  LEA R4, P0, R7, R6, 0x1 ;  /* 0x0000000607047211 */ /* 0x002fe200078008ff */
[----:B0-----:R-:W-:-:S03]  /*42480*/  IMAD R12, R12, UR7, RZ ;  /* 0x000000070c0c7c24 */ /* 0x001fc6000f8e02ff */
[----:B------:R0:W2:Y:S01]  /*42490*/  @P2 LDG.E.U16 R8, desc[UR16][R10.64] ;  /* 0x000000100a082981 */ /* 0x0000a2000c1e1500 */
[----:B----4-:R-:W-:Y:S02]  /*424a0*/  LEA.HI.X.SX32 R13, R7, R5, 0x1, P0 ;  /* 0x00000005070d7211 */ /* 0x010fe400000f0eff */
[----:B------:R-:W-:Y:S01]  /*424b0*/  PRMT R7, RZ, 0x7610, R7 ;  /* 0x00007610ff077816 */ /* 0x000fe20000000007 */
[----:B------:R1:W-:Y:S04]  /*424c0*/  STL [R1+0x5f0], R4 ;  /* 0x0005f00401007387 */ /* 0x0003e80000100800 */
[----:B------:R4:W-:Y:S01]  /*424d0*/  STL [R1+0x5ec], R13 ;  /* 0x0005ec0d01007387 */ /* 0x0009e20000100800 */
[----:B0-----:R-:W-:Y:S02]  /*424e0*/  @P2 IMAD.MOV.U32 R10, RZ, RZ, R4 ;  /* 0x000000ffff0a2224 */ /* 0x001fe400078e0004 */
[----:B------:R-:W-:Y:S01]  /*424f0*/  @P2 IMAD.MOV.U32 R11, RZ, RZ, R13 ;  /* 0x000000ffff0b2224 */ /* 0x000fe200078e000d */
[----:B-1----:R-:W-:-:S04]  /*42500*/  LEA R4, P0, R12, R6, 0x1 ;  /* 0x000000060c047211 */ /* 0x002fc800078008ff */
[----:B------:R0:W2:Y:S04]  /*42510*/  @P2 LDG.E.U16 R7, desc[UR16][R10.64] ;  /* 0x000000100a072981 */ /* 0x0000a8000c1e1500 */
[----:B------:R1:W-:Y:S01]  /*42520*/  STL [R1+0x5e8], R4 ;  /* 0x0005e80401007387 */ /* 0x0003e20000100800 */
[----:B----4-:R-:W-:Y:S02]  /*42530*/  LEA.HI.X.SX32 R13, R12, R5, 0x1, P0 ;  /* 0x000000050c0d7211 */ /* 0x010fe400000f0eff */
[----:B------:R-:W-:Y:S01]  /*42540*/  PRMT R9, RZ, 0x7610, R9 ;  /* 0x00007610ff097816 */ /* 0x000fe20000000009 */
[----:B------:R-:W-:Y:S02]  /*42550*/  @P2 IMAD.MOV.U32 R65, RZ, RZ, R63 ;  /* 0x000000ffff412224 */ /* 0x000fe400078e003f */
[----:B0-----:R-:W-:Y:S01]  /*42560*/  @P2 IMAD.MOV.U32 R10, RZ, RZ, R4 ;  /* 0x000000ffff0a2224 */ /* 0x001fe200078e0004 */
[----:B------:R0:W-:Y:S01]  /*42570*/  STL [R1+0x5e4], R13 ;  /* 0x0005e40d01007387 */ /* 0x0001e20000100800 */
[----:B-1----:R-:W1:Y:S03]  /*42580*/  S2R R4, SR_TID.X ;  /* 0x0000000000047919 */ /* 0x002e660000002100 */
[----:B------:R-:W4:Y:S04]  /*42590*/  LDL.LU R63, [R1+0x420] ;  /* 0x00042000013f7983 */ /* 0x000f280000300800 */
[----:B------:R-:W2:Y:S04]  /*425a0*/  @P2 LDG.E.U16 R9, desc[UR16][R64.64] ;  /* 0x0000001040092981 */ /* 0x000ea8000c1e1500 */
        /* <DEDUP_REMOVED lines=20> */
[----:B------:R-:W-:-:S03]  /*426f0*/  PRMT R5, RZ, 0x7610, R5 ;  /* 0x00007610ff057816 */ /* 0x000fc60000000005 */
[----:B------:R-:W2:Y:S01]  /*42700*/  LDL.LU R6, [R1+0x1f8] ;  /* 0x0001f80001067983 */ /* 0x000ea20000300800 */
[----:B------:R-:W-:-:S03]  /*42710*/  @P2 IMAD.MOV.U32 R11, RZ, RZ, R13 ;  /* 0x000000ffff0b2224 */ /* 0x000fc600078e000d */
[----:B------:R-:W2:Y:S04]  /*42720*/  LDL.LU R15, [R1+0x1e0] ;  /* 0x0001e000010f7983 */ /* 0x000ea80000300800 */
[----:B------:R-:W2:Y:S04]  /*42730*/  LDL.LU R16, [R1+0x1c8] ;  /* 0x0001c80001107983 */ /* 0x000ea80000300800 */
[----:B------:R-:W2:Y:S01]  /*42740*/  LDL.LU R14, [R1+0x1b0] ;  /* 0x0001b000010e7983 */ /* 0x000ea20000300800 */
[----:B-1----:R-:W-:-:S03]  /*42750*/  SHF.R.U32.HI R4, RZ, 0x5, R4 ;  /* 0x00000005ff047819 */ /* 0x002fc60000011604 */
[----:B0-----:R-:W2:Y:S04]  /*42760*/  LDL.LU R13, [R1+0x198] ;  /* 0x00019800010d7983 */ /* 0x001ea80000300800 */
[----:B------:R-:W2:Y:S04]  /*42770*/  LDL.LU R79, [R1+0x180] ;  /* 0x00018000014f7983 */ /* 0x000ea80000300800 */
[----:B------:R-:W2:Y:S04]  /*42780*/  LDL.LU R81, [R1+0x164] ;  /* 0x0001640001517983 */ /* 0x000ea80000300800 */
[----:B------:R-:W2:Y:S01]  /*42790*/  @P2 LDG.E.U16 R5, desc[UR16][R10.64] ;  /* 0x000000100a052981 */ /* 0x000ea2000c1e1500 */
[----:B------:R-:W-:-:S03]  /*427a0*/  ISETP.NE.U32.AND P0, PT, R4, RZ, PT ;  /* 0x000000ff0400720c */ /* 0x000fc60003f05070 */
[----:B------:R-:W2:Y:S04]  /*427b0*/  LDL.LU R10, [R1+0x240] ;  /* 0x00024000010a7983 */ /* 0x000ea80000300800 */
[----:B------:R-:W2:Y:S04]  /*427c0*/  LDL.LU R11, [R1+0x228] ;  /* 0x00022800010b7983 */ /* 0x000ea80000300800 */
[----:B------:R-:W4:Y:S04]  /*427d0*/  LDL.LU R4, [R1+0x182c] ;  /* 0x00182c0001047983 */ /* 0x000f280000300800 */
[----:B----4-:R0:W-:Y:S04]  /*427e0*/  STS.U16 [R4+UR5+0x1d00], R63 ;  /* 0x001d003f04007988 */ /* 0x0101e80008000405 */
[----:B--2---:R1:W-:Y:S04]  /*427f0*/  STS.U16 [R4+UR5+0x2100], R89 ;  /* 0x0021005904007988 */ /* 0x0043e80008000405 */
[----:B------:R2:W-:Y:S04]  /*42800*/  STS.U16 [R4+UR5+0x2500], R64 ;  /* 0x0025004004007988 */ /* 0x0005e80008000405 */
[----:B------:R4:W-:Y:S04]  /*42810*/  STS.U16 [R4+UR5+0x2900], R90 ;  /* 0x0029005a04007988 */ /* 0x0009e80008000405 */
[----:B------:R1:W-:Y:S04]  /*42820*/  STS.U16 [R4+UR5+0x2d00], R65 ;  /* 0x002d004104007988 */ /* 0x0003e80008000405 */
[----:B------:R2:W-:Y:S04]  /*42830*/  STS.U16 [R4+UR5+0x3100], R91 ;  /* 0x0031005b04007988 */ /* 0x0005e80008000405 */
[----:B0-----:R-:W3:Y:S04]  /*42840*/  LDL.LU R63, [R1+0x1828] ;  /* 0x00182800013f7983 */ /* 0x001ee80000300800 */
[----:B-1----:R-:W3:Y:S04]  /*42850*/  LDL.LU R89, [R1+0x1824] ;  /* 0x0018240001597983 */ /* 0x002ee80000300800 */
[----:B--2---:R-:W2:Y:S04]  /*42860*/  LDL.LU R64, [R1+0x1820] ;  /* 0x0018200001407983 */ /* 0x004ea80000300800 */
[----:B----4-:R-:W4:Y:S04]  /*42870*/  LDL.LU R90, [R1+0x181c] ;  /* 0x00181c00015a7983 */ /* 0x010f280000300800 */
[----:B------:R-:W2:Y:S04]  /*42880*/  LDL.LU R65, [R1+0x1818] ;  /* 0x0018180001417983 */ /* 0x000ea80000300800 */
[----:B------:R-:W2:Y:S04]  /*42890*/  LDL.LU R91, [R1+0x1814] ;  /* 0x00181400015b7983 */ /* 0x000ea80000300800 */
[----:B------:R0:W-:Y:S04]  /*428a0*/  STS.U16 [R4+UR5+0x3500], R66 ;  /* 0x0035004204007988 */ /* 0x0001e80008000405 */
[----:B------:R1:W-:Y:S04]  /*428b0*/  STS.U16 [R4+UR5+0x3900], R92 ;  /* 0x0039005c04007988 */ /* 0x0003e80008000405 */
[----:B------:R0:W-:Y:S04]  /*428c0*/  STS.U16 [R4+UR5+0x3d00], R67 ;  /* 0x003d004304007988 */ /* 0x0001e80008000405 */
[----:B------:R0:W-:Y:S04]  /*428d0*/  STS.U16 [R4+UR5+0x4100], R93 ;  /* 0x0041005d04007988 */ /* 0x0001e80008000405 */
[----:B------:R1:W-:Y:S04]  /*428e0*/  STS.U16 [R4+UR5+0x4500], R68 ;  /* 0x0045004404007988 */ /* 0x0003e80008000405 */
[----:B------:R1:W-:Y:S04]  /*428f0*/  STS.U16 [R4+UR5+0x4900], R69 ;  /* 0x0049004504007988 */ /* 0x0003e80008000405 */
[----:B0-----:R-:W2:Y:S04]  /*42900*/  LDL.LU R66, [R1+0x1810] ;  /* 0x0018100001427983 */ /* 0x001ea80000300800 */
[----:B-1----:R-:W2:Y:S04]  /*42910*/  LDL.LU R92, [R1+0x180c] ;  /* 0x00180c00015c7983 */ /* 0x002ea80000300800 */
[----:B------:R-:W2:Y:S04]  /*42920*/  LDL.LU R67, [R1+0x1808] ;  /* 0x0018080001437983 */ /* 0x000ea80000300800 */
[----:B------:R-:W2:Y:S04]  /*42930*/  LDL.LU R93, [R1+0x1804] ;  /* 0x00180400015d7983 */ /* 0x000ea80000300800 */
        /* <DEDUP_REMOVED lines=16> */
[----:B0-----:R-:W2:Y:S04]  /*42a40*/  LDL.LU R76, [R1+0x17e0] ;  /* 0x0017e000014c7983 */ /* 0x001ea80000300800 */
[----:B-1----:R-:W2:Y:S04]  /*42a50*/  LDL.LU R77, [R1+0x17dc] ;  /* 0x0017dc00014d7983 */ /* 0x002ea80000300800 */
[----:B------:R0:W-:Y:S04]  /*42a60*/  STS.U16 [R4+UR5+0x6d00], R10 ;  /* 0x006d000a04007988 */ /* 0x0001e80008000405 */
[----:B------:R1:W-:Y:S04]  /*42a70*/  STS.U16 [R4+UR5+0x7100], R11 ;  /* 0x0071000b04007988 */ /* 0x0003e80008000405 */
[----:B------:R0:W-:Y:S04]  /*42a80*/  STS.U16 [R4+UR5+0x7500], R12 ;  /* 0x0075000c04007988 */ /* 0x0001e80008000405 */
[----:B------:R0:W-:Y:S04]  /*42a90*/  STS.U16 [R4+UR5+0x7900], R6 ;  /* 0x0079000604007988 */ /* 0x0001e80008000405 */
[----:B------:R1:W-:Y:S04]  /*42aa0*/  STS.U16 [R4+UR5+0x7d00], R15 ;  /* 0x007d000f04007988 */ /* 0x0003e80008000405 */
[----:B------:R1:W-:Y:S04]  /*42ab0*/  STS.U16 [R4+UR5+0x10100], R16 ;  /* 0x0101001004007988 */ /* 0x0003e80008000405 */
[----:B0-----:R-:W3:Y:S04]  /*42ac0*/  LDL.LU R10, [R1+0x448] ;  /* 0x00044800010a7983 */ /* 0x001ee80000300800 */
[----:B-1----:R-:W3:Y:S04]  /*42ad0*/  LDL.LU R11, [R1+0x434] ;  /* 0x00043400010b7983 */ /* 0x002ee80000300800 */
[----:B------:R-:W3:Y:S04]  /*42ae0*/  LDL.LU R12, [R1+0x41c] ;  /* 0x00041c00010c7983 */ /* 0x000ee80000300800 */
[----:B------:R-:W3:Y:S04]  /*42af0*/  LDL.LU R6, [R1+0x404] ;  /* 0x0004040001067983 */ /* 0x000ee80000300800 */
[----:B------:R-:W3:Y:S04]  /*42b00*/  LDL.LU R15, [R1+0x3ec] ;  /* 0x0003ec00010f7983 */ /* 0x000ee80000300800 */
[----:B------:R0:W-:Y:S04]  /*42b10*/  STS.U16 [R4+UR5+0x10500], R14 ;  /* 0x0105000e04007988 */ /* 0x0001e80008000405 */
[----:B------:R-:W3:Y:S04]  /*42b20*/  LDL.LU R16, [R1+0x3d4] ;  /* 0x0003d40001107983 */ /* 0x000ee80000300800 */
[----:B------:R1:W-:Y:S04]  /*42b30*/  STS.U16 [R4+UR5+0x10900], R13 ;  /* 0x0109000d04007988 */ /* 0x0003e80008000405 */
[----:B------:R1:W-:Y:S04]  /*42b40*/  STS.U16 [R4+UR5+0x10d00], R79 ;  /* 0x010d004f04007988 */ /* 0x0003e80008000405 */
[----:B------:R1:W-:Y:S04]  /*42b50*/  STS.U16 [R4+UR5+0x11100], R81 ;  /* 0x0111005104007988 */ /* 0x0003e80008000405 */
[----:B0-----:R-:W3:Y:S04]  /*42b60*/  LDL.LU R14, [R1+0x3bc] ;  /* 0x0003bc00010e7983 */ /* 0x001ee80000300800 */
[----:B-1----:R-:W3:Y:S04]  /*42b70*/  LDL.LU R13, [R1+0x3a4] ;  /* 0x0003a400010d7983 */ /* 0x002ee80000300800 */
[----:B------:R-:W3:Y:S04]  /*42b80*/  LDL.LU R79, [R1+0x38c] ;  /* 0x00038c00014f7983 */ /* 0x000ee80000300800 */
[----:B------:R-:W3:Y:S04]  /*42b90*/  LDL.LU R81, [R1+0x374] ;  /* 0x0003740001517983 */ /* 0x000ee80000300800 */
[----:B--2---:R0:W-:Y:S04]  /*42ba0*/  STS.U16 [R4+UR5+0x11500], R77 ;  /* 0x0115004d04007988 */ /* 0x0041e80008000405 */
[----:B------:R1:W-:Y:S04]  /*42bb0*/  STS.U16 [R4+UR5+0x11900], R76 ;  /* 0x0119004c04007988 */ /* 0x0003e80008000405 */
[----:B------:R2:W-:Y:S04]  /*42bc0*/  STS.U16 [R4+UR5+0x11d00], R75 ;  /* 0x011d004b04007988 */ /* 0x0005e80008000405 */
[----:B------:R0:W-:Y:S04]  /*42bd0*/  STS.U16 [R4+UR5+0x12100], R74 ;  /* 0x0121004a04007988 */ /* 0x0001e80008000405 */
[----:B------:R1:W-:Y:S04]  /*42be0*/  STS.U16 [R4+UR5+0x12500], R73 ;  /* 0x0125004904007988 */ /* 0x0003e80008000405 */
[----:B------:R2:W-:Y:S04]  /*42bf0*/  STS.U16 [R4+UR5+0x12900], R72 ;  /* 0x0129004804007988 */ /* 0x0005e80008000405 */
[----:B0-----:R-:W3:Y:S04]  /*42c00*/  LDL.LU R77, [R1+0x45c] ;  /* 0x00045c00014d7983 */ /* 0x001ee80000300800 */
[----:B-1----:R-:W3:Y:S04]  /*42c10*/  LDL.LU R76, [R1+0x470] ;  /* 0x00047000014c7983 */ /* 0x002ee80000300800 */
[----:B--2---:R-:W2:Y:S04]  /*42c20*/  LDL.LU R75, [R1+0x484] ;  /* 0x00048400014b7983 */ /* 0x004ea80000300800 */
[----:B------:R-:W2:Y:S04]  /*42c30*/  LDL R74, [R1+0x1694] ;  /* 0x00169400014a7983 */ /* 0x000ea80000100800 */
[----:B------:R-:W2:Y:S04]  /*42c40*/  LDL.LU R73, [R1+0x17c0] ;  /* 0x0017c00001497983 */ /* 0x000ea80000300800 */
[----:B------:R-:W2:Y:S02]  /*42c50*/  LDL.LU R4, [R1+0x17d8] ;  /* 0x0017d80001047983 */ /* 0x000ea40000300800 */
[----:B--2---:R-:W-:-:S05]  /*42c60*/  LOP3.LUT R72, R4, 0x20, RZ, 0x3c, !PT ;  /* 0x0000002004487812 */ /* 0x004fca00078e3cff */
        /* <DEDUP_REMOVED lines=19> */
[----:B------:R0:W-:Y:S02]  /*42da0*/  STS.U16 [R72+UR5+0x17900], R24 ;  /* 0x0179001848007988 */ /* 0x0001e40008000405 */
[----:B0-----:R-:W-:-:S05]  /*42db0*/  LOP3.LUT R24, R4, 0x30, RZ, 0x3c, !PT ;  /* 0x0000003004187812 */ /* 0x001fca00078e3cff */
[----:B------:R-:W-:Y:S04]  /*42dc0*/  STL [R1+0x1698], R24 ;  /* 0x0016981801007387 */ /* 0x000fe80000100800 */
[----:B------:R-:W2:Y:S04]  /*42dd0*/  LDL.LU R49, [R1+0x35c] ;  /* 0x00035c0001317983 */ /* 0x000ea80000300800 */
        /* <DEDUP_REMOVED lines=15> */
[----:B------:R1:W-:Y:S04]  /*42ed0*/  STS.U16 [R24+UR5+0x180], R73 ;  /* 0x0001804918007988 */ /* 0x0003e80008000405 */
[----:B------:R0:W-:Y:S04]  /*42ee0*/  STS.U16 [R24+UR5+0x580], R74 ;  /* 0x0005804a18007988 */ /* 0x0001e80008000405 */
[----:B------:R0:W-:Y:S04]  /*42ef0*/  STS.U16 [R24+UR5+0x980], R75 ;  /* 0x0009804b18007988 */ /* 0x0001e80008000405 */
[----:B------:R1:W-:Y:S04]  /*42f00*/  STS.U16 [R24+UR5+0xd80], R76 ;  /* 0x000d804c18007988 */ /* 0x0003e80008000405 */
[----:B------:R1:W-:Y:S04]  /*42f10*/  STS.U16 [R24+UR5+0x1180], R77 ;  /* 0x0011804d18007988 */ /* 0x0003e80008000405 */
[----:B0-----:R-:W4:Y:S04]  /*42f20*/  LDL.LU R72, [R1+0x1f4] ;  /* 0x0001f40001487983 */ /* 0x001f280000300800 */
[----:B-1----:R-:W4:Y:S04]  /*42f30*/  LDL.LU R73, [R1+0x1dc] ;  /* 0x0001dc0001497983 */ /* 0x002f280000300800 */
        /* <DEDUP_REMOVED lines=20> */
[----:B0-----:R-:W4:Y:S04]  /*43080*/  LDL.LU R14, [R1+0xc] ;  /* 0x00000c00010e7983 */ /* 0x001f280000300800 */
[----:B-1----:R-:W4:Y:S04]  /*43090*/  LDL.LU R13, [R1+0x8] ;  /* 0x00000800010d7983 */ /* 0x002f280000300800 */
[----:B------:R-:W4:Y:S04]  /*430a0*/  LDL.LU R79, [R1+0x4] ;  /* 0x00000400014f7983 */ /* 0x000f280000300800 */
[----:B------:R-:W4:Y:S04]  /*430b0*/  LDL.LU R81, [R1] ;  /* 0x0000000001517983 */ /* 0x000f280000300800 */
[----:B--2---:R-:W-:Y:S04]  /*430c0*/  STS.U16 [R24+UR5+0x3d80], R49 ;  /* 0x003d803118007988 */ /* 0x004fe80008000405 */
[----:B---3--:R-:W-:Y:S04]  /*430d0*/  STS.U16 [R24+UR5+0x4180], R50 ;  /* 0x0041803218007988 */ /* 0x008fe80008000405 */
[----:B----4-:R-:W-:Y:S04]  /*430e0*/  STS.U16 [R24+UR5+0x4580], R51 ;  /* 0x0045803318007988 */ /* 0x010fe80008000405 */
        /* <DEDUP_REMOVED lines=8> */
[----:B------:R0:W-:Y:S04]  /*43170*/  STS.U16 [R24+UR5+0x6980], R68 ;  /* 0x0069804418007988 */ /* 0x0001e80008000405 */
[----:B------:R1:W-:Y:S04]  /*43180*/  STS.U16 [R24+UR5+0x6d80], R69 ;  /* 0x006d804518007988 */ /* 0x0003e80008000405 */
[----:B------:R2:W-:Y:S04]  /*43190*/  STS.U16 [R24+UR5+0x7180], R70 ;  /* 0x0071804618007988 */ /* 0x0005e80008000405 */
[----:B------:R3:W-:Y:S04]  /*431a0*/  STS.U16 [R24+UR5+0x7580], R71 ;  /* 0x0075804718007988 */ /* 0x0007e80008000405 */
[----:B0-----:R-:W4:Y:S04]  /*431b0*/  LDL.LU R68, [R1+0x17bc] ;  /* 0x0017bc0001447983 */ /* 0x001f280000300800 */
[----:B-1----:R-:W4:Y:S04]  /*431c0*/  LDL R69, [R1+0x1690] ;  /* 0x0016900001457983 */ /* 0x002f280000100800 */
[----:B--2---:R-:W2:Y:S04]  /*431d0*/  LDL.LU R70, [R1+0x480] ;  /* 0x0004800001467983 */ /* 0x004ea80000300800 */
[----:B------:R0:W-:Y:S04]  /*431e0*/  STS.U16 [R24+UR5+0x7980], R72 ;  /* 0x0079804818007988 */ /* 0x0001e80008000405 */
[----:B---3--:R-:W3:Y:S04]  /*431f0*/  LDL.LU R71, [R1+0x46c] ;  /* 0x00046c0001477983 */ /* 0x008ee80000300800 */
        /* <DEDUP_REMOVED lines=40> */
[----:B------:R-:W3:Y:S04]  /*43480*/  LDL.LU R49, [R1+0x2e0] ;  /* 0x0002e00001317983 */ /* 0x000ee80000300800 */
        /* <DEDUP_REMOVED lines=8> */
[----:B------:R-:W-:Y:S01]  /*43510*/  STS.U16 [R24+UR5+0x16d80], R41 ;  /* 0x016d802918007988 */ /* 0x000fe20008000405 */
[----:B------:R-:W-:-:S03]  /*43520*/  LOP3.LUT R20, R4, 0x40, RZ, 0x3c, !PT ;  /* 0x0000004004147812 */ /* 0x000fc600078e3cff */
        /* <DEDUP_REMOVED lines=9> */
[----:B------:R-:W3:Y:S04]  /*435c0*/  LDL.LU R67, [R1+0x1f0] ;  /* 0x0001f00001437983 */ /* 0x000ee80000300800 */
[----:B----4-:R0:W-:Y:S04]  /*435d0*/  STS.U16 [R20+UR5+0x200], R68 ;  /* 0x0002004414007988 */ /* 0x0101e80008000405 */
[----:B------:R1:W-:Y:S04]  /*435e0*/  STS.U16 [R20+UR5+0x600], R69 ;  /* 0x0006004514007988 */ /* 0x0003e80008000405 */
[----:B--2---:R2:W-:Y:S04]  /*435f0*/  STS.U16 [R20+UR5+0xa00], R70 ;  /* 0x000a004614007988 */ /* 0x0045e80008000405 */
[----:B---3--:R3:W-:Y:S04]  /*43600*/  STS.U16 [R20+UR5+0xe00], R71 ;  /* 0x000e004714007988 */ /* 0x0087e80008000405 */
[----:B0-----:R-:W4:Y:S04]  /*43610*/  LDL.LU R68, [R1+0x1d8] ;  /* 0x0001d80001447983 */ /* 0x001f280000300800 */
[----:B-1----:R-:W4:Y:S04]  /*43620*/  LDL.LU R69, [R1+0x1c0] ;  /* 0x0001c00001457983 */ /* 0x002f280000300800 */
        /* <DEDUP_REMOVED lines=44> */
[----:B------:R1:W-:Y:S04]  /*438f0*/  STS.U16 [R20+UR5+0x7a00], R67 ;  /* 0x007a004314007988 */ /* 0x0003e80008000405 */
[----:B0-----:R-:W3:Y:S04]  /*43900*/  LDL.LU R63, [R1+0x17b8] ;  /* 0x0017b800013f7983 */ /* 0x001ee80000300800 */
[----:B-1----:R-:W3:Y:S04]  /*43910*/  LDL R64, [R1+0x168c] ;  /* 0x00168c0001407983 */ /* 0x002ee80000100800 */
[----:B------:R-:W3:Y:S04]  /*43920*/  LDL.LU R65, [R1+0x47c] ;  /* 0x00047c0001417983 */ /* 0x000ee80000300800 */
[----:B------:R-:W3:Y:S04]  /*43930*/  LDL.LU R66, [R1+0x468] ;  /* 0x0004680001427983 */ /* 0x000ee80000300800 */
[----:B------:R-:W3:Y:S04]  /*43940*/  LDL.LU R67, [R1+0x454] ;  /* 0x0004540001437983 */ /* 0x000ee80000300800 */
[----:B----4-:R0:W-:Y:S04]  /*43950*/  STS.U16 [R20+UR5+0x7e00], R68 ;  /* 0x007e004414007988 */ /* 0x0101e80008000405 */
[----:B------:R1:W-:Y:S04]  /*43960*/  STS.U16 [R20+UR5+0x10200], R69 ;  /* 0x0102004514007988 */ /* 0x0003e80008000405 */
[----:B--2---:R2:W-:Y:S04]  /*43970*/  STS.U16 [R20+UR5+0x10600], R70 ;  /* 0x0106004614007988 */ /* 0x0045e80008000405 */
[----:B---3--:R3:W-:Y:S04]  /*43980*/  STS.U16 [R20+UR5+0x10a00], R71 ;  /* 0x010a004714007988 */ /* 0x0087e80008000405 */
[----:B0-----:R-:W4:Y:S04]  /*43990*/  LDL.LU R68, [R1+0x440] ;  /* 0x0004400001447983 */ /* 0x001f280000300800 */
[----:B------:R0:W-:Y:S04]  /*439a0*/  STS.U16 [R20+UR5+0x10e00], R72 ;  /* 0x010e004814007988 */ /* 0x0001e80008000405 */
[----:B------:R0:W-:Y:S04]  /*439b0*/  STS.U16 [R20+UR5+0x11200], R73 ;  /* 0x0112004914007988 */ /* 0x0001e80008000405 */
[----:B-1----:R-:W4:Y:S04]  /*439c0*/  LDL.LU R69, [R1+0x42c] ;  /* 0x00042c0001457983 */ /* 0x002f280000300800 */
[----:B--2---:R-:W2:Y:S04]  /*439d0*/  LDL.LU R70, [R1+0x414] ;  /* 0x0004140001467983 */ /* 0x004ea80000300800 */
[----:B------:R1:W-:Y:S04]  /*439e0*/  STS.U16 [R20+UR5+0x11600], R74 ;  /* 0x0116004a14007988 */ /* 0x0003e80008000405 */
[----:B------:R-:W-:Y:S04]  /*439f0*/  STS.U16 [R20+UR5+0x11a00], R75 ;  /* 0x011a004b14007988 */ /* 0x000fe80008000405 */
[----:B------:R-:W-:Y:S04]  /*43a00*/  STS.U16 [R20+UR5+0x11e00], R76 ;  /* 0x011e004c14007988 */ /* 0x000fe80008000405 */
[----:B---3--:R-:W3:Y:S04]  /*43a10*/  LDL.LU R71, [R1+0x3fc] ;  /* 0x0003fc0001477983 */ /* 0x008ee80000300800 */
[----:B------:R-:W-:Y:S04]  /*43a20*/  STS.U16 [R20+UR5+0x12200], R77 ;  /* 0x0122004d14007988 */ /* 0x000fe80008000405 */
[----:B0-----:R-:W3:Y:S04]  /*43a30*/  LDL.LU R72, [R1+0x3e4] ;  /* 0x0003e40001487983 */ /* 0x001ee80000300800 */
[----:B------:R-:W3:Y:S04]  /*43a40*/  LDL.LU R73, [R1+0x3cc] ;  /* 0x0003cc0001497983 */ /* 0x000ee80000300800 */
[----:B-1----:R-:W3:Y:S04]  /*43a50*/  LDL.LU R74, [R1+0x3b4] ;  /* 0x0003b400014a7983 */ /* 0x002ee80000300800 */
        /* <DEDUP_REMOVED lines=10> */
[----:B0-----:R-:W3:Y:S04]  /*43b00*/  LDL.LU R81, [R1+0x39c] ;  /* 0x00039c0001517983 */ /* 0x001ee80000300800 */
        /* <DEDUP_REMOVED lines=8> */
[----:B------:R-:W-:Y:S01]  /*43b90*/  STS.U16 [R20+UR5+0x16e00], R40 ;  /* 0x016e002814007988 */ /* 0x000fe20008000405 */
[----:B------:R-:W-:-:S03]  /*43ba0*/  LOP3.LUT R19, R4, 0x50, RZ, 0x3c, !PT ;  /* 0x0000005004137812 */ /* 0x000fc600078e3cff */
[----:B------:R-:W-:Y:S04]  /*43bb0*/  STS.U16 [R20+UR5+0x17200], R34 ;  /* 0x0172002214007988 */ /* 0x000fe80008000405 */
[----:B------:R-:W-:Y:S04]  /*43bc0*/  STS.U16 [R20+UR5+0x17600], R28 ;  /* 0x0176001c14007988 */ /* 0x000fe80008000405 */
[----:B------:R-:W-:Y:S04]  /*43bd0*/  STS.U16 [R20+UR5+0x17a00], R22 ;  /* 0x017a001614007988 */ /* 0x000fe80008000405 */
[----:B------:R-:W-:Y:S04]  /*43be0*/  STS.U16 [R20+UR5+0x17e00], R18 ;  /* 0x017e001214007988 */ /* 0x000fe80008000405 */
[----:B------:R-:W3:Y:S04]  /*43bf0*/  LDL.LU R75, [R1+0x384] ;  /* 0x00038400014b7983 */ /* 0x000ee80000300800 */
        /* <DEDUP_REMOVED lines=16> */
[----:B----4-:R-:W-:Y:S04]  /*43d00*/  STS.U16 [R19+UR5+0x1680], R68 ;  /* 0x0016804413007988 */ /* 0x010fe80008000405 */
[----:B------:R-:W-:Y:S04]  /*43d10*/  STS.U16 [R19+UR5+0x1a80], R69 ;  /* 0x001a804513007988 */ /* 0x000fe80008000405 */
[----:B--2---:R-:W-:Y:S04]  /*43d20*/  STS.U16 [R19+UR5+0x1e80], R70 ;  /* 0x001e804613007988 */ /* 0x004fe80008000405 */
[----:B---3--:R-:W-:Y:S04]  /*43d30*/  STS.U16 [R19+UR5+0x2280], R71 ;  /* 0x0022804713007988 */ /* 0x008fe80008000405 */
[----:B------:R-:W-:Y:S04]  /*43d40*/  STS.U16 [R19+UR5+0x2680], R72 ;  /* 0x0026804813007988 */ /* 0x000fe80008000405 */
[----:B------:R-:W-:Y:S04]  /*43d50*/  STS.U16 [R19+UR5+0x2a80], R73 ;  /* 0x002a804913007988 */ /* 0x000fe80008000405 */
[----:B------:R-:W-:Y:S04]  /*43d60*/  STS.U16 [R19+UR5+0x2e80], R74 ;  /* 0x002e804a13007988 */ /* 0x000fe80008000405 */
[----:B------:R0:W-:Y:S04]  /*43d70*/  STS.U16 [R19+UR5+0x3280], R81 ;  /* 0x0032805113007988 */ /* 0x0001e80008000405 */
[----:B0-----:R-:W2:Y:S04]  /*43d80*/  LDL.LU R81, [R1+0x264] ;  /* 0x0002640001517983 */ /* 0x001ea80000300800 */
[----:B------:R-:W3:Y:S04]  /*43d90*/  LDL.LU R50, [R1+0x24c] ;  /* 0x00024c0001327983 */ /* 0x000ee80000300800 */
[----:B------:R-:W4:Y:S04]  /*43da0*/  LDL.LU R51, [R1+0x234] ;  /* 0x0002340001337983 */ /* 0x000f280000300800 */
        /* <DEDUP_REMOVED lines=20> */
[----:B0-----:R-:W4:Y:S04]  /*43ef0*/  LDL.LU R75, [R1+0xa4] ;  /* 0x0000a400014b7983 */ /* 0x001f280000300800 */
[----:B-1----:R-:W4:Y:S04]  /*43f00*/  LDL.LU R76, [R1+0xa0] ;  /* 0x0000a000014c7983 */ /* 0x002f280000300800 */
[----:B------:R-:W4:Y:S04]  /*43f10*/  LDL.LU R77, [R1+0x9c] ;  /* 0x00009c00014d7983 */ /* 0x000f280000300800 */
[----:B------:R0:W-:Y:S04]  /*43f20*/  STS.U16 [R19+UR5+0x4a80], R12 ;  /* 0x004a800c13007988 */ /* 0x0001e80008000405 */
[----:B------:R-:W4:Y:S04]  /*43f30*/  LDL.LU R10, [R1+0x98] ;  /* 0x00009800010a7983 */ /* 0x000f280000300800 */
[----:B------:R-:W4:Y:S04]  /*43f40*/  LDL.LU R11, [R1+0x94] ;  /* 0x00009400010b7983 */ /* 0x000f280000300800 */
[----:B------:R1:W-:Y:S04]  /*43f50*/  STS.U16 [R19+UR5+0x4e80], R6 ;  /* 0x004e800613007988 */ /* 0x0003e80008000405 */
[----:B------:R0:W-:Y:S04]  /*43f60*/  STS.U16 [R19+UR5+0x5280], R15 ;  /* 0x0052800f13007988 */ /* 0x0001e80008000405 */
[----:B------:R1:W-:Y:S04]  /*43f70*/  STS.U16 [R19+UR5+0x5680], R16 ;  /* 0x0056801013007988 */ /* 0x0003e80008000405 */
[----:B------:R1:W-:Y:S04]  /*43f80*/  STS.U16 [R19+UR5+0x5a80], R14 ;  /* 0x005a800e13007988 */ /* 0x0003e80008000405 */
[----:B0-----:R-:W4:Y:S04]  /*43f90*/  LDL.LU R12, [R1+0x90] ;  /* 0x00009000010c7983 */ /* 0x001f280000300800 */
[----:B-1----:R-:W4:Y:S04]  /*43fa0*/  LDL.LU R6, [R1+0x8c] ;  /* 0x00008c0001067983 */ /* 0x002f280000300800 */
[----:B------:R0:W-:Y:S04]  /*43fb0*/  STS.U16 [R19+UR5+0x5e80], R13 ;  /* 0x005e800d13007988 */ /* 0x0001e80008000405 */
[----:B------:R-:W4:Y:S04]  /*43fc0*/  LDL.LU R15, [R1+0x38] ;  /* 0x00003800010f7983 */ /* 0x000f280000300800 */
[----:B------:R-:W4:Y:S04]  /*43fd0*/  LDL.LU R16, [R1+0x34] ;  /* 0x0000340001107983 */ /* 0x000f280000300800 */
[----:B------:R-:W4:Y:S04]  /*43fe0*/  LDL.LU R14, [R1+0x30] ;  /* 0x00003000010e7983 */ /* 0x000f280000300800 */
[----:B------:R1:W-:Y:S04]  /*43ff0*/  STS.U16 [R19+UR5+0x6280], R79 ;  /* 0x0062804f13007988 */ /* 0x0003e80008000405 */
[----:B0-----:R-:W4:Y:S04]  /*44000*/  LDL.LU R13, [R1+0x2c] ;  /* 0x00002c00010d7983 */ /* 0x001f280000300800 */
[----:B-1----:R-:W4:Y:S04]  /*44010*/  LDL.LU R79, [R1+0x28] ;  /* 0x00002800014f7983 */ /* 0x002f280000300800 */
[----:B--2---:R0:W-:Y:S04]  /*44020*/  STS.U16 [R19+UR5+0x6680], R81 ;  /* 0x0066805113007988 */ /* 0x0041e80008000405 */
[----:B0-----:R-:W2:Y:S04]  /*44030*/  LDL.LU R81, [R1+0x24] ;  /* 0x0000240001517983 */ /* 0x001ea80000300800 */
[----:B---3--:R-:W-:Y:S04]  /*44040*/  STS.U16 [R19+UR5+0x6a80], R50 ;  /* 0x006a803213007988 */ /* 0x008fe80008000405 */
[----:B----4-:R-:W-:Y:S04]  /*44050*/  STS.U16 [R19+UR5+0x6e80], R51 ;  /* 0x006e803313007988 */ /* 0x010fe80008000405 */
        /* <DEDUP_REMOVED lines=8> */
[----:B------:R1:W-:Y:S04]  /*440e0*/  STS.U16 [R19+UR5+0x11280], R68 ;  /* 0x0112804413007988 */ /* 0x0003e80008000405 */
[----:B------:R3:W-:Y:S04]  /*440f0*/  STS.U16 [R19+UR5+0x11680], R69 ;  /* 0x0116804513007988 */ /* 0x0007e80008000405 */
[----:B0-----:R-:W2:Y:S04]  /*44100*/  LDL.LU R63, [R1+0x17b4] ;  /* 0x0017b400013f7983 */ /* 0x001ea80000300800 */
[----:B-1----:R-:W2:Y:S04]  /*44110*/  LDL R64, [R1+0x1688] ;  /* 0x0016880001407983 */ /* 0x002ea80000100800 */
[----:B---3--:R-:W3:Y:S04]  /*44120*/  LDL.LU R65, [R1+0x478] ;  /* 0x0004780001417983 */ /* 0x008ee80000300800 */
[----:B----4-:R-:W4:Y:S04]  /*44130*/  LDL.LU R66, [R1+0x464] ;  /* 0x0004640001427983 */ /* 0x010f280000300800 */
[----:B------:R-:W3:Y:S04]  /*44140*/  LDL.LU R67, [R1+0x450] ;  /* 0x0004500001437983 */ /* 0x000ee80000300800 */
[----:B------:R0:W-:Y:S04]  /*44150*/  STS.U16 [R19+UR5+0x11a80], R70 ;  /* 0x011a804613007988 */ /* 0x0001e80008000405 */
        /* <DEDUP_REMOVED lines=9> */
[----:B------:R-:W-:Y:S04]  /*441f0*/  STS.U16 [R19+UR5+0x13280], R17 ;  /* 0x0132801113007988 */ /* 0x000fe80008000405 */
        /* <DEDUP_REMOVED lines=26> */
[----:B--2---:R0:W-:Y:S04]  /*443a0*/  STS.U16 [R19+UR5+0x16280], R81 ;  /* 0x0162805113007988 */ /* 0x0041e80008000405 */
[----:B0-----:R-:W2:Y:S04]  /*443b0*/  LDL.LU R81, [R1+0x278] ;  /* 0x0002780001517983 */ /* 0x001ea80000300800 */
[----:B------:R-:W-:Y:S04]  /*443c0*/  STS.U16 [R19+UR5+0x16680], R80 ;  /* 0x0166805013007988 */ /* 0x000fe80008000405 */
[----:B------:R-:W-:Y:S04]  /*443d0*/  STS.U16 [R19+UR5+0x16a80], R45 ;  /* 0x016a802d13007988 */ /* 0x000fe80008000405 */
[----:B------:R-:W-:Y:S01]  /*443e0*/  STS.U16 [R19+UR5+0x16e80], R39 ;  /* 0x016e802713007988 */ /* 0x000fe20008000405 */
[----:B------:R-:W-:-:S03]  /*443f0*/  LOP3.LUT R17, R4, 0x60, RZ, 0x3c, !PT ;  /* 0x0000006004117812 */ /* 0x000fc600078e3cff */
[----:B------:R-:W2:Y:S04]  /*44400*/  LDL.LU R49, [R1+0x260] ;  /* 0x0002600001317983 */ /* 0x000ea80000300800 */
[----:B------:R-:W-:Y:S04]  /*44410*/  STS.U16 [R19+UR5+0x17280], R33 ;  /* 0x0172802113007988 */ /* 0x000fe80008000405 */
[----:B------:R-:W2:Y:S04]  /*44420*/  LDL.LU R50, [R1+0x248] ;  /* 0x0002480001327983 */ /* 0x000ea80000300800 */
[----:B------:R-:W-:Y:S04]  /*44430*/  STS.U16 [R19+UR5+0x17680], R27 ;  /* 0x0176801b13007988 */ /* 0x000fe80008000405 */
[----:B------:R-:W2:Y:S04]  /*44440*/  LDL.LU R51, [R1+0x230] ;  /* 0x0002300001337983 */ /* 0x000ea80000300800 */
[----:B------:R-:W-:Y:S04]  /*44450*/  STS.U16 [R19+UR5+0x17a80], R21 ;  /* 0x017a801513007988 */ /* 0x000fe80008000405 */
[----:B------:R-:W2:Y:S04]  /*44460*/  LDL.LU R52, [R1+0x218] ;  /* 0x0002180001347983 */ /* 0x000ea80000300800 */
[----:B------:R-:W-:Y:S04]  /*44470*/  STS.U16 [R19+UR5+0x17e80], R9 ;  /* 0x017e800913007988 */ /* 0x000fe80008000405 */
[----:B------:R-:W2:Y:S04]  /*44480*/  LDL.LU R53, [R1+0x200] ;  /* 0x0002000001357983 */ /* 0x000ea80000300800 */
[----:B------:R0:W-:Y:S04]  /*44490*/  STS.U16 [R17+UR5+0x300], R63 ;  /* 0x0003003f11007988 */ /* 0x0001e80008000405 */
[----:B------:R-:W2:Y:S04]  /*444a0*/  LDL.LU R54, [R1+0x1e8] ;  /* 0x0001e80001367983 */ /* 0x000ea80000300800 */
[----:B------:R1:W-:Y:S04]  /*444b0*/  STS.U16 [R17+UR5+0x700], R64 ;  /* 0x0007004011007988 */ /* 0x0003e80008000405 */
[----:B---3--:R3:W-:Y:S04]  /*444c0*/  STS.U16 [R17+UR5+0xb00], R65 ;  /* 0x000b004111007988 */ /* 0x0087e80008000405 */
[----:B----4-:R4:W-:Y:S04]  /*444d0*/  STS.U16 [R17+UR5+0xf00], R66 ;  /* 0x000f004211007988 */ /* 0x0109e80008000405 */
[----:B------:R1:W-:Y:S04]  /*444e0*/  STS.U16 [R17+UR5+0x1300], R67 ;  /* 0x0013004311007988 */ /* 0x0003e80008000405 */
[----:B------:R3:W-:Y:S04]  /*444f0*/  STS.U16 [R17+UR5+0x1700], R68 ;  /* 0x0017004411007988 */ /* 0x0007e80008000405 */
[----:B0-----:R-:W2:Y:S04]  /*44500*/  LDL.LU R63, [R1+0x1d0] ;  /* 0x0001d000013f7983 */ /* 0x001ea80000300800 */
[----:B-1----:R-:W2:Y:S04]  /*44510*/  LDL.LU R64, [R1+0x1b8] ;  /* 0x0001b80001407983 */ /* 0x002ea80000300800 */
[----:B---3--:R-:W3:Y:S04]  /*44520*/  LDL.LU R65, [R1+0x1a0] ;  /* 0x0001a00001417983 */ /* 0x008ee80000300800 */
[----:B----4-:R-:W4:Y:S04]  /*44530*/  LDL.LU R66, [R1+0x188] ;  /* 0x0001880001427983 */ /* 0x010f280000300800 */
        /* <DEDUP_REMOVED lines=37> */
[----:B------:R-:W4:Y:S04]  /*44790*/  LDL.LU R79, [R1+0x7c] ;  /* 0x00007c00014f7983 */ /* 0x000f280000300800 */
[----:B--2---:R0:W-:Y:S04]  /*447a0*/  STS.U16 [R17+UR5+0x6300], R81 ;  /* 0x0063005111007988 */ /* 0x0041e80008000405 */
[----:B0-----:R-:W2:Y:S04]  /*447b0*/  LDL.LU R81, [R1+0x78] ;  /* 0x0000780001517983 */ /* 0x001ea80000300800 */
        /* <DEDUP_REMOVED lines=30> */
[----:B--2---:R-:W-:Y:S04]  /*449a0*/  STS.U16 [R17+UR5+0x15f00], R81 ;  /* 0x015f005111007988 */ /* 0x004fe80008000405 */
[----:B------:R0:W-:Y:S04]  /*449b0*/  STS.U16 [R17+UR5+0x16300], R2 ;  /* 0x0163000211007988 */ /* 0x0001e80008000405 */
[----:B0-----:R-:W2:Y:S04]  /*449c0*/  LDL.LU R2, [R1+0x17d4] ;  /* 0x0017d40001027983 */ /* 0x001ea80000300800 */
[----:B------:R-:W3:Y:S04]  /*449d0*/  LDL.LU R63, [R1+0x17b0] ;  /* 0x0017b000013f7983 */ /* 0x000ee80000300800 */
[----:B------:R-:W4:Y:S04]  /*449e0*/  LDL.LU R64, [R1+0x16a4] ;  /* 0x0016a40001407983 */ /* 0x000f280000300800 */
        /* <DEDUP_REMOVED lines=22> */
[----:B------:R-:W-:Y:S04]  /*44b50*/  STS.U16 [R17+UR5+0x16700], R78 ;  /* 0x0167004e11007988 */ /* 0x000fe80008000405 */
[----:B------:R-:W-:Y:S04]  /*44b60*/  STS.U16 [R17+UR5+0x16b00], R44 ;  /* 0x016b002c11007988 */ /* 0x000fe80008000405 */
[----:B------:R-:W2:Y:S04]  /*44b70*/  LDL.LU R47, [R1+0x274] ;  /* 0x00027400012f7983 */ /* 0x000ea80000300800 */
        /* <DEDUP_REMOVED lines=11> */
[----:B------:R-:W2:Y:S04]  /*44c30*/  LDL.LU R54, [R1+0x1e4] ;  /* 0x0001e40001367983 */ /* 0x000ea80000300800 */
[----:B---3--:R0:W-:Y:S04]  /*44c40*/  STS.U16 [R6+UR5+0x380], R63 ;  /* 0x0003803f06007988 */ /* 0x0081e80008000405 */
[----:B----4-:R1:W-:Y:S04]  /*44c50*/  STS.U16 [R6+UR5+0x780], R64 ;  /* 0x0007804006007988 */ /* 0x0103e80008000405 */
[----:B--2---:R2:W-:Y:S04]  /*44c60*/  STS.U16 [R6+UR5+0xb80], R65 ;  /* 0x000b804106007988 */ /* 0x0045e80008000405 */
[----:B------:R3:W-:Y:S04]  /*44c70*/  STS.U16 [R6+UR5+0xf80], R66 ;  /* 0x000f804206007988 */ /* 0x0007e80008000405 */
[----:B------:R4:W-:Y:S04]  /*44c80*/  STS.U16 [R6+UR5+0x1380], R67 ;  /* 0x0013804306007988 */ /* 0x0009e80008000405 */
[----:B------:R2:W-:Y:S04]  /*44c90*/  STS.U16 [R6+UR5+0x1780], R68 ;  /* 0x0017804406007988 */ /* 0x0005e80008000405 */
[----:B0-----:R-:W2:Y:S04]  /*44ca0*/  LDL.LU R63, [R1+0x1cc] ;  /* 0x0001cc00013f7983 */ /* 0x001ea80000300800 */
[----:B-1----:R-:W2:Y:S04]  /*44cb0*/  LDL.LU R64, [R1+0x1b4] ;  /* 0x0001b40001407983 */ /* 0x002ea80000300800 */
[----:B--2---:R-:W2:Y:S04]  /*44cc0*/  LDL.LU R65, [R1+0x19c] ;  /* 0x00019c0001417983 */ /* 0x004ea80000300800 */
[----:B---3--:R-:W3:Y:S04]  /*44cd0*/  LDL.LU R66, [R1+0x184] ;  /* 0x0001840001427983 */ /* 0x008ee80000300800 */
[----:B----4-:R-:W4:Y:S04]  /*44ce0*/  LDL.LU R67, [R1+0x168] ;  /* 0x0001680001437983 */ /* 0x010f280000300800 */
        /* <DEDUP_REMOVED lines=69> */
[----:B------:R2:W-:Y:S01]  /*45140*/  STS.U16 [R6+UR5+0x16380], R0 ;  /* 0x0163800006007988 */ /* 0x0005e20008000405 */
[----:B0-----:R-:W0:Y:S03]  /*45150*/  LDC R81, c[0x0][0x3a0] ;  /* 0x0000e800ff517b82 */ /* 0x001e260000000800 */
[----:B-1----:R1:W5:Y:S04]  /*45160*/  LDL.LU R2, [R1+0x17d0] ;  /* 0x0017d00001027983 */ /* 0x0023680000300800 */
[----:B--2---:R-:W2:Y:S04]  /*45170*/  LDL.LU R0, [R1+0x17cc] ;  /* 0x0017cc0001007983 */ /* 0x004ea80000300800 */
[----:B------:R-:W-:Y:S04]  /*45180*/  STS.U16 [R6+UR5+0x16780], R55 ;  /* 0x0167803706007988 */ /* 0x000fe80008000405 */
[----:B------:R-:W-:Y:S04]  /*45190*/  STS.U16 [R6+UR5+0x16b80], R43 ;  /* 0x016b802b06007988 */ /* 0x000fe80008000405 */
[----:B------:R-:W-:Y:S04]  /*451a0*/  STS.U16 [R6+UR5+0x16f80], R37 ;  /* 0x016f802506007988 */ /* 0x000fe80008000405 */
[----:B------:R-:W-:Y:S04]  /*451b0*/  STS.U16 [R6+UR5+0x17380], R31 ;  /* 0x0173801f06007988 */ /* 0x000fe80008000405 */
[----:B------:R-:W-:Y:S04]  /*451c0*/  STS.U16 [R6+UR5+0x17780], R25 ;  /* 0x0177801906007988 */ /* 0x000fe80008000405 */
[----:B------:R-:W-:Y:S01]  /*451d0*/  STS.U16 [R6+UR5+0x17b80], R7 ;  /* 0x017b800706007988 */ /* 0x000fe20008000405 */
[----:B0-----:R-:W-:-:S05]  /*451e0*/  VIADD R81, R81, 0x7f ;  /* 0x0000007f51517836 */ /* 0x001fca0000000000 */
[----:B------:R-:W-:-:S04]  /*451f0*/  SHF.R.S32.HI R5, RZ, 0x1f, R81 ;  /* 0x0000001fff057819 */ /* 0x000fc80000011451 */
[----:B------:R-:W-:-:S04]  /*45200*/  LEA.HI R5, R5, R81, RZ, 0x7 ;  /* 0x0000005105057211 */ /* 0x000fc800078f38ff */
[----:B------:R-:W-:-:S04]  /*45210*/  SHF.R.S32.HI R5, RZ, 0x7, R5 ;  /* 0x00000007ff057819 */ /* 0x000fc80000011405 */
[----:B------:R-:W-:-:S05]  /*45220*/  VIMNMX R5, PT, PT, R5, 0x1, !PT ;  /* 0x0000000105057848 */ /* 0x000fca0007fe0100 */
[----:B------:R-:W-:Y:S01]  /*45230*/  VIADD R5, R5, 0xffffffff ;  /* 0xffffffff05057836 */ /* 0x000fe20000000000 */
[----:B------:R-:W-:Y:S02]  /*45240*/  USHF.L.U32 UR7, UR9, 0x7, URZ ;  /* 0x0000000709077899 */ /* 0x000fe400080006ff */
[----:B------:R-:W-:Y:S02]  /*45250*/  UIADD3 UR9, UPT, UPT, UR5, 0x44000, URZ ;  /* 0x0004400005097890 */ /* 0x000fe4000fffe0ff */
[----:B------:R-:W-:Y:S01]  /*45260*/  UIADD3 UR10, UPT, UPT, UR5, 0x20000, URZ ;  /* 0x00020000050a7890 */ /* 0x000fe2000fffe0ff */
[----:B------:R-:W-:Y:S01]  /*45270*/  STL [R1+0x16a4], R5 ;  /* 0x0016a40501007387 */ /* 0x000fe20000100800 */
[----:B------:R-:W-:Y:S02]  /*45280*/  USHF.R.U32.HI UR9, URZ, 0x4, UR9 ;  /* 0x00000004ff097899 */ /* 0x000fe40008011609 */
[----:B------:R-:W-:Y:S01]  /*45290*/  USHF.R.U32.HI UR10, URZ, 0x4, UR10 ;  /* 0x00000004ff0a7899 */ /* 0x000fe2000801160a */
[----:B------:R-:W-:Y:S01]  /*452a0*/  ISETP.LT.OR P2, PT, R81, 0x80, P0 ;  /* 0x000000805100780c */ /* 0x000fe20000741670 */
[----:B------:R-:W-:-:S02]  /*452b0*/  USGXT.U32 UR9, UR9, 0xe ;  /* 0x0000000e0909789a */ /* 0x000fc40008000000 */
[----:B------:R-:W-:Y:S01]  /*452c0*/  USGXT.U32 UR10, UR10, 0xe ;  /* 0x0000000e0a0a789a */ /* 0x000fe20008000000 */
[----:B------:R-:W-:Y:S01]  /*452d0*/  UMOV UR13, URZ ;  /* 0x000000ff000d7c82 */ /* 0x000fe20008000000 */
[----:B------:R-:W-:Y:S02]  /*452e0*/  UIADD3 UR11, UP1, UPT, UR9, 0x80, URZ ;  /* 0x00000080090b7890 */ /* 0x000fe4000ff3e0ff */
[----:B------:R-:W-:Y:S01]  /*452f0*/  UIADD3 UR12, UP2, UPT, UR10, 0x2, URZ ;  /* 0x000000020a0c7890 */ /* 0x000fe2000ff5e0ff */
[----:B------:R-:W-:Y:S01]  /*45300*/  UMOV UR14, URZ ;  /* 0x000000ff000e7c82 */ /* 0x000fe20008000000 */
[----:B------:R-:W-:Y:S02]  /*45310*/  USHF.L.U32 UR8, UR8, 0x7, URZ ;  /* 0x0000000708087899 */ /* 0x000fe400080006ff */
[----:B------:R-:W-:Y:S02]  /*45320*/  UIADD3.X UR13, UPT, UPT, UR13, 0x40004040, URZ, UP1, !UPT ;  /* 0x400040400d0d7890 */ /* 0x000fe40008ffe4ff */
[----:B------:R-:W-:Y:S01]  /*45330*/  UIADD3.X UR14, UPT, UPT, UR14, 0x40004040, URZ, UP2, !UPT ;  /* 0x400040400e0e7890 */ /* 0x000fe200097fe4ff */
[----:B------:R-:W-:Y:S01]  /*45340*/  ISETP.NE.U32.AND P3, PT, R5, RZ, PT ;  /* 0x000000ff0500720c */ /* 0x000fe20003f65070 */
[----:B--2---:R0:W-:Y:S01]  /*45350*/  STS.U16 [R6+UR5+0x17f80], R0 ;  /* 0x017f800006007988 */ /* 0x0041e20008000405 */
[----:B------:R2:W-:Y:S06]  /*45360*/  MEMBAR.ALL.CTA ;  /* 0x0000000000007992 */ /* 0x0005ec0000008000 */
[----:B--2---:R-:W2:Y:S01]  /*45370*/  FENCE.VIEW.ASYNC.S ;  /* 0x00000000000073c6 */ /* 0x004ea20000000000 */
[----:B0-----:R-:W0:Y:S02]  /*45380*/  S2R R0, SR_TID.X ;  /* 0x0000000000007919 */ /* 0x001e240000002100 */
[----:B0-----:R-:W-:Y:S01]  /*45390*/  LOP3.LUT R0, R0, 0x7f, RZ, 0xc0, !PT ;  /* 0x0000007f00007812 */ /* 0x001fe200078ec0ff */
[----:B--2---:R-:W-:Y:S06]  /*453a0*/  BAR.SYNC.DEFER_BLOCKING 0x0 ;  /* 0x0000000000007b1d */ /* 0x004fec0000010000 */
[----:B-1----:R-:W-:Y:S05]  /*453b0*/  @P2 BRA `(.L_x_6) ;  /* 0x0000000400782947 */ /* 0x002fea0003800000 */
[----:B------:R-:W-:Y:S02]  /*453c0*/  UIADD3 UR42, UPT, UPT, UR5, 0x40000, URZ ;  /* 0x00040000052a7890 */ /* 0x000fe4000fffe0ff */
[----:B------:R-:W-:Y:S02]  /*453d0*/  USHF.R.U32.HI UR44, URZ, 0x4, UR5 ;  /* 0x00000004ff2c7899 */ /* 0x000fe40008011605 */
[----:B------:R-:W-:Y:S02]  /*453e0*/  USHF.R.U32.HI UR46, URZ, 0x4, UR42 ;  /* 0x00000004ff2e7899 */ /* 0x000fe4000801162a */
[----:B------:R-:W-:Y:S02]  /*453f0*/  USGXT.U32 UR42, UR44, 0xe ;  /* 0x0000000e2c2a789a */ /* 0x000fe40008000000 */
[----:B------:R-:W-:Y:S02]  /*45400*/  USGXT.U32 UR46, UR46, 0xe ;  /* 0x0000000e2e2e789a */ /* 0x000fe40008000000 */
[----:B------:R-:W-:-:S02]  /*45410*/  UIADD3 UR48, UP2, UPT, UR42, 0x2, URZ ;  /* 0x000000022a307890 */ /* 0x000fc4000ff5e0ff */
[----:B------:R-:W-:Y:S01]  /*45420*/  UIADD3 UR52, UP1, UPT, UR46, 0x80, URZ ;  /* 0x000000802e347890 */ /* 0x000fe2000ff3e0ff */
[----:B------:R-:W-:Y:S01]  /*45430*/  UMOV UR43, URZ ;  /* 0x000000ff002b7c82 */ /* 0x000fe20008000000 */
[----:B------:R-:W-:Y:S02]  /*45440*/  UMOV UR47, URZ ;  /* 0x000000ff002f7c82 */ /* 0x000fe40008000000 */
[----:B------:R-:W-:Y:S02]  /*45450*/  UIADD3.X UR53, UPT, UPT, UR43, 0x40004040, URZ, UP1, !UPT ;  /* 0x400040402b357890 */ /* 0x000fe40008ffe4ff */
[----:B------:R-:W-:Y:S02]  /*45460*/  UIADD3.X UR49, UPT, UPT, UR47, 0x40004040, URZ, UP2, !UPT ;  /* 0x400040402f317890 */ /* 0x000fe400097fe4ff */
[----:B------:R-:W-:Y:S02]  /*45470*/  UIADD3.64 UR62, UPT, UPT, UR52, 0x80, URZ ;  /* 0x00000080343e7897 */ /* 0x000fe4000fffe0ff */
[----:B------:R-:W-:-:S02]  /*45480*/  UIADD3.64 UR58, UPT, UPT, UR48, 0x2, URZ ;  /* 0x00000002303a7897 */ /* 0x000fc4000fffe0ff */
[----:B------:R-:W-:Y:S02]  /*45490*/  UIADD3.64 UR60, UPT, UPT, UR48, 0x4, URZ ;  /* 0x00000004303c7897 */ /* 0x000fe4000fffe0ff */
[----:B------:R-:W-:Y:S01]  /*454a0*/  UIADD3.64 UR66, UPT, UPT, UR52, 0x100, URZ ;  /* 0x0000010034427897 */ /* 0x000fe2000fffe0ff */
[----:B------:R-:W-:Y:S01]  /*454b0*/  UMOV UR20, 0x0 ;  /* 0x0000000000147882 */ /* 0x000fe20000000000 */
[----:B------:R-:W-:Y:S01]  /*454c0*/  UMOV UR21, 0x4408490 ;  /* 0x0440849000157882 */ /* 0x000fe20000000000 */
[----:B------:R-:W-:Y:S01]  /*454d0*/  UMOV UR43, 0x40004040 ;  /* 0x40004040002b7882 */ /* 0x000fe20000000000 */
[----:B------:R-:W-:Y:S01]  /*454e0*/  UMOV UR47, 0x40004040 ;  /* 0x40004040002f7882 */ /* 0x000fe20000000000 */
[----:B------:R-:W-:Y:S01]  /*454f0*/  UMOV UR32, 0x0 ;  /* 0x0000000000207882 */ /* 0x000fe20000000000 */
[----:B------:R-:W-:Y:S01]  /*45500*/  UMOV UR33, 0x4408490 ;  /* 0x0440849000217882 */ /* 0x000fe20000000000 */
[----:B------:R0:W-:Y:S01]  /*45510*/  UTCHMMA gdesc[UR46], gdesc[UR42], tmem[UR4], tmem[UR20], idesc[UR21], !UPT ;  /* 0x00ff142a2e0075ea */ /* 0x0001e2000f800004 */
[----:B------:R-:W-:Y:S01]  /*45520*/  UMOV UR22, 0x0 ;  /* 0x0000000000167882 */ /* 0x000fe20000000000 */
[----:B------:R-:W-:Y:S01]  /*45530*/  UMOV UR23, 0x4408490 ;  /* 0x0440849000177882 */ /* 0x000fe20000000000 */
[----:B------:R-:W-:-:S02]  /*45540*/  UIADD3.64 UR64, UPT, UPT, UR48, 0x7fe, URZ ;  /* 0x000007fe30407897 */ /* 0x000fc4000fffe0ff */
[----:B------:R1:W-:Y:S01]  /*45550*/  UTCHMMA gdesc[UR52], gdesc[UR48], tmem[UR4], tmem[UR32], idesc[UR33], UPT ;  /* 0x00ff2030340075ea */ /* 0x0003e2000b800004 */
[----:B------:R-:W-:Y:S01]  /*45560*/  UMOV UR18, 0x0 ;  /* 0x0000000000127882 */ /* 0x000fe20000000000 */
[----:B------:R-:W-:Y:S01]  /*45570*/  UMOV UR19, 0x4408490 ;  /* 0x0440849000137882 */ /* 0x000fe20000000000 */
[----:B------:R-:W-:Y:S01]  /*45580*/  UIADD3.64 UR68, UPT, UPT, UR48, 0x800, URZ ;  /* 0x0000080030447897 */ /* 0x000fe2000fffe0ff */
[----:B------:R2:W-:Y:S01]  /*45590*/  UTCHMMA gdesc[UR62], gdesc[UR58], tmem[UR4], tmem[UR22], idesc[UR23], UPT ;  /* 0x00ff163a3e0075ea */ /* 0x0005e2000b800004 */
[----:B------:R3:W-:Y:S01]  /*455a0*/  UTCHMMA gdesc[UR66], gdesc[UR60], tmem[UR4], tmem[UR18], idesc[UR19], UPT ;  /* 0x00ff123c420075ea */ /* 0x0007e2000b800004 */
[----:B0-----:R-:W-:Y:S02]  /*455b0*/  UIADD3.64 UR20, UPT, UPT, UR52, 0x180, URZ ;  /* 0x0000018034147897 */ /* 0x001fe4000fffe0ff */
[----:B------:R-:W-:Y:S02]  /*455c0*/  UIADD3.64 UR42, UPT, UPT, UR52, 0x200, URZ ;  /* 0x00000200342a7897 */ /* 0x000fe4000fffe0ff */
[----:B-1----:R-:W-:Y:S01]  /*455d0*/  UIADD3.64 UR32, UPT, UPT, UR48, 0x802, URZ ;  /* 0x0000080230207897 */ /* 0x002fe2000fffe0ff */
[----:B------:R-:W-:Y:S01]  /*455e0*/  UMOV UR26, 0x0 ;  /* 0x00000000001a7882 */ /* 0x000fe20000000000 */
[----:B------:R-:W-:Y:S01]  /*455f0*/  UMOV UR27, 0x4408490 ;  /* 0x04408490001b7882 */ /* 0x000fe20000000000 */
[----:B--2---:R-:W-:-:S02]  /*45600*/  UIADD3.64 UR58, UPT, UPT, UR52, 0x280, URZ ;  /* 0x00000280343a7897 */ /* 0x004fc4000fffe0ff */
[----:B------:R0:W-:Y:S01]  /*45610*/  UTCHMMA gdesc[UR20], gdesc[UR64], tmem[UR4], tmem[UR26], idesc[UR27], UPT ;  /* 0x00ff1a40140075ea */ /* 0x0001e2000b800004 */
[----:B------:R-:W-:Y:S02]  /*45620*/  UIADD3.64 UR22, UPT, UPT, UR48, 0x804, URZ ;  /* 0x0000080430167897 */ /* 0x000fe4000fffe0ff */
[----:B---3--:R-:W-:Y:S01]  /*45630*/  UIADD3.64 UR60, UPT, UPT, UR52, 0x300, URZ ;  /* 0x00000300343c7897 */ /* 0x008fe2000fffe0ff */
[----:B------:R-:W-:Y:S01]  /*45640*/  UMOV UR24, 0x0 ;  /* 0x0000000000187882 */ /* 0x000fe20000000000 */
[----:B------:R-:W-:Y:S01]  /*45650*/  UMOV UR25, 0x4408490 ;  /* 0x0440849000197882 */ /* 0x000fe20000000000 */
[----:B------:R-:W-:Y:S02]  /*45660*/  UIADD3 UR15, UPT, UPT, UR4, 0x100000, URZ ;  /* 0x00100000040f7890 */ /* 0x000fe4000fffe0ff */
[----:B------:R1:W-:Y:S01]  /*45670*/  UTCHMMA gdesc[UR42], gdesc[UR68], tmem[UR4], tmem[UR24], idesc[UR25], UPT ;  /* 0x00ff18442a0075ea */ /* 0x0003e2000b800004 */
[----:B------:R-:W-:Y:S01]  /*45680*/  UIADD3.64 UR18, UPT, UPT, UR48, 0xffe, URZ ;  /* 0x00000ffe30127897 */ /* 0x000fe2000fffe0ff */
[----:B------:R-:W-:Y:S01]  /*45690*/  UMOV UR30, 0x0 ;  /* 0x00000000001e7882 */ /* 0x000fe20000000000 */
[----:B------:R-:W-:Y:S01]  /*456a0*/  UMOV UR31, 0x4408490 ;  /* 0x04408490001f7882 */ /* 0x000fe20000000000 */
[----:B------:R-:W-:-:S02]  /*456b0*/  UIADD3 UR70, UPT, UPT, UR4, 0x100000, URZ ;  /* 0x0010000004467890 */ /* 0x000fc4000fffe0ff */
[----:B------:R2:W-:Y:S01]  /*456c0*/  UTCHMMA gdesc[UR58], gdesc[UR32], tmem[UR4], tmem[UR30], idesc[UR31], UPT ;  /* 0x00ff1e203a0075ea */ /* 0x0005e2000b800004 */
[----:B0-----:R-:W-:Y:S02]  /*456d0*/  UIADD3.64 UR26, UPT, UPT, UR48, 0x1000, URZ ;  /* 0x00001000301a7897 */ /* 0x001fe4000fffe0ff */
[----:B------:R-:W-:Y:S02]  /*456e0*/  UIADD3 UR71, UPT, UPT, UR4, 0x100000, URZ ;  /* 0x0010000004477890 */ /* 0x000fe4000fffe0ff */
[----:B------:R-:W-:Y:S01]  /*456f0*/  UIADD3.64 UR64, UPT, UPT, UR48, 0x1002, URZ ;  /* 0x0000100230407897 */ /* 0x000fe2000fffe0ff */
[----:B------:R-:W-:Y:S01]  /*45700*/  UMOV UR28, 0x0 ;  /* 0x00000000001c7882 */ /* 0x000fe20000000000 */
[----:B------:R-:W-:Y:S01]  /*45710*/  UMOV UR29, 0x4408490 ;  /* 0x04408490001d7882 */ /* 0x000fe20000000000 */
[----:B------:R-:W-:Y:S02]  /*45720*/  UIADD3 UR72, UPT, UPT, UR4, 0x100000, URZ ;  /* 0x0010000004487890 */ /* 0x000fe4000fffe0ff */
[----:B------:R0:W-:Y:S01]  /*45730*/  UTCHMMA gdesc[UR60], gdesc[UR22], tmem[UR4], tmem[UR28], idesc[UR29], UPT ;  /* 0x00ff1c163c0075ea */ /* 0x0001e2000b800004 */
[----:B-1----:R-:W-:-:S02]  /*45740*/  UIADD3.64 UR24, UPT, UPT, UR48, 0x1004, URZ ;  /* 0x0000100430187897 */ /* 0x002fc4000fffe0ff */
[----:B------:R-:W-:Y:S02]  /*45750*/  UIADD3 UR73, UPT, UPT, UR4, 0x100000, URZ ;  /* 0x0010000004497890 */ /* 0x000fe4000fffe0ff */
[----:B--2---:R-:W-:Y:S02]  /*45760*/  UIADD3.64 UR32, UPT, UPT, UR48, 0x17fe, URZ ;  /* 0x000017fe30207897 */ /* 0x004fe4000fffe0ff */
[----:B------:R-:W-:Y:S02]  /*45770*/  UIADD3 UR74, UPT, UPT, UR4, 0x100000, URZ ;  /* 0x00100000044a7890 */ /* 0x000fe4000fffe0ff */
[----:B------:R-:W-:Y:S02]  /*45780*/  UIADD3.64 UR30, UPT, UPT, UR48, 0x1800, URZ ;  /* 0x00001800301e7897 */ /* 0x000fe4000fffe0ff */
[----:B------:R-:W-:Y:S02]  /*45790*/  UIADD3 UR75, UPT, UPT, UR4, 0x100000, URZ ;  /* 0x00100000044b7890 */ /* 0x000fe4000fffe0ff */
[----:B0-----:R-:W-:Y:S01]  /*457a0*/  UIADD3.64 UR22, UPT, UPT, UR48, 0x1802, URZ ;  /* 0x0000180230167897 */ /* 0x001fe2000fffe0ff */
[----:B------:R-:W-:Y:S01]  /*457b0*/  UMOV UR34, 0x0 ;  /* 0x0000000000227882 */ /* 0x000fe20000000000 */
[----:B------:R-:W-:Y:S01]  /*457c0*/  UMOV UR35, 0x4408490 ;  /* 0x0440849000237882 */ /* 0x000fe20000000000 */
[----:B------:R-:W-:Y:S01]  /*457d0*/  UIADD3 UR76, UPT, UPT, UR4, 0x100000, URZ ;  /* 0x00100000044c7890 */ /* 0x000fe2000fffe0ff */
[----:B------:R0:W-:Y:S01]  /*457e0*/  UTCHMMA gdesc[UR46], gdesc[UR18], tmem[UR15], tmem[UR34], idesc[UR35], !UPT ;  /* 0x00ff22122e0075ea */ /* 0x0001e2000f80000f */
[----:B------:R-:W-:Y:S01]  /*457f0*/  UIADD3.64 UR48, UPT, UPT, UR48, 0x1804, URZ ;  /* 0x0000180430307897 */ /* 0x000fe2000fffe0ff */
[----:B------:R-:W-:Y:S01]  /*45800*/  UMOV UR36, 0x0 ;  /* 0x0000000000247882 */ /* 0x000fe20000000000 */
[----:B------:R-:W-:Y:S01]  /*45810*/  UMOV UR37, 0x4408490 ;  /* 0x0440849000257882 */ /* 0x000fe20000000000 */
[----:B------:R-:W-:Y:S01]  /*45820*/  UMOV UR38, 0x0 ;  /* 0x0000000000267882 */ /* 0x000fe20000000000 */
[----:B------:R-:W-:Y:S01]  /*45830*/  UMOV UR39, 0x4408490 ;  /* 0x0440849000277882 */ /* 0x000fe20000000000 */
[----:B------:R-:W-:Y:S01]  /*45840*/  UMOV UR40, 0x0 ;  /* 0x0000000000287882 */ /* 0x000fe20000000000 */
[----:B------:R-:W-:Y:S01]  /*45850*/  UMOV UR41, 0x4408490 ;  /* 0x0440849000297882 */ /* 0x000fe20000000000 */
[----:B------:R0:W-:Y:S01]  /*45860*/  UTCHMMA gdesc[UR52], gdesc[UR26], tmem[UR70], tmem[UR36], idesc[UR37], UPT ;  /* 0x00ff241a340075ea */ /* 0x0001e2000b800046 */
        /* <DEDUP_REMOVED lines=8> */
[----:B------:R-:W-:Y:S01]  /*458f0*/  UMOV UR28, UR77 ;  /* 0x0000004d001c7c82 */ /* 0x000fe20008000000 */
[----:B------:R-:W-:Y:S01]  /*45900*/  UMOV UR29, URZ ;  /* 0x000000ff001d7c82 */ /* 0x000fe20008000000 */
[----:B------:R0:W-:Y:S01]  /*45910*/  UTCHMMA gdesc[UR20], gdesc[UR32], tmem[UR73], tmem[UR44], idesc[UR45], UPT ;  /* 0x00ff2c20140075ea */ /* 0x0001e2000b800049 */
[----:B------:R-:W-:Y:S01]  /*45920*/  UMOV UR56, 0x0 ;  /* 0x0000000000387882 */ /* 0x000fe20000000000 */
[----:B------:R-:W-:Y:S01]  /*45930*/  UMOV UR57, 0x4408490 ;  /* 0x0440849000397882 */ /* 0x000fe20000000000 */
[----:B------:R0:W-:Y:S01]  /*45940*/  UTCHMMA gdesc[UR42], gdesc[UR30], tmem[UR74], tmem[UR50], idesc[UR51], UPT ;  /* 0x00ff321e2a0075ea */ /* 0x0001e2000b80004a */
[----:B------:R-:W-:Y:S01]  /*45950*/  UMOV UR28, UR28 ;  /* 0x0000001c001c7c82 */ /* 0x000fe20008000000 */
[----:B------:R0:W-:Y:S01]  /*45960*/  UTCHMMA gdesc[UR58], gdesc[UR22], tmem[UR75], tmem[UR54], idesc[UR55], UPT ;  /* 0x00ff36163a0075ea */ /* 0x0001e2000b80004b */
[----:B------:R0:W-:Y:S01]  /*45970*/  UTCHMMA gdesc[UR60], gdesc[UR48], tmem[UR76], tmem[UR56], idesc[UR57], UPT ;  /* 0x00ff38303c0075ea */ /* 0x0001e2000b80004c */
[----:B------:R0:W-:Y:S01]  /*45980*/  UTCBAR [UR28], URZ ;  /* 0x000000ff1c0073e9 */ /* 0x0001e200080000ff */
[----:B------:R-:W-:Y:S01]  /*45990*/  NOP ;  /* 0x0000000000007918 */ /* 0x000fe20000000000 */
.L_x_6:
[----:B0-----:R-:W-:Y:S01]  /*459a0*/  UMOV UR15, URZ ;  /* 0x000000ff000f7c82 */ /* 0x001fe20008000000 */
[----:B------:R-:W-:Y:S01]  /*459b0*/  UMOV UR62, URZ ;  /* 0x000000ff003e7c82 */ /* 0x000fe20008000000 */
[----:B------:R-:W-:Y:S01]  /*459c0*/  UMOV UR18, UR11 ;  /* 0x0000000b00127c82 */ /* 0x000fe20008000000 */
[----:B------:R-:W-:Y:S01]  /*459d0*/  UMOV UR19, UR13 ;  /* 0x0000000d00137c82 */ /* 0x000fe20008000000 */
[----:B------:R-:W-:Y:S01]  /*459e0*/  UMOV UR20, UR12 ;  /* 0x0000000c00147c82 */ /* 0x000fe20008000000 */
[----:B------:R-:W-:Y:S01]  /*459f0*/  UMOV UR21, UR14 ;  /* 0x0000000e00157c82 */ /* 0x000fe20008000000 */
[----:B------:R-:W-:Y:S05]  /*45a00*/  @!P3 BRA `(.L_x_7) ;  /* 0x0000026000f4b947 */ /* 0x000fea0003800000 */
[----:B------:R-:W-:Y:S02]  /*45a10*/  USHF.R.S32.HI UR70, URZ, 0x1f, UR8 ;  /* 0x0000001fff467899 */ /* 0x000fe40008011408 */
[----:B------:R-:W-:Y:S02]  /*45a20*/  USHF.R.S32.HI UR14, URZ, 0x1f, UR7 ;  /* 0x0000001fff0e7899 */ /* 0x000fe40008011407 */
[----:B------:R-:W-:Y:S02]  /*45a30*/  USHF.L.U32 UR13, UR8, 0x1, URZ ;  /* 0x00000001080d7899 */ /* 0x000fe400080006ff */
[----:B------:R-:W-:Y:S02]  /*45a40*/  USHF.L.U64.HI UR70, UR8, 0x1, UR70 ;  /* 0x0000000108467899 */ /* 0x000fe40008010246 */
[----:B------:R-:W-:Y:S02]  /*45a50*/  USHF.L.U32 UR12, UR7, 0x1, URZ ;  /* 0x00000001070c7899 */ /* 0x000fe400080006ff */
[----:B------:R-:W-:Y:S01]  /*45a60*/  USHF.L.U64.HI UR14, UR7, 0x1, UR14 ;  /* 0x00000001070e7899 */ /* 0x000fe2000801020e */
[----:B------:R-:W-:Y:S01]  /*45a70*/  UMOV UR8, UR9 ;  /* 0x0000000900087c82 */ /* 0x000fe20008000000 */
[----:B------:R-:W-:-:S02]  /*45a80*/  UIADD3.64 UR22, UPT, UPT, UR18, 0x80, URZ ;  /* 0x0000008012167897 */ /* 0x000fc4000fffe0ff */
[----:B------:R-:W-:Y:S02]  /*45a90*/  UIADD3.64 UR24, UPT, UPT, UR20, 0x2, URZ ;  /* 0x0000000214187897 */ /* 0x000fe4000fffe0ff */
[----:B------:R-:W-:Y:S02]  /*45aa0*/  UIADD3.64 UR26, UPT, UPT, UR18, 0x100, URZ ;  /* 0x00000100121a7897 */ /* 0x000fe4000fffe0ff */
[----:B------:R-:W-:Y:S02]  /*45ab0*/  UIADD3.64 UR28, UPT, UPT, UR20, 0x4, URZ ;  /* 0x00000004141c7897 */ /* 0x000fe4000fffe0ff */
[----:B------:R-:W-:Y:S02]  /*45ac0*/  UIADD3.64 UR30, UPT, UPT, UR18, 0x180, URZ ;  /* 0x00000180121e7897 */ /* 0x000fe4000fffe0ff */
[----:B------:R-:W-:Y:S02]  /*45ad0*/  UIADD3.64 UR32, UPT, UPT, UR20, 0x7fe, URZ ;  /* 0x000007fe14207897 */ /* 0x000fe4000fffe0ff */
        /* <DEDUP_REMOVED lines=12> */
[----:B------:R-:W-:Y:S01]  /*45ba0*/  UIADD3.64 UR58, UPT, UPT, UR20, 0x1802, URZ ;  /* 0x00001802143a7897 */ /* 0x000fe2000fffe0ff */
[----:B------:R-:W0:Y:S01]  /*45bb0*/  LDCU UR11, c[0x0][0x3a0] ;  /* 0x00007400ff0b77ac */ /* 0x000e220008000800 */
[----:B------:R-:W-:Y:S01]  /*45bc0*/  UIADD3.64 UR60, UPT, UPT, UR20, 0x1804, URZ ;  /* 0x00001804143c7897 */ /* 0x000fe2000fffe0ff */
[----:B------:R-:W-:Y:S01]  /*45bd0*/  UMOV UR71, 0x1 ;  /* 0x0000000100477882 */ /* 0x000fe20000000000 */
[----:B------:R-:W-:Y:S01]  /*45be0*/  UMOV UR7, URZ ;  /* 0x000000ff00077c82 */ /* 0x000fe20008000000 */
[----:B------:R-:W-:-:S09]  /*45bf0*/  UMOV UR9, 0x40004040 ;  /* 0x4000404000097882 */ /* 0x000fd20000000000 */
.L_x_10:
[----:B------:R-:W2:Y:S04]  /*45c00*/  LDL.LU R6, [R1+0x119c] ;  /* 0x00119c0001067983 */ /* 0x000ea80000300800 */
[----:B------:R-:W3:Y:S04]  /*45c10*/  LDL.LU R13, [R1+0x5e8] ;  /* 0x0005e800010d7983 */ /* 0x000ee80000300800 */
[----:B------:R-:W4:Y:S04]  /*45c20*/  LDL.LU R12, [R1+0x5f8] ;  /* 0x0005f800010c7983 */ /* 0x000f280000300800 */
[----:B------:R-:W3:Y:S04]  /*45c30*/  LDL.LU R9, [R1+0x1194] ;  /* 0x0011940001097983 */ /* 0x000ee80000300800 */
[----:B------:R-:W3:Y:S04]  /*45c40*/  LDL.LU R10, [R1+0x1198] ;  /* 0x00119800010a7983 */ /* 0x000ee80000300800 */
[----:B------:R-:W4:Y:S01]  /*45c50*/  LDL.LU R8, [R1+0x118c] ;  /* 0x00118c0001087983 */ /* 0x000f220000300800 */
[----:B------:R-:W-:-:S02]  /*45c60*/  UIADD3 UR15, UPT, UPT, UR15, 0x1, URZ ;  /* 0x000000010f0f7890 */ /* 0x000fc4000fffe0ff */
[----:B------:R-:W-:Y:S01]  /*45c70*/  USHF.L.U32 UR62, UR62, 0x1f, URZ ;  /* 0x0000001f3e3e7899 */ /* 0x000fe200080006ff */
[----:B------:R-:W1:Y:S01]  /*45c80*/  S2R R11, SR_TID.X ;  /* 0x00000000000b7919 */ /* 0x000e620000002100 */
[----:B0-----:R-:W-:Y:S01]  /*45c90*/  UIMAD UR63, UR15, -0x80, UR11 ;  /* 0xffffff800f3f78a4 */ /* 0x001fe2000f8e020b */
[----:B-1----:R-:W-:-:S04]  /*45ca0*/  SHF.R.U32.HI R5, RZ, 0x6, R11 ;  /* 0x00000006ff057819 */ /* 0x002fc8000001160b */
[----:B------:R-:W-:Y:S02]  /*45cb0*/  SGXT.U32 R5, R5, 0x1 ;  /* 0x000000010505781a */ /* 0x000fe40000000000 */
[----:B--2---:R-:W-:-:S05]  /*45cc0*/  IADD3 R6, P4, PT, R6, UR12, RZ ;  /* 0x0000000c06067c10 */ /* 0x004fca000ff9e0ff */
[----:B------:R0:W-:Y:S04]  /*45cd0*/  STL [R1+0x119c], R6 ;  /* 0x00119c0601007387 */ /* 0x0001e80000100800 */
[----:B0-----:R-:W2:Y:S01]  /*45ce0*/  LDL.LU R6, [R1+0x5e4] ;  /* 0x0005e40001067983 */ /* 0x001ea20000300800 */
[----:B---3--:R-:W-:Y:S02]  /*45cf0*/  IADD3 R9, P5, PT, R9, UR12, RZ ;  /* 0x0000000c09097c10 */ /* 0x008fe4000ffbe0ff */
[----:B------:R-:W-:Y:S02]  /*45d00*/  IADD3 R13, P3, PT, R13, UR12, RZ ;  /* 0x0000000c0d0d7c10 */ /* 0x000fe4000ff7e0ff */
[----:B----4-:R-:W-:Y:S01]  /*45d10*/  IADD3 R12, P6, PT, R12, UR12, RZ ;  /* 0x0000000c0c0c7c10 */ /* 0x010fe2000ffde0ff */
[----:B------:R0:W-:Y:S01]  /*45d20*/  STL [R1+0x1194], R9 ;  /* 0x0011940901007387 */ /* 0x0001e20000100800 */
[----:B------:R-:W-:-:S02]  /*45d30*/  IADD3.X R10, PT, PT, R10, UR14, RZ, P4, !PT ;  /* 0x0000000e0a0a7c10 */ /* 0x000fc4000a7fe4ff */
[----:B------:R-:W-:Y:S01]  /*45d40*/  ISETP.GE.AND P2, PT, R5, UR63, PT ;  /* 0x0000003f05007c0c */ /* 0x000fe2000bf46270 */
[----:B------:R1:W-:Y:S01]  /*45d50*/  STL [R1+0x5e8], R13 ;  /* 0x0005e80d01007387 */ /* 0x0003e20000100800 */
[----:B------:R-:W-:-:S03]  /*45d60*/  IADD3 R8, P4, PT, R8, UR12, RZ ;  /* 0x0000000c08087c10 */ /* 0x000fc6000ff9e0ff */
[----:B0-----:R-:W3:Y:S04]  /*45d70*/  LDL.LU R9, [R1+0x1184] ;  /* 0x0011840001097983 */ /* 0x001ee80000300800 */
[----:B------:R-:W-:Y:S04]  /*45d80*/  STL [R1+0x5f8], R12 ;  /* 0x0005f80c01007387 */ /* 0x000fe80000100800 */
[----:B------:R-:W4:Y:S04]  /*45d90*/  LDL.LU R5, [R1+0x5f4] ;  /* 0x0005f40001057983 */ /* 0x000f280000300800 */
[----:B------:R-:W4:Y:S04]  /*45da0*/  LDL.LU R34, [R1+0x15b0] ;  /* 0x0015b00001227983 */ /* 0x000f280000300800 */
[----:B------:R-:W4:Y:S04]  /*45db0*/  LDL.LU R33, [R1+0x1190] ;  /* 0x0011900001217983 */ /* 0x000f280000300800 */
[----:B------:R-:W-:Y:S04]  /*45dc0*/  STL [R1+0x1198], R10 ;  /* 0x0011980a01007387 */ /* 0x000fe80000100800 */
        /* <DEDUP_REMOVED lines=20> */
[----:B-1----:R-:W4:Y:S04]  /*45f10*/  LDL.LU R13, [R1+0x1160] ;  /* 0x00116000010d7983 */ /* 0x002f280000300800 */
[----:B0-----:R-:W4:Y:S04]  /*45f20*/  LDL.LU R8, [R1+0x1154] ;  /* 0x0011540001087983 */ /* 0x001f280000300800 */
[----:B------:R-:W4:Y:S04]  /*45f30*/  LDL.LU R12, [R1+0x159c] ;  /* 0x00159c00010c7983 */ /* 0x000f280000300800 */
[----:B------:R-:W4:Y:S01]  /*45f40*/  LDL.LU R10, [R1+0x114c] ;  /* 0x00114c00010a7983 */ /* 0x000f220000300800 */
[----:B--2---:R-:W-:-:S05]  /*45f50*/  IADD3.X R6, PT, PT, R6, UR14, RZ, P3, !PT ;  /* 0x0000000e06067c10 */ /* 0x004fca0009ffe4ff */
[----:B------:R0:W-:Y:S04]  /*45f60*/  STL [R1+0x5e4], R6 ;  /* 0x0005e40601007387 */ /* 0x0001e80000100800 */
[----:B0-----:R-:W2:Y:S01]  /*45f70*/  LDL.LU R6, [R1+0x1594] ;  /* 0x0015940001067983 */ /* 0x001ea20000300800 */
[----:B---3--:R-:W-:-:S05]  /*45f80*/  IADD3 R9, P3, PT, R9, UR12, RZ ;  /* 0x0000000c09097c10 */ /* 0x008fca000ff7e0ff */
[----:B------:R0:W-:Y:S01]  /*45f90*/  STL [R1+0x1184], R9 ;  /* 0x0011840901007387 */ /* 0x0001e20000100800 */
[----:B----4-:R-:W-:Y:S02]  /*45fa0*/  IADD3.X R5, PT, PT, R5, UR14, RZ, P6, !PT ;  /* 0x0000000e05057c10 */ /* 0x010fe4000b7fe4ff */
[----:B------:R-:W-:Y:S01]  /*45fb0*/  IADD3 R34, P6, PT, R34, UR12, RZ ;  /* 0x0000000c22227c10 */ /* 0x000fe2000ffde0ff */
[----:B0-----:R-:W3:Y:S01]  /*45fc0*/  LDL.LU R9, [R1+0x1144] ;  /* 0x0011440001097983 */ /* 0x001ee20000300800 */
[----:B------:R-:W-:-:S03]  /*45fd0*/  IADD3.X R33, PT, PT, R33, UR14, RZ, P5, !PT ;  /* 0x0000000e21217c10 */ /* 0x000fc6000affe4ff */
[----:B------:R0:W-:Y:S01]  /*45fe0*/  STL [R1+0x5f4], R5 ;  /* 0x0005f40501007387 */ /* 0x0001e20000100800 */
[----:B------:R-:W-:-:S03]  /*45ff0*/  IADD3 R32, P5, PT, R32, UR12, RZ ;  /* 0x0000000c20207c10 */ /* 0x000fc6000ffbe0ff */
[----:B0-----:R-:W4:Y:S01]  /*46000*/  LDL.LU R5, [R1+0x1158] ;  /* 0x0011580001057983 */ /* 0x001f220000300800 */
[----:B------:R-:W-:-:S03]  /*46010*/  IADD3.X R31, PT, PT, R31, UR14, RZ, P4, !PT ;  /* 0x0000000e1f1f7c10 */ /* 0x000fc6000a7fe4ff */
[----:B------:R-:W-:Y:S01]  /*46020*/  STL [R1+0x15b0], R34 ;  /* 0x0015b02201007387 */ /* 0x000fe20000100800 */
[----:B------:R-:W-:-:S03]  /*46030*/  IADD3 R30, P4, PT, R30, UR12, RZ ;  /* 0x0000000c1e1e7c10 */ /* 0x000fc6000ff9e0ff */
[----:B------:R-:W-:Y:S01]  /*46040*/  STL [R1+0x1190], R33 ;  /* 0x0011902101007387 */ /* 0x000fe20000100800 */
        /* <DEDUP_REMOVED lines=37> */
[----:B------:R0:W-:Y:S01]  /*462a0*/  STL [R1+0x1154], R8 ;  /* 0x0011540801007387 */ /* 0x0001e20000100800 */
[----:B------:R-:W-:-:S03]  /*462b0*/  IADD3 R10, P6, PT, R10, UR12, RZ ;  /* 0x0000000c0a0a7c10 */ /* 0x000fc6000ffde0ff */
[----:B------:R-:W-:Y:S04]  /*462c0*/  STL [R1+0x115c], R14 ;  /* 0x00115c0e01007387 */ /* 0x000fe80000100800 */
[----:B0-----:R-:W4:Y:S04]  /*462d0*/  LDL.LU R8, [R1+0x113c] ;  /* 0x00113c0001087983 */ /* 0x001f280000300800 */
[----:B------:R-:W-:Y:S04]  /*462e0*/  STL [R1+0x1160], R13 ;  /* 0x0011600d01007387 */ /* 0x000fe80000100800 */
[----:B------:R0:W-:Y:S04]  /*462f0*/  STL [R1+0x114c], R10 ;  /* 0x00114c0a01007387 */ /* 0x0001e80000100800 */
[----:B------:R-:W-:Y:S04]  /*46300*/  STL [R1+0x159c], R12 ;  /* 0x00159c0c01007387 */ /* 0x000fe80000100800 */
[----:B0-----:R-:W4:Y:S01]  /*46310*/  LDL.LU R10, [R1+0x1150] ;  /* 0x00115000010a7983 */ /* 0x001f220000300800 */
[----:B--2---:R-:W-:-:S05]  /*46320*/  IADD3.X R6, PT, PT, R6, UR14, RZ, P5, !PT ;  /* 0x0000000e06067c10 */ /* 0x004fca000affe4ff */
[----:B------:R0:W-:Y:S04]  /*46330*/  STL [R1+0x1594], R6 ;  /* 0x0015940601007387 */ /* 0x0001e80000100800 */
[----:B0-----:R-:W2:Y:S01]  /*46340*/  LDL.LU R6, [R1+0x1134] ;  /* 0x0011340001067983 */ /* 0x001ea20000300800 */
[----:B---3--:R-:W-:-:S03]  /*46350*/  IADD3 R9, P5, PT, R9, UR12, RZ ;  /* 0x0000000c09097c10 */ /* 0x008fc6000ffbe0ff */
[----:B------:R-:W3:Y:S04]  /*46360*/  LDL.LU R34, [R1+0x1148] ;  /* 0x0011480001227983 */ /* 0x000ee80000300800 */
[----:B------:R-:W3:Y:S04]  /*46370*/  LDL.LU R33, [R1+0x1590] ;  /* 0x0015900001217983 */ /* 0x000ee80000300800 */
[----:B------:R-:W-:Y:S01]  /*46380*/  STL [R1+0x1144], R9 ;  /* 0x0011440901007387 */ /* 0x000fe20000100800 */
[----:B----4-:R-:W-:-:S03]  /*46390*/  IADD3.X R5, PT, PT, R5, UR14, RZ, P4, !PT ;  /* 0x0000000e05057c10 */ /* 0x010fc6000a7fe4ff */
        /* <DEDUP_REMOVED lines=21> */
[----:B0-----:R-:W4:Y:S04]  /*464f0*/  LDL.LU R5, [R1+0x1100] ;  /* 0x0011000001057983 */ /* 0x001f280000300800 */
[----:B------:R-:W4:Y:S04]  /*46500*/  LDL.LU R12, [R1+0x10f4] ;  /* 0x0010f400010c7983 */ /* 0x000f280000300800 */
[----:B------:R-:W4:Y:S01]  /*46510*/  LDL.LU R9, [R1+0x157c] ;  /* 0x00157c0001097983 */ /* 0x000f220000300800 */
[----:B------:R-:W-:-:S05]  /*46520*/  IADD3 R8, P4, PT, R8, UR12, RZ ;  /* 0x0000000c08087c10 */ /* 0x000fca000ff9e0ff */
[----:B------:R0:W-:Y:S04]  /*46530*/  STL [R1+0x113c], R8 ;  /* 0x00113c0801007387 */ /* 0x0001e80000100800 */
[----:B0-----:R-:W4:Y:S01]  /*46540*/  LDL.LU R8, [R1+0x10ec] ;  /* 0x0010ec0001087983 */ /* 0x001f220000300800 */
[----:B------:R-:W-:-:S05]  /*46550*/  IADD3.X R10, PT, PT, R10, UR14, RZ, P3, !PT ;  /* 0x0000000e0a0a7c10 */ /* 0x000fca0009ffe4ff */
[----:B------:R0:W-:Y:S04]  /*46560*/  STL [R1+0x1150], R10 ;  /* 0x0011500a01007387 */ /* 0x0001e80000100800 */
[----:B0-----:R-:W4:Y:S01]  /*46570*/  LDL.LU R10, [R1+0x1574] ;  /* 0x00157400010a7983 */ /* 0x001f220000300800 */
[----:B--2---:R-:W-:-:S05]  /*46580*/  IADD3 R6, P3, PT, R6, UR12, RZ ;  /* 0x0000000c06067c10 */ /* 0x004fca000ff7e0ff */
[----:B------:R0:W-:Y:S04]  /*46590*/  STL [R1+0x1134], R6 ;  /* 0x0011340601007387 */ /* 0x0001e80000100800 */
[----:B0-----:R-:W2:Y:S01]  /*465a0*/  LDL.LU R6, [R1+0x10e4] ;  /* 0x0010e40001067983 */ /* 0x001ea20000300800 */
[----:B---3--:R-:W-:Y:S02]  /*465b0*/  IADD3.X R34, PT, PT, R34, UR14, RZ, P6, !PT ;  /* 0x0000000e22227c10 */ /* 0x008fe4000b7fe4ff */
[----:B------:R-:W-:Y:S02]  /*465c0*/  IADD3 R33, P6, PT, R33, UR12, RZ ;  /* 0x0000000c21217c10 */ /* 0x000fe4000ffde0ff */
[----:B----4-:R-:W-:Y:S01]  /*465d0*/  IADD3.X R32, PT, PT, R32, UR14, RZ, P5, !PT ;  /* 0x0000000e20207c10 */ /* 0x010fe2000affe4ff */
        /* <DEDUP_REMOVED lines=37> */
[----:B------:R-:W-:Y:S02]  /*46830*/  IADD3 R13, P4, PT, R13, UR12, RZ ;  /* 0x0000000c0d0d7c10 */ /* 0x000fe4000ff9e0ff */
[----:B------:R-:W-:Y:S01]  /*46840*/  IADD3.X R5, PT, PT, R5, UR14, RZ, P3, !PT ;  /* 0x0000000e05057c10 */ /* 0x000fe20009ffe4ff */
[----:B------:R-:W-:Y:S01]  /*46850*/  STL [R1+0x1578], R15 ;  /* 0x0015780f01007387 */ /* 0x000fe20000100800 */
[----:B------:R-:W-:-:S03]  /*46860*/  IADD3 R12, P3, PT, R12, UR12, RZ ;  /* 0x0000000c0c0c7c10 */ /* 0x000fc6000ff7e0ff */
[----:B------:R0:W-:Y:S01]  /*46870*/  STL [R1+0x1100], R5 ;  /* 0x0011000501007387 */ /* 0x0001e20000100800 */
[----:B------:R-:W-:-:S03]  /*46880*/  IADD3.X R9, PT, PT, R9, UR14, RZ, P6, !PT ;  /* 0x0000000e09097c10 */ /* 0x000fc6000b7fe4ff */
[----:B------:R-:W-:Y:S04]  /*46890*/  STL [R1+0x1108], R14 ;  /* 0x0011080e01007387 */ /* 0x000fe80000100800 */
[----:B0-----:R-:W3:Y:S04]  /*468a0*/  LDL.LU R5, [R1+0x10f8] ;  /* 0x0010f80001057983 */ /* 0x001ee80000300800 */
[----:B------:R-:W-:Y:S01]  /*468b0*/  STL [R1+0x10fc], R13 ;  /* 0x0010fc0d01007387 */ /* 0x000fe20000100800 */
[----:B------:R-:W-:-:S03]  /*468c0*/  IADD3 R8, P6, PT, R8, UR12, RZ ;  /* 0x0000000c08087c10 */ /* 0x000fc6000ffde0ff */
[----:B------:R0:W-:Y:S04]  /*468d0*/  STL [R1+0x157c], R9 ;  /* 0x00157c0901007387 */ /* 0x0001e80000100800 */
[----:B------:R-:W-:Y:S04]  /*468e0*/  STL [R1+0x10f4], R12 ;  /* 0x0010f40c01007387 */ /* 0x000fe80000100800 */
[----:B0-----:R-:W4:Y:S04]  /*468f0*/  LDL.LU R9, [R1+0x10dc] ;  /* 0x0010dc0001097983 */ /* 0x001f280000300800 */
[----:B------:R0:W-:Y:S01]  /*46900*/  STL [R1+0x10ec], R8 ;  /* 0x0010ec0801007387 */ /* 0x0001e20000100800 */
[----:B------:R-:W-:-:S03]  /*46910*/  IADD3.X R10, PT, PT, R10, UR14, RZ, P5, !PT ;  /* 0x0000000e0a0a7c10 */ /* 0x000fc6000affe4ff */
[----:B0-----:R-:W4:Y:S04]  /*46920*/  LDL.LU R8, [R1+0x10f0] ;  /* 0x0010f00001087983 */ /* 0x001f280000300800 */
[----:B------:R-:W4:Y:S04]  /*46930*/  LDL.LU R34, [R1+0x10d4] ;  /* 0x0010d40001227983 */ /* 0x000f280000300800 */
[----:B------:R-:W4:Y:S04]  /*46940*/  LDL.LU R33, [R1+0x10e8] ;  /* 0x0010e80001217983 */ /* 0x000f280000300800 */
[----:B------:R-:W-:Y:S04]  /*46950*/  STL [R1+0x1574], R10 ;  /* 0x0015740a01007387 */ /* 0x000fe80000100800 */
[----:B------:R-:W4:Y:S01]  /*46960*/  LDL.LU R32, [R1+0x1570] ;  /* 0x0015700001207983 */ /* 0x000f220000300800 */
[----:B--2---:R-:W-:-:S05]  /*46970*/  IADD3 R6, P5, PT, R6, UR12, RZ ;  /* 0x0000000c06067c10 */ /* 0x004fca000ffbe0ff */
[----:B------:R0:W-:Y:S04]  /*46980*/  STL [R1+0x10e4], R6 ;  /* 0x0010e40601007387 */ /* 0x0001e80000100800 */
        /* <DEDUP_REMOVED lines=20> */
[----:B------:R-:W2:Y:S04]  /*46ad0*/  LDL.LU R12, [R1+0x10a0] ;  /* 0x0010a000010c7983 */ /* 0x000ea80000300800 */
[----:B------:R-:W2:Y:S01]  /*46ae0*/  LDL.LU R10, [R1+0x1094] ;  /* 0x00109400010a7983 */ /* 0x000ea20000300800 */
[----:B---3--:R-:W-:-:S05]  /*46af0*/  IADD3.X R5, PT, PT, R5, UR14, RZ, P4, !PT ;  /* 0x0000000e05057c10 */ /* 0x008fca000a7fe4ff */
[----:B------:R0:W-:Y:S04]  /*46b00*/  STL [R1+0x10f8], R5 ;  /* 0x0010f80501007387 */ /* 0x0001e80000100800 */
[----:B0-----:R-:W3:Y:S01]  /*46b10*/  LDL.LU R5, [R1+0x155c] ;  /* 0x00155c0001057983 */ /* 0x001ee20000300800 */
[----:B----4-:R-:W-:-:S05]  /*46b20*/  IADD3 R9, P4, PT, R9, UR12, RZ ;  /* 0x0000000c09097c10 */ /* 0x010fca000ff9e0ff */
[----:B------:R0:W-:Y:S01]  /*46b30*/  STL [R1+0x10dc], R9 ;  /* 0x0010dc0901007387 */ /* 0x0001e20000100800 */
[----:B------:R-:W-:-:S03]  /*46b40*/  IADD3.X R8, PT, PT, R8, UR14, RZ, P3, !PT ;  /* 0x0000000e08087c10 */ /* 0x000fc60009ffe4ff */
[----:B0-----:R-:W4:Y:S01]  /*46b50*/  LDL.LU R9, [R1+0x108c] ;  /* 0x00108c0001097983 */ /* 0x001f220000300800 */
[----:B------:R-:W-:-:S03]  /*46b60*/  IADD3 R34, P3, PT, R34, UR12, RZ ;  /* 0x0000000c22227c10 */ /* 0x000fc6000ff7e0ff */
[----:B------:R0:W-:Y:S01]  /*46b70*/  STL [R1+0x10f0], R8 ;  /* 0x0010f00801007387 */ /* 0x0001e20000100800 */
[----:B------:R-:W-:-:S03]  /*46b80*/  IADD3.X R33, PT, PT, R33, UR14, RZ, P6, !PT ;  /* 0x0000000e21217c10 */ /* 0x000fc6000b7fe4ff */
[----:B0-----:R-:W4:Y:S01]  /*46b90*/  LDL.LU R8, [R1+0x1554] ;  /* 0x0015540001087983 */ /* 0x001f220000300800 */
[----:B------:R-:W-:-:S03]  /*46ba0*/  IADD3 R32, P6, PT, R32, UR12, RZ ;  /* 0x0000000c20207c10 */ /* 0x000fc6000ffde0ff */
[----:B------:R-:W-:Y:S04]  /*46bb0*/  STL [R1+0x10d4], R34 ;  /* 0x0010d42201007387 */ /* 0x000fe80000100800 */
[----:B------:R-:W-:Y:S04]  /*46bc0*/  STL [R1+0x10e8], R33 ;  /* 0x0010e82101007387 */ /* 0x000fe80000100800 */
[----:B------:R-:W-:Y:S01]  /*46bd0*/  STL [R1+0x1570], R32 ;  /* 0x0015702001007387 */ /* 0x000fe20000100800 */
[----:B--2---:R-:W-:Y:S02]  /*46be0*/  IADD3.X R31, PT, PT, R31, UR14, RZ, P5, !PT ;  /* 0x0000000e1f1f7c10 */ /* 0x004fe4000affe4ff */
        /* <DEDUP_REMOVED lines=33> */
[----:B------:R-:W-:Y:S02]  /*46e00*/  IADD3.X R13, PT, PT, R13, UR14, RZ, P4, !PT ;  /* 0x0000000e0d0d7c10 */ /* 0x000fe4000a7fe4ff */
[----:B------:R-:W-:Y:S01]  /*46e10*/  IADD3 R6, P4, PT, R6, UR12, RZ ;  /* 0x0000000c06067c10 */ /* 0x000fe2000ff9e0ff */
[----:B------:R-:W-:Y:S04]  /*46e20*/  STL [R1+0x10b0], R15 ;  /* 0x0010b00f01007387 */ /* 0x000fe80000100800 */
[----:B------:R0:W-:Y:S04]  /*46e30*/  STL [R1+0x109c], R6 ;  /* 0x00109c0601007387 */ /* 0x0001e80000100800 */
[----:B------:R-:W-:Y:S04]  /*46e40*/  STL [R1+0x1558], R14 ;  /* 0x0015580e01007387 */ /* 0x000fe80000100800 */
[----:B0-----:R-:W2:Y:S01]  /*46e50*/  LDL.LU R6, [R1+0x1084] ;  /* 0x0010840001067983 */ /* 0x001ea20000300800 */
[----:B------:R-:W-:-:S02]  /*46e60*/  IADD3.X R12, PT, PT, R12, UR14, RZ, P3, !PT ;  /* 0x0000000e0c0c7c10 */ /* 0x000fc40009ffe4ff */
[----:B------:R-:W-:Y:S01]  /*46e70*/  IADD3 R10, P3, PT, R10, UR12, RZ ;  /* 0x0000000c0a0a7c10 */ /* 0x000fe2000ff7e0ff */
[----:B------:R-:W-:Y:S04]  /*46e80*/  STL [R1+0x10a8], R13 ;  /* 0x0010a80d01007387 */ /* 0x000fe80000100800 */
[----:B------:R0:W-:Y:S04]  /*46e90*/  STL [R1+0x1094], R10 ;  /* 0x0010940a01007387 */ /* 0x0001e80000100800 */
[----:B------:R-:W-:Y:S01]  /*46ea0*/  STL [R1+0x10a0], R12 ;  /* 0x0010a00c01007387 */ /* 0x000fe20000100800 */
[----:B---3--:R-:W-:-:S03]  /*46eb0*/  IADD3.X R5, PT, PT, R5, UR14, RZ, P6, !PT ;  /* 0x0000000e05057c10 */ /* 0x008fc6000b7fe4ff */
[----:B0-----:R-:W3:Y:S04]  /*46ec0*/  LDL.LU R10, [R1+0x1098] ;  /* 0x00109800010a7983 */ /* 0x001ee80000300800 */
[----:B------:R0:W-:Y:S04]  /*46ed0*/  STL [R1+0x155c], R5 ;  /* 0x00155c0501007387 */ /* 0x0001e80000100800 */
[----:B0-----:R-:W3:Y:S01]  /*46ee0*/  LDL.LU R5, [R1+0x107c] ;  /* 0x00107c0001057983 */ /* 0x001ee20000300800 */
[----:B----4-:R-:W-:-:S03]  /*46ef0*/  IADD3 R9, P6, PT, R9, UR12, RZ ;  /* 0x0000000c09097c10 */ /* 0x010fc6000ffde0ff */
[----:B------:R-:W4:Y:S04]  /*46f00*/  LDL.LU R34, [R1+0x1090] ;  /* 0x0010900001227983 */ /* 0x000f280000300800 */
[----:B------:R-:W4:Y:S04]  /*46f10*/  LDL.LU R33, [R1+0x1074] ;  /* 0x0010740001217983 */ /* 0x000f280000300800 */
[----:B------:R-:W-:Y:S04]  /*46f20*/  STL [R1+0x108c], R9 ;  /* 0x00108c0901007387 */ /* 0x000fe80000100800 */
[----:B------:R-:W4:Y:S01]  /*46f30*/  LDL.LU R32, [R1+0x1088] ;  /* 0x0010880001207983 */ /* 0x000f220000300800 */
[----:B------:R-:W-:-:S05]  /*46f40*/  IADD3.X R8, PT, PT, R8, UR14, RZ, P5, !PT ;  /* 0x0000000e08087c10 */ /* 0x000fca000affe4ff */
        /* <DEDUP_REMOVED lines=23> */
[----:B--2---:R-:W-:-:S05]  /*470c0*/  IADD3 R6, P5, PT, R6, UR12, RZ ;  /* 0x0000000c06067c10 */ /* 0x004fca000ffbe0ff */
[----:B------:R0:W-:Y:S04]  /*470d0*/  STL [R1+0x1084], R6 ;  /* 0x0010840601007387 */ /* 0x0001e80000100800 */
[----:B0-----:R-:W2:Y:S01]  /*470e0*/  LDL.LU R6, [R1+0x1034] ;  /* 0x0010340001067983 */ /* 0x001ea20000300800 */
[----:B---3--:R-:W-:-:S05]  /*470f0*/  IADD3.X R10, PT, PT, R10, UR14, RZ, P4, !PT ;  /* 0x0000000e0a0a7c10 */ /* 0x008fca000a7fe4ff */
[----:B------:R0:W-:Y:S01]  /*47100*/  STL [R1+0x1098], R10 ;  /* 0x0010980a01007387 */ /* 0x0001e20000100800 */
[----:B------:R-:W-:-:S03]  /*47110*/  IADD3 R5, P4, PT, R5, UR12, RZ ;  /* 0x0000000c05057c10 */ /* 0x000fc6000ff9e0ff */
[----:B0-----:R-:W3:Y:S01]  /*47120*/  LDL.LU R10, [R1+0x153c] ;  /* 0x00153c00010a7983 */ /* 0x001ee20000300800 */
[----:B----4-:R-:W-:-:S03]  /*47130*/  IADD3.X R34, PT, PT, R34, UR14, RZ, P3, !PT ;  /* 0x0000000e22227c10 */ /* 0x010fc60009ffe4ff */
[----:B------:R0:W-:Y:S01]  /*47140*/  STL [R1+0x107c], R5 ;  /* 0x00107c0501007387 */ /* 0x0001e20000100800 */
[----:B------:R-:W-:-:S03]  /*47150*/  IADD3 R33, P3, PT, R33, UR12, RZ ;  /* 0x0000000c21217c10 */ /* 0x000fc6000ff7e0ff */
[----:B0-----:R-:W4:Y:S01]  /*47160*/  LDL.LU R5, [R1+0x102c] ;  /* 0x00102c0001057983 */ /* 0x001f220000300800 */
[----:B------:R-:W-:-:S03]  /*47170*/  IADD3.X R32, PT, PT, R32, UR14, RZ, P6, !PT ;  /* 0x0000000e20207c10 */ /* 0x000fc6000b7fe4ff */
[----:B------:R-:W-:Y:S04]  /*47180*/  STL [R1+0x1090], R34 ;  /* 0x0010902201007387 */ /* 0x000fe80000100800 */
        /* <DEDUP_REMOVED lines=39> */
[----:B------:R-:W-:-:S03]  /*47400*/  IADD3 R12, P4, PT, R12, UR12, RZ ;  /* 0x0000000c0c0c7c10 */ /* 0x000fc6000ff9e0ff */
[----:B------:R0:W-:Y:S01]  /*47410*/  STL [R1+0x1048], R8 ;  /* 0x0010480801007387 */ /* 0x0001e20000100800 */
[----:B------:R-:W-:-:S03]  /*47420*/  IADD3.X R9, PT, PT, R9, UR14, RZ, P3, !PT ;  /* 0x0000000e09097c10 */ /* 0x000fc60009ffe4ff */
[----:B------:R-:W-:Y:S04]  /*47430*/  STL [R1+0x1050], R14 ;  /* 0x0010500e01007387 */ /* 0x000fe80000100800 */
[----:B0-----:R-:W4:Y:S04]  /*47440*/  LDL.LU R8, [R1+0x1534] ;  /* 0x0015340001087983 */ /* 0x001f280000300800 */
[----:B------:R-:W-:Y:S04]  /*47450*/  STL [R1+0x1538], R13 ;  /* 0x0015380d01007387 */ /* 0x000fe80000100800 */
[----:B------:R0:W-:Y:S04]  /*47460*/  STL [R1+0x1040], R9 ;  /* 0x0010400901007387 */ /* 0x0001e80000100800 */
[----:B------:R-:W-:Y:S04]  /*47470*/  STL [R1+0x103c], R12 ;  /* 0x00103c0c01007387 */ /* 0x000fe80000100800 */
[----:B0-----:R-:W4:Y:S01]  /*47480*/  LDL.LU R9, [R1+0x1024] ;  /* 0x0010240001097983 */ /* 0x001f220000300800 */
[----:B--2---:R-:W-:-:S05]  /*47490*/  IADD3 R6, P3, PT, R6, UR12, RZ ;  /* 0x0000000c06067c10 */ /* 0x004fca000ff7e0ff */
[----:B------:R0:W-:Y:S04]  /*474a0*/  STL [R1+0x1034], R6 ;  /* 0x0010340601007387 */ /* 0x0001e80000100800 */
[----:B0-----:R-:W2:Y:S01]  /*474b0*/  LDL.LU R6, [R1+0x1038] ;  /* 0x0010380001067983 */ /* 0x001ea20000300800 */
[----:B---3--:R-:W-:-:S03]  /*474c0*/  IADD3.X R10, PT, PT, R10, UR14, RZ, P6, !PT ;  /* 0x0000000e0a0a7c10 */ /* 0x008fc6000b7fe4ff */
[----:B------:R-:W3:Y:S04]  /*474d0*/  LDL.LU R34, [R1+0x101c] ;  /* 0x00101c0001227983 */ /* 0x000ee80000300800 */
[----:B------:R-:W3:Y:S04]  /*474e0*/  LDL.LU R33, [R1+0x1030] ;  /* 0x0010300001217983 */ /* 0x000ee80000300800 */
[----:B------:R-:W-:Y:S04]  /*474f0*/  STL [R1+0x153c], R10 ;  /* 0x00153c0a01007387 */ /* 0x000fe80000100800 */
[----:B------:R-:W3:Y:S01]  /*47500*/  LDL.LU R32, [R1+0x1014] ;  /* 0x0010140001207983 */ /* 0x000ee20000300800 */
[----:B----4-:R-:W-:-:S05]  /*47510*/  IADD3 R5, P6, PT, R5, UR12, RZ ;  /* 0x0000000c05057c10 */ /* 0x010fca000ffde0ff */
        /* <DEDUP_REMOVED lines=23> */
[----:B------:R-:W-:-:S05]  /*47690*/  IADD3.X R8, PT, PT, R8, UR14, RZ, P5, !PT ;  /* 0x0000000e08087c10 */ /* 0x000fca000affe4ff */
[----:B------:R0:W-:Y:S04]  /*476a0*/  STL [R1+0x1534], R8 ;  /* 0x0015340801007387 */ /* 0x0001e80000100800 */
[----:B0-----:R-:W4:Y:S01]  /*476b0*/  LDL.LU R8, [R1+0xfe0] ;  /* 0x000fe00001087983 */ /* 0x001f220000300800 */
[----:B------:R-:W-:-:S05]  /*476c0*/  IADD3 R9, P5, PT, R9, UR12, RZ ;  /* 0x0000000c09097c10 */ /* 0x000fca000ffbe0ff */
[----:B------:R0:W-:Y:S04]  /*476d0*/  STL [R1+0x1024], R9 ;  /* 0x0010240901007387 */ /* 0x0001e80000100800 */
[----:B0-----:R-:W4:Y:S01]  /*476e0*/  LDL.LU R9, [R1+0xfd4] ;  /* 0x000fd40001097983 */ /* 0x001f220000300800 */
[----:B--2---:R-:W-:-:S05]  /*476f0*/  IADD3.X R6, PT, PT, R6, UR14, RZ, P4, !PT ;  /* 0x0000000e06067c10 */ /* 0x004fca000a7fe4ff */
[----:B------:R0:W-:Y:S04]  /*47700*/  STL [R1+0x1038], R6 ;  /* 0x0010380601007387 */ /* 0x0001e80000100800 */
[----:B0-----:R-:W2:Y:S01]  /*47710*/  LDL.LU R6, [R1+0x151c] ;  /* 0x00151c0001067983 */ /* 0x001ea20000300800 */
[----:B---3--:R-:W-:Y:S02]  /*47720*/  IADD3 R34, P4, PT, R34, UR12, RZ ;  /* 0x0000000c22227c10 */ /* 0x008fe4000ff9e0ff */
[----:B------:R-:W-:Y:S02]  /*47730*/  IADD3.X R33, PT, PT, R33, UR14, RZ, P3, !PT ;  /* 0x0000000e21217c10 */ /* 0x000fe40009ffe4ff */
[----:B------:R-:W-:Y:S01]  /*47740*/  IADD3 R32, P3, PT, R32, UR12, RZ ;  /* 0x0000000c20207c10 */ /* 0x000fe2000ff7e0ff */
[----:B------:R-:W-:Y:S01]  /*47750*/  STL [R1+0x101c], R34 ;  /* 0x00101c2201007387 */ /* 0x000fe20000100800 */
[----:B----4-:R-:W-:-:S03]  /*47760*/  IADD3.X R31, PT, PT, R31, UR14, RZ, P6, !PT ;  /* 0x0000000e1f1f7c10 */ /* 0x010fc6000b7fe4ff */
        /* <DEDUP_REMOVED lines=37> */
[----:B------:R-:W-:Y:S01]  /*479c0*/  STL [R1+0xff8], R15 ;  /* 0x000ff80f01007387 */ /* 0x000fe20000100800 */
[----:B------:R-:W-:-:S03]  /*479d0*/  IADD3.X R12, PT, PT, R12, UR14, RZ, P4, !PT ;  /* 0x0000000e0c0c7c10 */ /* 0x000fc6000a7fe4ff */
[----:B------:R0:W-:Y:S01]  /*479e0*/  STL [R1+0x1518], R5 ;  /* 0x0015180501007387 */ /* 0x0001e20000100800 */
[----:B------:R-:W-:-:S03]  /*479f0*/  IADD3 R10, P4, PT, R10, UR12, RZ ;  /* 0x0000000c0a0a7c10 */ /* 0x000fc6000ff9e0ff */
[----:B------:R-:W-:Y:S04]  /*47a00*/  STL [R1+0x1520], R14 ;  /* 0x0015200e01007387 */ /* 0x000fe80000100800 */
[----:B0-----:R-:W3:Y:S04]  /*47a10*/  LDL.LU R5, [R1+0xfcc] ;  /* 0x000fcc0001057983 */ /* 0x001ee80000300800 */
[----:B------:R-:W-:Y:S04]  /*47a20*/  STL [R1+0xff0], R13 ;  /* 0x000ff00d01007387 */ /* 0x000fe80000100800 */
[----:B------:R0:W-:Y:S04]  /*47a30*/  STL [R1+0xfdc], R10 ;  /* 0x000fdc0a01007387 */ /* 0x0001e80000100800 */
[----:B------:R-:W-:Y:S01]  /*47a40*/  STL [R1+0xfe8], R12 ;  /* 0x000fe80c01007387 */ /* 0x000fe20000100800 */
[----:B------:R-:W-:-:S03]  /*47a50*/  IADD3.X R8, PT, PT, R8, UR14, RZ, P3, !PT ;  /* 0x0000000e08087c10 */ /* 0x000fc60009ffe4ff */
[----:B0-----:R-:W4:Y:S04]  /*47a60*/  LDL.LU R10, [R1+0x1514] ;  /* 0x00151400010a7983 */ /* 0x001f280000300800 */
[----:B------:R0:W-:Y:S04]  /*47a70*/  STL [R1+0xfe0], R8 ;  /* 0x000fe00801007387 */ /* 0x0001e80000100800 */
[----:B0-----:R-:W4:Y:S01]  /*47a80*/  LDL.LU R8, [R1+0xfc4] ;  /* 0x000fc40001087983 */ /* 0x001f220000300800 */
[----:B------:R-:W-:-:S03]  /*47a90*/  IADD3 R9, P3, PT, R9, UR12, RZ ;  /* 0x0000000c09097c10 */ /* 0x000fc6000ff7e0ff */
[----:B------:R-:W4:Y:S04]  /*47aa0*/  LDL.LU R34, [R1+0xfd8] ;  /* 0x000fd80001227983 */ /* 0x000f280000300800 */
[----:B------:R-:W4:Y:S04]  /*47ab0*/  LDL.LU R33, [R1+0xfbc] ;  /* 0x000fbc0001217983 */ /* 0x000f280000300800 */
[----:B------:R-:W-:Y:S04]  /*47ac0*/  STL [R1+0xfd4], R9 ;  /* 0x000fd40901007387 */ /* 0x000fe80000100800 */
[----:B------:R-:W4:Y:S01]  /*47ad0*/  LDL.LU R32, [R1+0xfd0] ;  /* 0x000fd00001207983 */ /* 0x000f220000300800 */
[----:B--2---:R-:W-:-:S05]  /*47ae0*/  IADD3.X R6, PT, PT, R6, UR14, RZ, P6, !PT ;  /* 0x0000000e06067c10 */ /* 0x004fca000b7fe4ff */
        /* <DEDUP_REMOVED lines=23> */
[----:B---3--:R-:W-:-:S05]  /*47c60*/  IADD3 R5, P6, PT, R5, UR12, RZ ;  /* 0x0000000c05057c10 */ /* 0x008fca000ffde0ff */
[----:B------:R0:W-:Y:S04]  /*47c70*/  STL [R1+0xfcc], R5 ;  /* 0x000fcc0501007387 */ /* 0x0001e80000100800 */
[----:B0-----:R-:W3:Y:S01]  /*47c80*/  LDL.LU R5, [R1+0xf7c] ;  /* 0x000f7c0001057983 */ /* 0x001ee20000300800 */
[----:B----4-:R-:W-:-:S05]  /*47c90*/  IADD3.X R10, PT, PT, R10, UR14, RZ, P5, !PT ;  /* 0x0000000e0a0a7c10 */ /* 0x010fca000affe4ff */
[----:B------:R0:W-:Y:S01]  /*47ca0*/  STL [R1+0x1514], R10 ;  /* 0x0015140a01007387 */ /* 0x0001e20000100800 */
[----:B------:R-:W-:-:S03]  /*47cb0*/  IADD3 R8, P5, PT, R8, UR12, RZ ;  /* 0x0000000c08087c10 */ /* 0x000fc6000ffbe0ff */
[----:B0-----:R-:W4:Y:S01]  /*47cc0*/  LDL.LU R10, [R1+0xf80] ;  /* 0x000f8000010a7983 */ /* 0x001f220000300800 */
[----:B------:R-:W-:-:S03]  /*47cd0*/  IADD3.X R34, PT, PT, R34, UR14, RZ, P4, !PT ;  /* 0x0000000e22227c10 */ /* 0x000fc6000a7fe4ff */
[----:B------:R0:W-:Y:S01]  /*47ce0*/  STL [R1+0xfc4], R8 ;  /* 0x000fc40801007387 */ /* 0x0001e20000100800 */
[----:B------:R-:W-:-:S03]  /*47cf0*/  IADD3 R33, P4, PT, R33, UR12, RZ ;  /* 0x0000000c21217c10 */ /* 0x000fc6000ff9e0ff */
[----:B0-----:R-:W4:Y:S01]  /*47d00*/  LDL.LU R8, [R1+0xf74] ;  /* 0x000f740001087983 */ /* 0x001f220000300800 */
[----:B------:R-:W-:-:S03]  /*47d10*/  IADD3.X R32, PT, PT, R32, UR14, RZ, P3, !PT ;  /* 0x0000000e20207c10 */ /* 0x000fc60009ffe4ff */
[----:B------:R-:W-:Y:S04]  /*47d20*/  STL [R1+0xfd8], R34 ;  /* 0x000fd82201007387 */ /* 0x000fe80000100800 */
[----:B------:R-:W-:Y:S04]  /*47d30*/  STL [R1+0xfbc], R33 ;  /* 0x000fbc2101007387 */ /* 0x000fe80000100800 */
[----:B------:R-:W-:Y:S01]  /*47d40*/  STL [R1+0xfd0], R32 ;  /* 0x000fd02001007387 */ /* 0x000fe20000100800 */
[----:B--2---:R-:W-:Y:S02]  /*47d50*/  IADD3 R31, P3, PT, R31, UR12, RZ ;  /* 0x0000000c1f1f7c10 */ /* 0x004fe4000ff7e0ff */
        /* <DEDUP_REMOVED lines=34> */
[----:B------:R-:W-:-:S05]  /*47f80*/  IADD3.X R6, PT, PT, R6, UR14, RZ, P5, !PT ;  /* 0x0000000e06067c10 */ /* 0x000fca000affe4ff */
[----:B------:R0:W-:Y:S04]  /*47f90*/  STL [R1+0xf90], R6 ;  /* 0x000f900601007387 */ /* 0x0001e80000100800 */
[----:B------:R-:W-:Y:S04]  /*47fa0*/  STL [R1+0xf98], R14 ;  /* 0x000f980e01007387 */ /* 0x000fe80000100800 */
[----:B0-----:R-:W2:Y:S01]  /*47fb0*/  LDL.LU R6, [R1+0x14fc] ;  /* 0x0014fc0001067983 */ /* 0x001ea20000300800 */
[----:B------:R-:W-:Y:S02]  /*47fc0*/  IADD3 R13, P6, PT, R13, UR12, RZ ;  /* 0x0000000c0d0d7c10 */ /* 0x000fe4000ffde0ff */
[----:B------:R-:W-:-:S02]  /*47fd0*/  IADD3.X R9, PT, PT, R9, UR14, RZ, P4, !PT ;  /* 0x0000000e09097c10 */ /* 0x000fc4000a7fe4ff */
[----:B------:R-:W-:Y:S01]  /*47fe0*/  IADD3 R12, P5, PT, R12, UR12, RZ ;  /* 0x0000000c0c0c7c10 */ /* 0x000fe2000ffbe0ff */
[----:B------:R-:W-:Y:S04]  /*47ff0*/  STL [R1+0x1500], R13 ;  /* 0x0015000d01007387 */ /* 0x000fe80000100800 */
[----:B------:R0:W-:Y:S04]  /*48000*/  STL [R1+0xf88], R9 ;  /* 0x000f880901007387 */ /* 0x0001e80000100800 */
[----:B------:R-:W-:Y:S01]  /*48010*/  STL [R1+0x14f8], R12 ;  /* 0x0014f80c01007387 */ /* 0x000fe20000100800 */
[----:B---3--:R-:W-:-:S03]  /*48020*/  IADD3 R5, P4, PT, R5, UR12, RZ ;  /* 0x0000000c05057c10 */ /* 0x008fc6000ff9e0ff */
[----:B0-----:R-:W3:Y:S04]  /*48030*/  LDL.LU R9, [R1+0xf6c] ;  /* 0x000f6c0001097983 */ /* 0x001ee80000300800 */
[----:B------:R0:W-:Y:S04]  /*48040*/  STL [R1+0xf7c], R5 ;  /* 0x000f7c0501007387 */ /* 0x0001e80000100800 */
[----:B0-----:R-:W3:Y:S01]  /*48050*/  LDL.LU R5, [R1+0x14f4] ;  /* 0x0014f40001057983 */ /* 0x001ee20000300800 */
[----:B----4-:R-:W-:-:S03]  /*48060*/  IADD3.X R10, PT, PT, R10, UR14, RZ, P3, !PT ;  /* 0x0000000e0a0a7c10 */ /* 0x010fc60009ffe4ff */
[----:B------:R-:W4:Y:S04]  /*48070*/  LDL.LU R34, [R1+0xf64] ;  /* 0x000f640001227983 */ /* 0x000f280000300800 */
[----:B------:R-:W4:Y:S04]  /*48080*/  LDL.LU R33, [R1+0xf78] ;  /* 0x000f780001217983 */ /* 0x000f280000300800 */
[----:B------:R-:W-:Y:S01]  /*48090*/  STL [R1+0xf80], R10 ;  /* 0x000f800a01007387 */ /* 0x000fe20000100800 */
[----:B------:R-:W-:-:S03]  /*480a0*/  IADD3 R8, P3, PT, R8, UR12, RZ ;  /* 0x0000000c08087c10 */ /* 0x000fc6000ff7e0ff */
        /* <DEDUP_REMOVED lines=29> */
[----:B------:R-:W-:-:S03]  /*48280*/  IADD3.X R5, PT, PT, R5, UR14, RZ, P5, !PT ;  /* 0x0000000e05057c10 */ /* 0x000fc6000affe4ff */
[----:B0-----:R-:W3:Y:S01]  /*48290*/  LDL.LU R9, [R1+0xf1c] ;  /* 0x000f1c0001097983 */ /* 0x001ee20000300800 */
[----:B----4-:R-:W-:-:S03]  /*482a0*/  IADD3 R34, P5, PT, R34, UR12, RZ ;  /* 0x0000000c22227c10 */ /* 0x010fc6000ffbe0ff */
[----:B------:R0:W-:Y:S01]  /*482b0*/  STL [R1+0x14f4], R5 ;  /* 0x0014f40501007387 */ /* 0x0001e20000100800 */
[----:B------:R-:W-:-:S03]  /*482c0*/  IADD3.X R33, PT, PT, R33, UR14, RZ, P4, !PT ;  /* 0x0000000e21217c10 */ /* 0x000fc6000a7fe4ff */
[----:B0-----:R-:W4:Y:S01]  /*482d0*/  LDL.LU R5, [R1+0xf20] ;  /* 0x000f200001057983 */ /* 0x001f220000300800 */
        /* <DEDUP_REMOVED lines=52> */
[----:B0-----:R-:W2:Y:S04]  /*48620*/  LDL.LU R6, [R1+0xf0c] ;  /* 0x000f0c0001067983 */ /* 0x001ea80000300800 */
[----:B------:R-:W2:Y:S01]  /*48630*/  LDL.LU R34, [R1+0x14d4] ;  /* 0x0014d40001227983 */ /* 0x000ea20000300800 */
[----:B---3--:R-:W-:-:S03]  /*48640*/  IADD3 R9, P4, PT, R9, UR12, RZ ;  /* 0x0000000c09097c10 */ /* 0x008fc6000ff9e0ff */
[----:B------:R-:W3:Y:S04]  /*48650*/  LDL.LU R33, [R1+0xf04] ;  /* 0x000f040001217983 */ /* 0x000ee80000300800 */
[----:B------:R-:W-:Y:S04]  /*48660*/  STL [R1+0xf1c], R9 ;  /* 0x000f1c0901007387 */ /* 0x000fe80000100800 */
[----:B------:R-:W3:Y:S01]  /*48670*/  LDL.LU R32, [R1+0xf18] ;  /* 0x000f180001207983 */ /* 0x000ee20000300800 */
[----:B----4-:R-:W-:-:S05]  /*48680*/  IADD3.X R5, PT, PT, R5, UR14, RZ, P3, !PT ;  /* 0x0000000e05057c10 */ /* 0x010fca0009ffe4ff */
        /* <DEDUP_REMOVED lines=32> */
[----:B------:R-:W-:Y:S02]  /*48890*/  IADD3.X R34, PT, PT, R34, UR14, RZ, P5, !PT ;  /* 0x0000000e22227c10 */ /* 0x000fe4000affe4ff */
[----:B---3--:R-:W-:Y:S02]  /*488a0*/  IADD3 R33, P5, PT, R33, UR12, RZ ;  /* 0x0000000c21217c10 */ /* 0x008fe4000ffbe0ff */
[----:B------:R-:W-:Y:S01]  /*488b0*/  IADD3.X R32, PT, PT, R32, UR14, RZ, P4, !PT ;  /* 0x0000000e20207c10 */ /* 0x000fe2000a7fe4ff */
[----:B------:R-:W-:Y:S04]  /*488c0*/  STL [R1+0x14d4], R34 ;  /* 0x0014d42201007387 */ /* 0x000fe80000100800 */
[----:B------:R-:W-:Y:S01]  /*488d0*/  STL [R1+0xf04], R33 ;  /* 0x000f042101007387 */ /* 0x000fe20000100800 */
[----:B----4-:R-:W-:-:S03]  /*488e0*/  IADD3 R31, P4, PT, R31, UR12, RZ ;  /* 0x0000000c1f1f7c10 */ /* 0x010fc6000ff9e0ff */
        /* <DEDUP_REMOVED lines=41> */
[----:B0-----:R-:W3:Y:S04]  /*48b80*/  LDL.LU R5, [R1+0xec0] ;  /* 0x000ec00001057983 */ /* 0x001ee80000300800 */
[----:B------:R-:W-:Y:S04]  /*48b90*/  STL [R1+0xec4], R13 ;  /* 0x000ec40d01007387 */ /* 0x000fe80000100800 */
[----:B------:R0:W-:Y:S04]  /*48ba0*/  STL [R1+0xed0], R9 ;  /* 0x000ed00901007387 */ /* 0x0001e80000100800 */
[----:B------:R-:W-:Y:S01]  /*48bb0*/  STL [R1+0x14c0], R12 ;  /* 0x0014c00c01007387 */ /* 0x000fe20000100800 */
[----:B------:R-:W-:-:S03]  /*48bc0*/  IADD3 R8, P5, PT, R8, UR12, RZ ;  /* 0x0000000c08087c10 */ /* 0x000fc6000ffbe0ff */
[----:B0-----:R-:W4:Y:S04]  /*48bd0*/  LDL.LU R9, [R1+0xeb4] ;  /* 0x000eb40001097983 */ /* 0x001f280000300800 */
[----:B------:R0:W-:Y:S04]  /*48be0*/  STL [R1+0x14b8], R8 ;  /* 0x0014b80801007387 */ /* 0x0001e80000100800 */
[----:B0-----:R-:W4:Y:S01]  /*48bf0*/  LDL.LU R8, [R1+0x14bc] ;  /* 0x0014bc0001087983 */ /* 0x001f220000300800 */
[----:B------:R-:W-:-:S03]  /*48c00*/  IADD3.X R10, PT, PT, R10, UR14, RZ, P4, !PT ;  /* 0x0000000e0a0a7c10 */ /* 0x000fc6000a7fe4ff */
        /* <DEDUP_REMOVED lines=87> */
[----:B------:R-:W-:Y:S04]  /*49180*/  STL [R1+0xe78], R12 ;  /* 0x000e780c01007387 */ /* 0x000fe80000100800 */
[----:B0-----:R-:W2:Y:S01]  /*49190*/  LDL.LU R10, [R1+0xe60] ;  /* 0x000e6000010a7983 */ /* 0x001ea20000300800 */
[----:B---3--:R-:W-:-:S05]  /*491a0*/  IADD3.X R5, PT, PT, R5, UR14, RZ, P5, !PT ;  /* 0x0000000e05057c10 */ /* 0x008fca000affe4ff */
        /* <DEDUP_REMOVED lines=34> */
[----:B------:R-:W-:-:S05]  /*493d0*/  IADD3.X R10, PT, PT, R10, UR14, RZ, P3, !PT ;  /* 0x0000000e0a0a7c10 */ /* 0x000fca0009ffe4ff */
[----:B------:R0:W-:Y:S04]  /*493e0*/  STL [R1+0xe60], R10 ;  /* 0x000e600a01007387 */ /* 0x0001e80000100800 */
[----:B0-----:R-:W2:Y:S01]  /*493f0*/  LDL.LU R10, [R1+0xe10] ;  /* 0x000e1000010a7983 */ /* 0x001ea20000300800 */
[----:B---3--:R-:W-:Y:S02]  /*49400*/  IADD3 R5, P3, PT, R5, UR12, RZ ;  /* 0x0000000c05057c10 */ /* 0x008fe4000ff7e0ff */
[----:B----4-:R-:W-:-:S03]  /*49410*/  IADD3.X R34, PT, PT, R34, UR14, RZ, P6, !PT ;  /* 0x0000000e22227c10 */ /* 0x010fc6000b7fe4ff */
[----:B------:R0:W-:Y:S01]  /*49420*/  STL [R1+0xe54], R5 ;  /* 0x000e540501007387 */ /* 0x0001e20000100800 */
[----:B------:R-:W-:-:S03]  /*49430*/  IADD3 R33, P6, PT, R33, UR12, RZ ;  /* 0x0000000c21217c10 */ /* 0x000fc6000ffde0ff */
[----:B0-----:R-:W3:Y:S01]  /*49440*/  LDL.LU R5, [R1+0x1478] ;  /* 0x0014780001057983 */ /* 0x001ee20000300800 */
        /* <DEDUP_REMOVED lines=53> */
[----:B------:R-:W-:-:S03]  /*497a0*/  IADD3.X R10, PT, PT, R10, UR14, RZ, P5, !PT ;  /* 0x0000000e0a0a7c10 */ /* 0x000fc6000affe4ff */
[----:B------:R-:W2:Y:S04]  /*497b0*/  LDL.LU R34, [R1+0xdf4] ;  /* 0x000df40001227983 */ /* 0x000ea80000300800 */
[----:B------:R-:W2:Y:S04]  /*497c0*/  LDL.LU R33, [R1+0x147c] ;  /* 0x00147c0001217983 */ /* 0x000ea80000300800 */
[----:B------:R-:W-:Y:S04]  /*497d0*/  STL [R1+0xe10], R10 ;  /* 0x000e100a01007387 */ /* 0x000fe80000100800 */
[----:B------:R-:W2:Y:S01]  /*497e0*/  LDL.LU R32, [R1+0xdec] ;  /* 0x000dec0001207983 */ /* 0x000ea20000300800 */
[----:B---3--:R-:W-:-:S05]  /*497f0*/  IADD3 R5, P5, PT, R5, UR12, RZ ;  /* 0x0000000c05057c10 */ /* 0x008fca000ffbe0ff */
[----:B------:R0:W-:Y:S04]  /*49800*/  STL [R1+0x1478], R5 ;  /* 0x0014780501007387 */ /* 0x0001e80000100800 */
        /* <DEDUP_REMOVED lines=19> */
[----:B0-----:R-:W3:Y:S04]  /*49940*/  LDL.LU R5, [R1+0xdac] ;  /* 0x000dac0001057983 */ /* 0x001ee80000300800 */
[----:B------:R-:W3:Y:S04]  /*49950*/  LDL.LU R12, [R1+0xdc0] ;  /* 0x000dc000010c7983 */ /* 0x000ee80000300800 */
[----:B------:R-:W3:Y:S01]  /*49960*/  LDL.LU R10, [R1+0xda4] ;  /* 0x000da400010a7983 */ /* 0x000ee20000300800 */
[----:B----4-:R-:W-:-:S05]  /*49970*/  IADD3.X R8, PT, PT, R8, UR14, RZ, P4, !PT ;  /* 0x0000000e08087c10 */ /* 0x010fca000a7fe4ff */
        /* <DEDUP_REMOVED lines=8> */
[----:B------:R-:W-:Y:S02]  /*49a00*/  IADD3 R34, P3, PT, R34, UR12, RZ ;  /* 0x0000000c22227c10 */ /* 0x000fe4000ff7e0ff */
[----:B------:R-:W-:Y:S02]  /*49a10*/  IADD3.X R33, PT, PT, R33, UR14, RZ, P6, !PT ;  /* 0x0000000e21217c10 */ /* 0x000fe4000b7fe4ff */
[----:B------:R-:W-:Y:S01]  /*49a20*/  IADD3 R32, P6, PT, R32, UR12, RZ ;  /* 0x0000000c20207c10 */ /* 0x000fe2000ffde0ff */
[----:B------:R-:W-:Y:S04]  /*49a30*/  STL [R1+0xdf4], R34 ;  /* 0x000df42201007387 */ /* 0x000fe80000100800 */
[----:B------:R-:W-:Y:S01]  /*49a40*/  STL [R1+0x147c], R33 ;  /* 0x00147c2101007387 */ /* 0x000fe20000100800 */
[----:B---3--:R-:W-:-:S03]  /*49a50*/  IADD3.X R31, PT, PT, R31, UR14, RZ, P5, !PT ;  /* 0x0000000e1f1f7c10 */ /* 0x008fc6000affe4ff */
        /* <DEDUP_REMOVED lines=45> */
[----:B----4-:R-:W-:-:S03]  /*49d30*/  IADD3.X R8, PT, PT, R8, UR14, RZ, P6, !PT ;  /* 0x0000000e08087c10 */ /* 0x010fc6000b7fe4ff */
        /* <DEDUP_REMOVED lines=99> */
[----:B------:R-:W-:Y:S04]  /*4a370*/  STL [R1+0xd58], R10 ;  /* 0x000d580a01007387 */ /* 0x000fe80000100800 */
[----:B------:R-:W4:Y:S01]  /*4a380*/  LDL.LU R32, [R1+0xd34] ;  /* 0x000d340001207983 */ /* 0x000f220000300800 */
[----:B------:R-:W-:-:S05]  /*4a390*/  IADD3 R8, P6, PT, R8, UR12, RZ ;  /* 0x0000000c08087c10 */ /* 0x000fca000ffde0ff */
        /* <DEDUP_REMOVED lines=35> */
[----:B------:R-:W-:Y:S04]  /*4a5d0*/  STL [R1+0xd3c], R34 ;  /* 0x000d3c2201007387 */ /* 0x000fe80000100800 */
        /* <DEDUP_REMOVED lines=1914> */
[----:B------:R0:W-:Y:S04]  /*51d80*/  STL [R1+0x15c8], R9 ;  /* 0x0015c80901007387 */ /* 0x0001e80000100800 */
        /* <DEDUP_REMOVED lines=24> */
[----:B-1----:R-:W4:Y:S01]  /*51f10*/  LDL.LU R8, [R1+0x580] ;  /* 0x0005800001087983 */ /* 0x002f220000300800 */
        /* <DEDUP_REMOVED lines=160> */
[----:B------:R0:W-:Y:S04]  /*52920*/  STL [R1+0x1644], R8 ;  /* 0x0016440801007387 */ /* 0x0001e80000100800 */
        /* <DEDUP_REMOVED lines=24> */
[----:B-1----:R-:W2:Y:S01]  /*52ab0*/  LDL.LU R6, [R1+0x504] ;  /* 0x0005040001067983 */ /* 0x002ea20000300800 */
        /* <DEDUP_REMOVED lines=56> */
[----:B0-----:R-:W2:Y:S04]  /*52e40*/  LDL.LU R8, [R1+0x4fc] ;  /* 0x0004fc0001087983 */ /* 0x001ea80000300800 */
[----:B------:R-:W-:Y:S04]  /*52e50*/  STL [R1+0x1678], R13 ;  /* 0x0016780d01007387 */ /* 0x000fe80000100800 */
[----:B------:R0:W-:Y:S04]  /*52e60*/  STL [R1+0x504], R6 ;  /* 0x0005040601007387 */ /* 0x0001e80000100800 */
[----:B------:R-:W-:Y:S04]  /*52e70*/  STL [R1+0x167c], R12 ;  /* 0x00167c0c01007387 */ /* 0x000fe80000100800 */
[----:B0-----:R-:W2:Y:S01]  /*52e80*/  LDL.LU R6, [R1+0x4f8] ;  /* 0x0004f80001067983 */ /* 0x001ea20000300800 */
[----:B---3--:R-:W-:-:S05]  /*52e90*/  IADD3 R5, P3, PT, R5, UR13, RZ ;  /* 0x0000000d05057c10 */ /* 0x008fca000ff7e0ff */
[----:B------:R-:W-:Y:S04]  /*52ea0*/  STL [R1+0x1680], R5 ;  /* 0x0016800501007387 */ /* 0x000fe80000100800 */
[----:B------:R-:W3:Y:S04]  /*52eb0*/  LDL.LU R35, [R1+0x4ec] ;  /* 0x0004ec0001237983 */ /* 0x000ee80000300800 */
[----:B------:R-:W3:Y:S01]  /*52ec0*/  LDL.LU R34, [R1+0x4f4] ;  /* 0x0004f40001227983 */ /* 0x000ee20000300800 */
[----:B----4-:R-:W-:-:S05]  /*52ed0*/  IADD3.X R10, PT, PT, R10, UR70, RZ, P6, !PT ;  /* 0x000000460a0a7c10 */ /* 0x010fca000b7fe4ff */
[----:B------:R0:W-:Y:S04]  /*52ee0*/  STL [R1+0x500], R10 ;  /* 0x0005000a01007387 */ /* 0x0001e80000100800 */
        /* <DEDUP_REMOVED lines=23> */
[----:B-1----:R-:W4:Y:S01]  /*53060*/  LDL.LU R9, [R1+0x490] ;  /* 0x0004900001097983 */ /* 0x002f220000300800 */
[----:B--2---:R-:W-:-:S05]  /*53070*/  IADD3.X R8, PT, PT, R8, UR70, RZ, P5, !PT ;  /* 0x0000004608087c10 */ /* 0x004fca000affe4ff */
[----:B------:R0:W-:Y:S04]  /*53080*/  STL [R1+0x4fc], R8 ;  /* 0x0004fc0801007387 */ /* 0x0001e80000100800 */
[----:B0-----:R-:W2:Y:S01]  /*53090*/  LDL.LU R8, [R1+0x48c] ;  /* 0x00048c0001087983 */ /* 0x001ea20000300800 */
[----:B------:R-:W-:-:S03]  /*530a0*/  IADD3.X R6, PT, PT, R6, UR70, RZ, P4, !PT ;  /* 0x0000004606067c10 */ /* 0x000fc6000a7fe4ff */
[----:B------:R-:W2:Y:S04]  /*530b0*/  LDL.LU R13, [R1+0x4a0] ;  /* 0x0004a000010d7983 */ /* 0x000ea80000300800 */
[----:B------:R-:W2:Y:S04]  /*530c0*/  LDL.LU R12, [R1+0x498] ;  /* 0x00049800010c7983 */ /* 0x000ea80000300800 */
[----:B------:R0:W-:Y:S04]  /*530d0*/  STL [R1+0x4f8], R6 ;  /* 0x0004f80601007387 */ /* 0x0001e80000100800 */
[----:B0-----:R-:W2:Y:S01]  /*530e0*/  LDL.LU R6, [R1+0x488] ;  /* 0x0004880001067983 */ /* 0x001ea20000300800 */
[----:B---3--:R-:W-:-:S02]  /*530f0*/  IADD3 R35, P4, PT, R35, UR13, RZ ;  /* 0x0000000d23237c10 */ /* 0x008fc4000ff9e0ff */
[----:B------:R-:W-:Y:S01]  /*53100*/  IADD3.X R34, PT, PT, R34, UR70, RZ, P3, !PT ;  /* 0x0000004622227c10 */ /* 0x000fe20009ffe4ff */
[----:B------:R-:W-:Y:S02]  /*53110*/  IMAD.U32 R5, RZ, RZ, UR62 ;  /* 0x0000003eff057e24 */ /* 0x000fe4000f8e00ff */
[----:B------:R-:W-:Y:S02]  /*53120*/  STL [R1+0x4ec], R35 ;  /* 0x0004ec2301007387 */ /* 0x000fe40000100800 */
[----:B------:R-:W0:Y:S01]  /*53130*/  SYNCS.PHASECHK.TRANS64.TRYWAIT P5, [UR77], R5 ;  /* 0x00000005ff0075a7 */ /* 0x000e2200080a114d */
[----:B----4-:R-:W-:Y:S01]  /*53140*/  IADD3 R33, P3, PT, R33, UR13, RZ ;  /* 0x0000000d21217c10 */ /* 0x010fe2000ff7e0ff */
[----:B------:R-:W-:Y:S04]  /*53150*/  STL [R1+0x4f4], R34 ;  /* 0x0004f42201007387 */ /* 0x000fe80000100800 */
[----:B------:R-:W-:Y:S01]  /*53160*/  STL [R1+0x4e4], R33 ;  /* 0x0004e42101007387 */ /* 0x000fe20000100800 */
[----:B------:R-:W-:-:S02]  /*53170*/  IADD3.X R32, PT, PT, R32, UR70, RZ, P6, !PT ;  /* 0x0000004620207c10 */ /* 0x000fc4000b7fe4ff */
        /* <DEDUP_REMOVED lines=34> */
[----:B------:R-:W-:Y:S04]  /*533a0*/  STL [R1+0x4b8], R18 ;  /* 0x0004b81201007387 */ /* 0x000fe80000100800 */
[----:B------:R-:W-:Y:S04]  /*533b0*/  STL [R1+0x4a4], R17 ;  /* 0x0004a41101007387 */ /* 0x000fe80000100800 */
[----:B------:R-:W-:Y:S01]  /*533c0*/  STL [R1+0x4b0], R16 ;  /* 0x0004b01001007387 */ /* 0x000fe20000100800 */
[----:B------:R-:W-:-:S03]  /*533d0*/  PRMT R7, RZ, 0x7610, R7 ;  /* 0x00007610ff077816 */ /* 0x000fc60000000007 */
[----:B------:R1:W-:Y:S04]  /*533e0*/  STL [R1+0x494], R10 ;  /* 0x0004940a01007387 */ /* 0x0003e80000100800 */
[----:B------:R3:W-:Y:S04]  /*533f0*/  STL [R1+0x49c], R15 ;  /* 0x00049c0f01007387 */ /* 0x0007e80000100800 */
[----:B------:R3:W-:Y:S01]  /*53400*/  STL [R1+0x4a8], R14 ;  /* 0x0004a80e01007387 */ /* 0x0007e20000100800 */
[--C-:B-1----:R-:W-:Y:S02]  /*53410*/  SHF.R.U32.HI R10, RZ, 0x6, R11.reuse ;  /* 0x00000006ff0a7819 */ /* 0x102fe4000001160b */
[----:B------:R-:W-:-:S02]  /*53420*/  SHF.R.U32.HI R11, RZ, 0x6, R11 ;  /* 0x00000006ff0b7819 */ /* 0x000fc4000001160b */
[----:B------:R-:W-:Y:S02]  /*53430*/  SGXT.U32 R10, R10, 0x1 ;  /* 0x000000010a0a781a */ /* 0x000fe40000000000 */
[----:B------:R-:W-:Y:S02]  /*53440*/  SGXT.U32 R11, R11, 0x1 ;  /* 0x000000010b0b781a */ /* 0x000fe40000000000 */
[----:B------:R-:W-:Y:S02]  /*53450*/  LOP3.LUT R10, R10, 0x4, RZ, 0xfc, !PT ;  /* 0x000000040a0a7812 */ /* 0x000fe400078efcff */
[----:B------:R-:W-:Y:S02]  /*53460*/  LOP3.LUT R11, R11, 0x2, RZ, 0xfc, !PT ;  /* 0x000000020b0b7812 */ /* 0x000fe400078efcff */
[----:B--2---:R-:W-:Y:S02]  /*53470*/  IADD3 R8, P6, PT, R8, UR13, RZ ;  /* 0x0000000d08087c10 */ /* 0x004fe4000ffde0ff */
[----:B------:R-:W-:-:S02]  /*53480*/  IADD3.X R13, PT, PT, R13, UR70, RZ, P4, !PT ;  /* 0x000000460d0d7c10 */ /* 0x000fc4000a7fe4ff */
[----:B------:R-:W-:-:S03]  /*53490*/  IADD3.X R12, PT, PT, R12, UR70, RZ, P3, !PT ;  /* 0x000000460c0c7c10 */ /* 0x000fc60009ffe4ff */
[----:B------:R3:W-:Y:S04]  /*534a0*/  STL [R1+0x4a0], R13 ;  /* 0x0004a00d01007387 */ /* 0x0007e80000100800 */
[----:B------:R3:W-:Y:S04]  /*534b0*/  STL [R1+0x498], R12 ;  /* 0x0004980c01007387 */ /* 0x0007e80000100800 */
[----:B------:R3:W-:Y:S01]  /*534c0*/  STL [R1+0x490], R9 ;  /* 0x0004900901007387 */ /* 0x0007e20000100800 */
[----:B------:R-:W-:-:S05]  /*534d0*/  IADD3.X R6, PT, PT, R6, UR70, RZ, P6, !PT ;  /* 0x0000004606067c10 */ /* 0x000fca000b7fe4ff */
[----:B------:R3:W-:Y:S04]  /*534e0*/  STL [R1+0x488], R6 ;  /* 0x0004880601007387 */ /* 0x0007e80000100800 */
[----:B------:R3:W-:Y:S04]  /*534f0*/  STL [R1+0x48c], R8 ;  /* 0x00048c0801007387 */ /* 0x0007e80000100800 */
[----:B------:R3:W-:Y:S01]  /*53500*/  STL.S16 [R1+0x1bc], R7 ;  /* 0x0001bc0701007387 */ /* 0x0007e20000100600 */
[----:B------:R-:W-:Y:S02]  /*53510*/  ISETP.GE.AND P4, PT, R11, UR63, PT ;  /* 0x0000003f0b007c0c */ /* 0x000fe4000bf86270 */
[----:B------:R-:W-:Y:S01]  /*53520*/  ISETP.GE.AND P3, PT, R10, UR63, PT ;  /* 0x0000003f0a007c0c */ /* 0x000fe2000bf66270 */
[----:B0----5:R-:W-:-:S12]  /*53530*/  @!P5 BRA `(.L_x_8) ;  /* 0x0000023c0048d947 */ /* 0x021fd80003800000 */
.L_x_16:
[----:B------:R-:W-:Y:S04]  /*53540*/  STL [R1+0x1e0c], R35 ;  /* 0x001e0c2301007387 */ /* 0x000fe80000100800 */
[----:B---3--:R-:W2:Y:S04]  /*53550*/  LDL R7, [R1+0x488] ;  /* 0x0004880001077983 */ /* 0x008ea80000100800 */
[----:B------:R-:W2:Y:S04]  /*53560*/  LDL R6, [R1+0x48c] ;  /* 0x00048c0001067983 */ /* 0x000ea80000100800 */
[----:B------:R0:W-:Y:S04]  /*53570*/  STL [R1+0x1e08], R34 ;  /* 0x001e082201007387 */ /* 0x0001e80000100800 */
[----:B0-----:R-:W2:Y:S04]  /*53580*/  LDL R34, [R1+0x1bc] ;  /* 0x0001bc0001227983 */ /* 0x001ea80000100800 */
        /* <DEDUP_REMOVED lines=52> */
[----:B------:R0:W-:Y:S04]  /*538d0*/  STL [R1+0x1d34], R84 ;  /* 0x001d345401007387 */ /* 0x0001e80000100800 */
[----:B0-----:R-:W3:Y:S01]  /*538e0*/  LDL R84, [R1+0x4a4] ;  /* 0x0004a40001547983 */ /* 0x001ee20000100800 */
[----:B------:R-:W-:-:S03]  /*538f0*/  PRMT R82, RZ, 0x7610, R82 ;  /* 0x00007610ff527816 */ /* 0x000fc60000000052 */
        /* <DEDUP_REMOVED lines=19> */
[----:B--2---:R-:W2:Y:S04]  /*53a30*/  @!P2 LDG.E.U16 R34, desc[UR16][R6.64] ;  /* 0x000000100622a981 */ /* 0x004ea8000c1e1500 */
        /* <DEDUP_REMOVED lines=13> */
[----:B-----5:R-:W-:Y:S04]  /*53b10*/  STL [R1+0x1cb0], R2 ;  /* 0x001cb00201007387 */ /* 0x020fe80000100800 */
        /* <DEDUP_REMOVED lines=79> */
[----:B------:R-:W0:Y:S03]  /*54010*/  S2R R35, SR_TID.X ;  /* 0x0000000000237919 */ /* 0x000e260000002100 */
        /* <DEDUP_REMOVED lines=8> */
[----:B0-----:R-:W-:-:S03]  /*540a0*/  SHF.R.U32.HI R35, RZ, 0x6, R35 ;  /* 0x00000006ff237819 */ /* 0x001fc60000011623 */
[----:B------:R-:W-:Y:S01]  /*540b0*/  STL [R1+0x1b08], R3 ;  /* 0x001b080301007387 */ /* 0x000fe20000100800 */
[----:B------:R-:W-:-:S03]  /*540c0*/  SGXT.U32 R35, R35, 0x1 ;  /* 0x000000012323781a */ /* 0x000fc60000000000 */
[----:B------:R-:W-:Y:S01]  /*540d0*/  STL [R1+0x1b10], R3 ;  /* 0x001b100301007387 */ /* 0x000fe20000100800 */
[----:B------:R-:W-:-:S03]  /*540e0*/  LOP3.LUT R35, R35, 0x6, RZ, 0xfc, !PT ;  /* 0x0000000623237812 */ /* 0x000fc600078efcff */
[----:B------:R-:W-:Y:S01]  /*540f0*/  STL [R1+0x1b18], R3 ;  /* 0x001b180301007387 */ /* 0x000fe20000100800 */
[----:B------:R-:W-:-:S03]  /*54100*/  ISETP.GE.AND P5, PT, R35, UR63, PT ;  /* 0x0000003f23007c0c */ /* 0x000fc6000bfa6270 */
        /* <DEDUP_REMOVED lines=34> */
[----:B------:R-:W4:Y:S04]  /*54330*/  LDL.LU R35, [R1+0x1e0c] ;  /* 0x001e0c0001237983 */ /* 0x000f280000300800 */
[----:B--2---:R0:W-:Y:S01]  /*54340*/  @!P2 STL [R1+0x1bc], R34 ;  /* 0x0001bc220100a387 */ /* 0x0041e20000100800 */
[----:B------:R-:W1:Y:S03]  /*54350*/  S2R R93, SR_TID.X ;  /* 0x00000000005d7919 */ /* 0x000e660000002100 */
[----:B0-----:R-:W2:Y:S04]  /*54360*/  LDL.LU R34, [R1+0x1e08] ;  /* 0x001e080001227983 */ /* 0x001ea80000300800 */
[----:B------:R-:W2:Y:S04]  /*54370*/  LDL R6, [R1+0x490] ;  /* 0x0004900001067983 */ /* 0x000ea80000100800 */
[----:B------:R-:W2:Y:S02]  /*54380*/  LDL R7, [R1+0x494] ;  /* 0x0004940001077983 */ /* 0x000ea40000100800 */
[----:B--2---:R-:W-:-:S04]  /*54390*/  @!P4 LOP3.LUT R7, R7, R6, RZ, 0x3c, !PT ;  /* 0x000000060707c212 */ /* 0x004fc800078e3cff */
[----:B------:R-:W-:-:S04]  /*543a0*/  @!P4 LOP3.LUT R6, R7, R6, RZ, 0x3c, !PT ;  /* 0x000000060706c212 */ /* 0x000fc800078e3cff */
[----:B------:R-:W-:-:S05]  /*543b0*/  @!P4 LOP3.LUT R7, R7, R6, RZ, 0x3c, !PT ;  /* 0x000000060707c212 */ /* 0x000fca00078e3cff */
[----:B------:R0:W2:Y:S04]  /*543c0*/  @!P4 LDG.E.U16 R82, desc[UR16][R6.64] ;  /* 0x000000100652c981 */ /* 0x0000a8000c1e1500 */
[----:B------:R-:W0:Y:S04]  /*543d0*/  LDL R6, [R1+0x498] ;  /* 0x0004980001067983 */ /* 0x000e280000100800 */
[----:B------:R-:W0:Y:S01]  /*543e0*/  LDL R7, [R1+0x49c] ;  /* 0x00049c0001077983 */ /* 0x000e220000100800 */
[----:B------:R-:W-:Y:S02]  /*543f0*/  PRMT R91, RZ, 0x7610, R91 ;  /* 0x00007610ff5b7816 */ /* 0x000fe4000000005b */
[----:B-1----:R-:W-:-:S04]  /*54400*/  SHF.R.U32.HI R93, RZ, 0x6, R93 ;  /* 0x00000006ff5d7819 */ /* 0x002fc8000001165d */
[----:B------:R-:W-:-:S04]  /*54410*/  SGXT.U32 R93, R93, 0x1 ;  /* 0x000000015d5d781a */ /* 0x000fc80000000000 */
[----:B------:R-:W-:-:S04]  /*54420*/  LOP3.LUT R93, R93, 0x8, RZ, 0xfc, !PT ;  /* 0x000000085d5d7812 */ /* 0x000fc800078efcff */
[----:B------:R-:W-:Y:S02]  /*54430*/  ISETP.GE.AND P2, PT, R93, UR63, PT ;  /* 0x0000003f5d007c0c */ /* 0x000fe4000bf46270 */
[----:B------:R-:W1:Y:S01]  /*54440*/  S2R R93, SR_TID.X ;  /* 0x00000000005d7919 */ /* 0x000e620000002100 */
[----:B0-----:R-:W-:-:S04]  /*54450*/  @!P3 LOP3.LUT R7, R7, R6, RZ, 0x3c, !PT ;  /* 0x000000060707b212 */ /* 0x001fc800078e3cff */
[----:B------:R-:W-:-:S04]  /*54460*/  @!P3 LOP3.LUT R6, R7, R6, RZ, 0x3c, !PT ;  /* 0x000000060706b212 */ /* 0x000fc800078e3cff */
[----:B------:R-:W-:-:S05]  /*54470*/  @!P3 LOP3.LUT R7, R7, R6, RZ, 0x3c, !PT ;  /* 0x000000060707b212 */ /* 0x000fca00078e3cff */
[----:B------:R-:W3:Y:S01]  /*54480*/  @!P3 LDG.E.U16 R91, desc[UR16][R6.64] ;  /* 0x00000010065bb981 */ /* 0x000ee2000c1e1500 */
[----:B-1----:R-:W-:-:S04]  /*54490*/  SHF.R.U32.HI R93, RZ, 0x6, R93 ;  /* 0x00000006ff5d7819 */ /* 0x002fc8000001165d */
[----:B------:R-:W-:-:S04]  /*544a0*/  SGXT.U32 R93, R93, 0x1 ;  /* 0x000000015d5d781a */ /* 0x000fc80000000000 */
[----:B------:R-:W-:Y:S01]  /*544b0*/  LOP3.LUT R93, R93, 0xa, RZ, 0xfc, !PT ;  /* 0x0000000a5d5d7812 */ /* 0x000fe200078efcff */
[----:B--2---:R0:W-:Y:S03]  /*544c0*/  STL [R1+0x1b8], R82 ;  /* 0x0001b85201007387 */ /* 0x0041e60000100800 */
[----:B------:R-:W-:Y:S02]  /*544d0*/  ISETP.GE.AND P4, PT, R93, UR63, PT ;  /* 0x0000003f5d007c0c */ /* 0x000fe4000bf86270 */
[----:B------:R-:W2:Y:S01]  /*544e0*/  LDL.LU R93, [R1+0x1e04] ;  /* 0x001e0400015d7983 */ /* 0x000ea20000300800 */
[----:B0-----:R-:W0:Y:S03]  /*544f0*/  S2R R82, SR_TID.X ;  /* 0x0000000000527919 */ /* 0x001e260000002100 */
[----:B---3--:R1:W-:Y:S04]  /*54500*/  STL [R1+0x1b4], R91 ;  /* 0x0001b45b01007387 */ /* 0x0083e80000100800 */
[----:B-1----:R-:W3:Y:S04]  /*54510*/  LDL.LU R91, [R1+0x1e00] ;  /* 0x001e0000015b7983 */ /* 0x002ee80000300800 */
[----:B------:R-:W2:Y:S01]  /*54520*/  LDL R7, [R1+0x4a0] ;  /* 0x0004a00001077983 */ /* 0x000ea20000100800 */
[----:B0-----:R-:W-:-:S04]  /*54530*/  SHF.R.U32.HI R6, RZ, 0x6, R82 ;  /* 0x00000006ff067819 */ /* 0x001fc80000011652 */
[----:B------:R-:W-:-:S04]  /*54540*/  SGXT.U32 R6, R6, 0x1 ;  /* 0x000000010606781a */ /* 0x000fc80000000000 */
[----:B------:R-:W-:Y:S02]  /*54550*/  LOP3.LUT R6, R6, 0xc, RZ, 0xfc, !PT ;  /* 0x0000000c06067812 */ /* 0x000fe400078efcff */
[----:B------:R-:W-:Y:S02]  /*54560*/  PRMT R66, RZ, 0x7610, R66 ;  /* 0x00007610ff427816 */ /* 0x000fe40000000042 */
[----:B------:R-:W-:Y:S01]  /*54570*/  ISETP.GE.AND P3, PT, R6, UR63, PT ;  /* 0x0000003f06007c0c */ /* 0x000fe2000bf66270 */
[----:B------:R-:W-:-:S05]  /*54580*/  @!P5 IMAD.MOV.U32 R6, RZ, RZ, R84 ;  /* 0x000000ffff06d224 */ /* 0x000fca00078e0054 */
[----:B--2---:R-:W2:Y:S04]  /*54590*/  @!P5 LDG.E.U16 R66, desc[UR16][R6.64] ;  /* 0x000000100642d981 */ /* 0x004ea8000c1e1500 */
[----:B--2---:R0:W-:Y:S04]  /*545a0*/  STL [R1+0x1b0], R66 ;  /* 0x0001b04201007387 */ /* 0x0041e80000100800 */
[----:B------:R-:W2:Y:S04]  /*545b0*/  LDL R6, [R1+0x4a8] ;  /* 0x0004a80001067983 */ /* 0x000ea80000100800 */
[----:B------:R-:W2:Y:S01]  /*545c0*/  LDL R7, [R1+0x4ac] ;  /* 0x0004ac0001077983 */ /* 0x000ea20000100800 */
[----:B------:R-:W-:-:S02]  /*545d0*/  PRMT R86, RZ, 0x7610, R86 ;  /* 0x00007610ff567816 */ /* 0x000fc40000000056 */
[----:B0-----:R-:W-:Y:S01]  /*545e0*/  SHF.R.U32.HI R66, RZ, 0x6, R82 ;  /* 0x00000006ff427819 */ /* 0x001fe20000011652 */
[----:B------:R-:W3:Y:S01]  /*545f0*/  LDL R84, [R1+0x4c8] ;  /* 0x0004c80001547983 */ /* 0x000ee20000100800 */
[----:B--2---:R-:W-:-:S04]  /*54600*/  @!P2 LOP3.LUT R7, R7, R6, RZ, 0x3c, !PT ;  /* 0x000000060707a212 */ /* 0x004fc800078e3cff */
[----:B------:R-:W-:-:S04]  /*54610*/  @!P2 LOP3.LUT R6, R7, R6, RZ, 0x3c, !PT ;  /* 0x000000060706a212 */ /* 0x000fc800078e3cff */
[----:B------:R-:W-:-:S05]  /*54620*/  @!P2 LOP3.LUT R7, R7, R6, RZ, 0x3c, !PT ;  /* 0x000000060707a212 */ /* 0x000fca00078e3cff */
[----:B------:R-:W2:Y:S01]  /*54630*/  @!P2 LDG.E.U16 R86, desc[UR16][R6.64] ;  /* 0x000000100656a981 */ /* 0x000ea2000c1e1500 */
[----:B------:R-:W-:-:S04]  /*54640*/  SGXT.U32 R66, R66, 0x1 ;  /* 0x000000014242781a */ /* 0x000fc80000000000 */
[----:B------:R-:W-:-:S04]  /*54650*/  LOP3.LUT R66, R66, 0xe, RZ, 0xfc, !PT ;  /* 0x0000000e42427812 */ /* 0x000fc800078efcff */
[----:B------:R-:W-:Y:S02]  /*54660*/  ISETP.GE.AND P5, PT, R66, UR63, PT ;  /* 0x0000003f42007c0c */ /* 0x000fe4000bfa6270 */
[----:B------:R-:W3:Y:S04]  /*54670*/  LDL R66, [R1+0x4cc] ;  /* 0x0004cc0001427983 */ /* 0x000ee80000100800 */
[----:B--2---:R0:W-:Y:S04]  /*54680*/  STL [R1+0x1ac], R86 ;  /* 0x0001ac5601007387 */ /* 0x0041e80000100800 */
[----:B0-----:R-:W2:Y:S04]  /*54690*/  LDL.LU R86, [R1+0x1dfc] ;  /* 0x001dfc0001567983 */ /* 0x001ea80000300800 */
[----:B------:R-:W2:Y:S04]  /*546a0*/  LDL R6, [R1+0x4b0] ;  /* 0x0004b00001067983 */ /* 0x000ea80000100800 */
[----:B------:R-:W2:Y:S01]  /*546b0*/  LDL R7, [R1+0x4b4] ;  /* 0x0004b40001077983 */ /* 0x000ea20000100800 */
[----:B------:R-:W-:-:S02]  /*546c0*/  PRMT R74, RZ, 0x7610, R74 ;  /* 0x00007610ff4a7816 */ /* 0x000fc4000000004a */
[----:B--2---:R-:W-:-:S04]  /*546d0*/  @!P4 LOP3.LUT R7, R7, R6, RZ, 0x3c, !PT ;  /* 0x000000060707c212 */ /* 0x004fc800078e3cff */
[----:B------:R-:W-:-:S04]  /*546e0*/  @!P4 LOP3.LUT R6, R7, R6, RZ, 0x3c, !PT ;  /* 0x000000060706c212 */ /* 0x000fc800078e3cff */
[----:B------:R-:W-:-:S05]  /*546f0*/  @!P4 LOP3.LUT R7, R7, R6, RZ, 0x3c, !PT ;  /* 0x000000060707c212 */ /* 0x000fca00078e3cff */
[----:B------:R0:W2:Y:S04]  /*54700*/  @!P4 LDG.E.U16 R74, desc[UR16][R6.64] ;  /* 0x00000010064ac981 */ /* 0x0000a8000c1e1500 */
[----:B------:R-:W0:Y:S04]  /*54710*/  LDL R6, [R1+0x4b8] ;  /* 0x0004b80001067983 */ /* 0x000e280000100800 */
[----:B------:R-:W0:Y:S01]  /*54720*/  LDL R7, [R1+0x4bc] ;  /* 0x0004bc0001077983 */ /* 0x000e220000100800 */
[----:B------:R-:W-:Y:S02]  /*54730*/  PRMT R78, RZ, 0x7610, R78 ;  /* 0x00007610ff4e7816 */ /* 0x000fe4000000004e */
[----:B------:R-:W-:-:S04]  /*54740*/  SHF.R.U32.HI R82, RZ, 0x6, R82 ;  /* 0x00000006ff527819 */ /* 0x000fc80000011652 */
        /* <DEDUP_REMOVED lines=11> */
[----:B--2---:R-:W-:Y:S03]  /*54800*/  STL [R1+0x1a8], R74 ;  /* 0x0001a84a01007387 */ /* 0x004fe60000100800 */
[----:B------:R-:W-:Y:S02]  /*54810*/  ISETP.GE.AND P4, PT, R82, UR63, PT ;  /* 0x0000003f52007c0c */ /* 0x000fe4000bf86270 */
[----:B------:R-:W2:Y:S04]  /*54820*/  LDL.LU R82, [R1+0x1df8] ;  /* 0x001df80001527983 */ /* 0x000ea80000300800 */
[----:B---3--:R0:W-:Y:S04]  /*54830*/  STL [R1+0x1a4], R78 ;  /* 0x0001a44e01007387 */ /* 0x0081e80000100800 */
[----:B0-----:R-:W3:Y:S04]  /*54840*/  LDL.LU R78, [R1+0x1df4] ;  /* 0x001df400014e7983 */ /* 0x001ee80000300800 */
[----:B------:R-:W2:Y:S04]  /*54850*/  LDL R6, [R1+0x4c0] ;  /* 0x0004c00001067983 */ /* 0x000ea80000100800 */
[----:B------:R-:W2:Y:S01]  /*54860*/  LDL R7, [R1+0x4c4] ;  /* 0x0004c40001077983 */ /* 0x000ea20000100800 */
[----:B------:R-:W-:Y:S01]  /*54870*/  PRMT R70, RZ, 0x7610, R70 ;  /* 0x00007610ff467816 */ /* 0x000fe20000000046 */
[----:B------:R-:W0:Y:S01]  /*54880*/  S2R R74, SR_TID.X ;  /* 0x00000000004a7919 */ /* 0x000e220000002100 */
[----:B--2---:R-:W-:-:S04]  /*54890*/  @!P5 LOP3.LUT R7, R7, R6, RZ, 0x3c, !PT ;  /* 0x000000060707d212 */ /* 0x004fc800078e3cff */
[----:B------:R-:W-:-:S04]  /*548a0*/  @!P5 LOP3.LUT R6, R7, R6, RZ, 0x3c, !PT ;  /* 0x000000060706d212 */ /* 0x000fc800078e3cff */
[----:B------:R-:W-:-:S05]  /*548b0*/  @!P5 LOP3.LUT R7, R7, R6, RZ, 0x3c, !PT ;  /* 0x000000060707d212 */ /* 0x000fca00078e3cff */
[----:B------:R1:W2:Y:S02]  /*548c0*/  @!P5 LDG.E.U16 R70, desc[UR16][R6.64] ;  /* 0x000000100646d981 */ /* 0x0002a4000c1e1500 */
[----:B-1----:R-:W1:Y:S01]  /*548d0*/  S2R R7, SR_TID.X ;  /* 0x0000000000077919 */ /* 0x002e620000002100 */
[----:B0-----:R-:W-:-:S04]  /*548e0*/  SHF.R.U32.HI R74, RZ, 0x6, R74 ;  /* 0x00000006ff4a7819 */ /* 0x001fc8000001164a */
[----:B------:R-:W-:Y:S01]  /*548f0*/  SGXT.U32 R74, R74, 0x1 ;  /* 0x000000014a4a781a */ /* 0x000fe20000000000 */
[----:B------:R-:W-:Y:S01]  /*54900*/  @!P2 IMAD.MOV.U32 R6, RZ, RZ, R66 ;  /* 0x000000ffff06a224 */ /* 0x000fe200078e0042 */
[----:B------:R-:W-:Y:S02]  /*54910*/  PRMT R58, RZ, 0x7610, R58 ;  /* 0x00007610ff3a7816 */ /* 0x000fe4000000003a */
[----:B------:R-:W-:-:S04]  /*54920*/  LOP3.LUT R74, R74, 0x14, RZ, 0xfc, !PT ;  /* 0x000000144a4a7812 */ /* 0x000fc800078efcff */
[----:B------:R-:W-:Y:S02]  /*54930*/  ISETP.GE.AND P3, PT, R74, UR63, PT ;  /* 0x0000003f4a007c0c */ /* 0x000fe4000bf66270 */
[----:B------:R-:W3:Y:S01]  /*54940*/  LDL.LU R74, [R1+0x1df0] ;  /* 0x001df000014a7983 */ /* 0x000ee20000300800 */
[----:B-1----:R-:W-:-:S04]  /*54950*/  SHF.R.U32.HI R7, RZ, 0x6, R7 ;  /* 0x00000006ff077819 */ /* 0x002fc80000011607 */
[----:B------:R-:W-:-:S04]  /*54960*/  SGXT.U32 R7, R7, 0x1 ;  /* 0x000000010707781a */ /* 0x000fc80000000000 */
[----:B------:R-:W-:-:S04]  /*54970*/  LOP3.LUT R7, R7, 0x16, RZ, 0xfc, !PT ;  /* 0x0000001607077812 */ /* 0x000fc800078efcff */
[----:B------:R-:W-:Y:S01]  /*54980*/  ISETP.GE.AND P5, PT, R7, UR63, PT ;  /* 0x0000003f07007c0c */ /* 0x000fe2000bfa6270 */
[----:B------:R-:W-:-:S05]  /*54990*/  @!P2 IMAD.MOV.U32 R7, RZ, RZ, R84 ;  /* 0x000000ffff07a224 */ /* 0x000fca00078e0054 */
[----:B------:R0:W3:Y:S04]  /*549a0*/  @!P2 LDG.E.U16 R58, desc[UR16][R6.64] ;  /* 0x00000010063aa981 */ /* 0x0000e8000c1e1500 */
[----:B--2---:R1:W-:Y:S04]  /*549b0*/  STL [R1+0x1a0], R70 ;  /* 0x0001a04601007387 */ /* 0x0043e80000100800 */
[----:B-1----:R-:W2:Y:S04]  /*549c0*/  LDL.LU R70, [R1+0x1dec] ;  /* 0x001dec0001467983 */ /* 0x002ea80000300800 */
[----:B------:R-:W0:Y:S04]  /*549d0*/  LDL R6, [R1+0x4d0] ;  /* 0x0004d00001067983 */ /* 0x000e280000100800 */
[----:B------:R-:W0:Y:S01]  /*549e0*/  LDL R7, [R1+0x4d4] ;  /* 0x0004d40001077983 */ /* 0x000e220000100800 */
[----:B------:R-:W-:Y:S01]  /*549f0*/  PRMT R62, RZ, 0x7610, R62 ;  /* 0x00007610ff3e7816 */ /* 0x000fe2000000003e */
[----:B------:R-:W1:Y:S02]  /*54a00*/  S2R R66, SR_TID.X ;  /* 0x0000000000427919 */ /* 0x000e640000002100 */
[----:B------:R-:W2:Y:S01]  /*54a10*/  LDL R84, [R1+0x4ec] ;  /* 0x0004ec0001547983 */ /* 0x000ea20000100800 */
[----:B0-----:R-:W-:-:S04]  /*54a20*/  @!P4 LOP3.LUT R7, R7, R6, RZ, 0x3c, !PT ;  /* 0x000000060707c212 */ /* 0x001fc800078e3cff */
[----:B------:R-:W-:-:S04]  /*54a30*/  @!P4 LOP3.LUT R6, R7, R6, RZ, 0x3c, !PT ;  /* 0x000000060706c212 */ /* 0x000fc800078e3cff */
[----:B------:R-:W-:-:S05]  /*54a40*/  @!P4 LOP3.LUT R7, R7, R6, RZ, 0x3c, !PT ;  /* 0x000000060707c212 */ /* 0x000fca00078e3cff */
[----:B------:R-:W2:Y:S01]  /*54a50*/  @!P4 LDG.E.U16 R62, desc[UR16][R6.64] ;  /* 0x00000010063ec981 */ /* 0x000ea2000c1e1500 */
[----:B-1----:R-:W-:-:S04]  /*54a60*/  SHF.R.U32.HI R66, RZ, 0x6, R66 ;  /* 0x00000006ff427819 */ /* 0x002fc80000011642 */
[----:B------:R-:W-:-:S04]  /*54a70*/  SGXT.U32 R66, R66, 0x1 ;  /* 0x000000014242781a */ /* 0x000fc80000000000 */
[----:B------:R-:W-:Y:S01]  /*54a80*/  LOP3.LUT R66, R66, 0x18, RZ, 0xfc, !PT ;  /* 0x0000001842427812 */ /* 0x000fe200078efcff */
[----:B---3--:R-:W-:Y:S03]  /*54a90*/  STL [R1+0x19c], R58 ;  /* 0x00019c3a01007387 */ /* 0x008fe60000100800 */
[----:B------:R-:W-:Y:S02]  /*54aa0*/  ISETP.GE.AND P2, PT, R66, UR63, PT ;  /* 0x0000003f42007c0c */ /* 0x000fe4000bf46270 */
[----:B------:R-:W3:Y:S04]  /*54ab0*/  LDL.LU R66, [R1+0x1de8] ;  /* 0x001de80001427983 */ /* 0x000ee80000300800 */
        /* <DEDUP_REMOVED lines=11> */
[----:B------:R-:W-:Y:S01]  /*54b70*/  PRMT R54, RZ, 0x7610, R54 ;  /* 0x00007610ff367816 */ /* 0x000fe20000000036 */
[----:B------:R-:W1:Y:S02]  /*54b80*/  S2R R58, SR_TID.X ;  /* 0x00000000003a7919 */ /* 0x000e640000002100 */
[----:B-1----:R-:W-:-:S04]  /*54b90*/  SHF.R.U32.HI R58, RZ, 0x6, R58 ;  /* 0x00000006ff3a7819 */ /* 0x002fc8000001163a */
[----:B------:R-:W-:Y:S02]  /*54ba0*/  SGXT.U32 R58, R58, 0x1 ;  /* 0x000000013a3a781a */ /* 0x000fe40000000000 */
[----:B0-----:R-:W-:-:S04]  /*54bb0*/  @!P5 LOP3.LUT R7, R7, R6, RZ, 0x3c, !PT ;  /* 0x000000060707d212 */ /* 0x001fc800078e3cff */
[----:B------:R-:W-:-:S04]  /*54bc0*/  @!P5 LOP3.LUT R6, R7, R6, RZ, 0x3c, !PT ;  /* 0x000000060706d212 */ /* 0x000fc800078e3cff */
[----:B------:R-:W-:-:S05]  /*54bd0*/  @!P5 LOP3.LUT R7, R7, R6, RZ, 0x3c, !PT ;  /* 0x000000060707d212 */ /* 0x000fca00078e3cff */
[----:B------:R-:W3:Y:S01]  /*54be0*/  @!P5 LDG.E.U16 R54, desc[UR16][R6.64] ;  /* 0x000000100636d981 */ /* 0x000ee2000c1e1500 */
[----:B------:R-:W-:-:S04]  /*54bf0*/  LOP3.LUT R58, R58, 0x1a, RZ, 0xfc, !PT ;  /* 0x0000001a3a3a7812 */ /* 0x000fc800078efcff */
[----:B------:R-:W-:Y:S02]  /*54c00*/  ISETP.GE.AND P4, PT, R58, UR63, PT ;  /* 0x0000003f3a007c0c */ /* 0x000fe4000bf86270 */
[----:B------:R-:W0:Y:S01]  /*54c10*/  S2R R58, SR_TID.X ;  /* 0x00000000003a7919 */ /* 0x000e220000002100 */
[----:B--2---:R-:W-:Y:S01]  /*54c20*/  STL [R1+0x194], R32 ;  /* 0x0001942001007387 */ /* 0x004fe20000100800 */
[----:B0-----:R-:W-:-:S04]  /*54c30*/  SHF.R.U32.HI R58, RZ, 0x6, R58 ;  /* 0x00000006ff3a7819 */ /* 0x001fc8000001163a */
[----:B------:R-:W-:-:S04]  /*54c40*/  SGXT.U32 R58, R58, 0x1 ;  /* 0x000000013a3a781a */ /* 0x000fc80000000000 */
[----:B------:R-:W-:-:S04]  /*54c50*/  LOP3.LUT R58, R58, 0x1c, RZ, 0xfc, !PT ;  /* 0x0000001c3a3a7812 */ /* 0x000fc800078efcff */
[----:B------:R-:W-:Y:S02]  /*54c60*/  ISETP.GE.AND P3, PT, R58, UR63, PT ;  /* 0x0000003f3a007c0c */ /* 0x000fe4000bf66270 */
[----:B------:R-:W2:Y:S04]  /*54c70*/  LDL.LU R58, [R1+0x1de0] ;  /* 0x001de000013a7983 */ /* 0x000ea80000300800 */
[----:B---3--:R0:W-:Y:S04]  /*54c80*/  STL [R1+0x190], R54 ;  /* 0x0001903601007387 */ /* 0x0081e80000100800 */
[----:B0-----:R-:W3:Y:S04]  /*54c90*/  LDL.LU R54, [R1+0x1ddc] ;  /* 0x001ddc0001367983 */ /* 0x001ee80000300800 */
[----:B------:R-:W2:Y:S01]  /*54ca0*/  LDL R7, [R1+0x4e8] ;  /* 0x0004e80001077983 */ /* 0x000ea20000100800 */
[----:B------:R-:W0:Y:S01]  /*54cb0*/  S2R R32, SR_TID.X ;  /* 0x0000000000207919 */ /* 0x000e220000002100 */
[----:B------:R-:W-:-:S02]  /*54cc0*/  PRMT R28, RZ, 0x7610, R28 ;  /* 0x00007610ff1c7816 */ /* 0x000fc4000000001c */
[----:B0-----:R-:W-:-:S04]  /*54cd0*/  SHF.R.U32.HI R6, RZ, 0x6, R32 ;  /* 0x00000006ff067819 */ /* 0x001fc80000011620 */
[----:B------:R-:W-:-:S04]  /*54ce0*/  SGXT.U32 R6, R6, 0x1 ;  /* 0x000000010606781a */ /* 0x000fc80000000000 */
[----:B------:R-:W-:-:S04]  /*54cf0*/  LOP3.LUT R6, R6, 0x1e, RZ, 0xfc, !PT ;  /* 0x0000001e06067812 */ /* 0x000fc800078efcff */
        /* <DEDUP_REMOVED lines=485> */
[----:B------:R-:W-:Y:S01]  /*56b50*/  @!P2 IMAD.MOV.U32 R6, RZ, RZ, R84 ;  /* 0x000000ffff06a224 */ /* 0x000fe200078e0054 */
[----:B------:R-:W-:Y:S01]  /*56b60*/  PRMT R44, RZ, 0x7610, R44 ;  /* 0x00007610ff2c7816 */ /* 0x000fe2000000002c */
[----:B------:R-:W3:Y:S04]  /*56b70*/  LDL R84, [R1+0x590] ;  /* 0x0005900001547983 */ /* 0x000ee80000100800 */
[----:B--2---:R0:W2:Y:S04]  /*56b80*/  @!P2 LDG.E.U16 R76, desc[UR16][R6.64] ;  /* 0x00000010064ca981 */ /* 0x0040a8000c1e1500 */
[----:B------:R-:W0:Y:S04]  /*56b90*/  LDL R6, [R1+0x580] ;  /* 0x0005800001067983 */ /* 0x000e280000100800 */
[----:B------:R-:W0:Y:S02]  /*56ba0*/  LDL R7, [R1+0x15f4] ;  /* 0x0015f40001077983 */ /* 0x000e240000100800 */
[----:B0-----:R-:W-:-:S04]  /*56bb0*/  @!P4 LOP3.LUT R7, R7, R6, RZ, 0x3c, !PT ;  /* 0x000000060707c212 */ /* 0x001fc800078e3cff */
[----:B------:R-:W-:-:S04]  /*56bc0*/  @!P4 LOP3.LUT R6, R7, R6, RZ, 0x3c, !PT ;  /* 0x000000060706c212 */ /* 0x000fc800078e3cff */
[----:B------:R-:W-:-:S05]  /*56bd0*/  @!P4 LOP3.LUT R7, R7, R6, RZ, 0x3c, !PT ;  /* 0x000000060707c212 */ /* 0x000fca00078e3cff */
[----:B------:R-:W3:Y:S04]  /*56be0*/  @!P4 LDG.E.U16 R44, desc[UR16][R6.64] ;  /* 0x00000010062cc981 */ /* 0x000ee8000c1e1500 */
[----:B--2---:R0:W-:Y:S04]  /*56bf0*/  STL [R1+0xfc], R76 ;  /* 0x0000fc4c01007387 */ /* 0x0041e80000100800 */
[----:B0-----:R-:W2:Y:S04]  /*56c00*/  LDL R76, [R1+0x15e4] ;  /* 0x0015e400014c7983 */ /* 0x001ea80000100800 */
[----:B---3--:R0:W-:Y:S04]  /*56c10*/  STL [R1+0xf8], R44 ;  /* 0x0000f82c01007387 */ /* 0x0081e80000100800 */
[----:B0-----:R-:W3:Y:S04]  /*56c20*/  LDL.LU R44, [R1+0x1d48] ;  /* 0x001d4800012c7983 */ /* 0x001ee80000300800 */
        /* <DEDUP_REMOVED lines=59> */
[----:B------:R-:W1:Y:S01]  /*56fe0*/  S2R R84, SR_TID.X ;  /* 0x0000000000547919 */ /* 0x000e620000002100 */
[----:B0-----:R-:W-:-:S04]  /*56ff0*/  @!P3 LOP3.LUT R7, R7, R6, RZ, 0x3c, !PT ;  /* 0x000000060707b212 */ /* 0x001fc800078e3cff */
[----:B------:R-:W-:-:S04]  /*57000*/  @!P3 LOP3.LUT R6, R7, R6, RZ, 0x3c, !PT ;  /* 0x000000060706b212 */ /* 0x000fc800078e3cff */
[----:B------:R-:W-:-:S05]  /*57010*/  @!P3 LOP3.LUT R7, R7, R6, RZ, 0x3c, !PT ;  /* 0x000000060707b212 */ /* 0x000fca00078e3cff */
[----:B------:R-:W2:Y:S01]  /*57020*/  @!P3 LDG.E.U16 R80, desc[UR16][R6.64] ;  /* 0x000000100650b981 */ /* 0x000ea2000c1e1500 */
[----:B-1----:R-:W-:-:S04]  /*57030*/  SHF.R.U32.HI R84, RZ, 0x6, R84 ;  /* 0x00000006ff547819 */ /* 0x002fc80000011654 */
[----:B------:R-:W-:-:S04]  /*57040*/  SGXT.U32 R84, R84, 0x1 ;  /* 0x000000015454781a */ /* 0x000fc80000000000 */
[----:B------:R-:W-:Y:S01]  /*57050*/  LOP3.LUT R84, R84, 0x72, RZ, 0xfc, !PT ;  /* 0x0000007254547812 */ /* 0x000fe200078efcff */
[----:B---3--:R0:W-:Y:S03]  /*57060*/  STL [R1+0xe8], R60 ;  /* 0x0000e83c01007387 */ /* 0x0081e60000100800 */
[----:B------:R-:W-:Y:S01]  /*57070*/  ISETP.GE.AND P4, PT, R84, UR63, PT ;  /* 0x0000003f54007c0c */ /* 0x000fe2000bf86270 */
[----:B0-----:R-:W3:Y:S04]  /*57080*/  LDL R60, [R1+0x15d0] ;  /* 0x0015d000013c7983 */ /* 0x001ee80000100800 */
        /* <DEDUP_REMOVED lines=41> */
[----:B------:R-:W-:-:S04]  /*57320*/  SGXT.U32 R68, R68, 0x1 ;  /* 0x000000014444781a */ /* 0x000fc80000000000 */
[----:B------:R-:W-:-:S04]  /*57330*/  LOP3.LUT R68, R68, 0x78, RZ, 0xfc, !PT ;  /* 0x0000007844447812 */ /* 0x000fc800078efcff */
[----:B------:R-:W-:Y:S02]  /*57340*/  ISETP.GE.AND P2, PT, R68, UR63, PT ;  /* 0x0000003f44007c0c */ /* 0x000fe4000bf46270 */
[----:B------:R-:W3:Y:S01]  /*57350*/  LDL.LU R68, [R1+0x1d24] ;  /* 0x001d240001447983 */ /* 0x000ee20000300800 */
[----:B-1----:R-:W-:-:S03]  /*57360*/  SHF.R.U32.HI R6, RZ, 0x6, R7 ;  /* 0x00000006ff067819 */ /* 0x002fc60000011607 */
[----:B--2---:R0:W-:Y:S04]  /*57370*/  STL [R1+0xd8], R64 ;  /* 0x0000d84001007387 */ /* 0x0041e80000100800 */
[----:B0-----:R-:W2:Y:S04]  /*57380*/  LDL.LU R64, [R1+0x1d20] ;  /* 0x001d200001407983 */ /* 0x001ea80000300800 */
[----:B------:R-:W2:Y:S01]  /*57390*/  LDL R7, [R1+0x15c4] ;  /* 0x0015c40001077983 */ /* 0x000ea20000100800 */
[----:B------:R-:W-:-:S04]  /*573a0*/  SGXT.U32 R6, R6, 0x1 ;  /* 0x000000010606781a */ /* 0x000fc80000000000 */
[----:B------:R-:W-:Y:S02]  /*573b0*/  LOP3.LUT R6, R6, 0x7a, RZ, 0xfc, !PT ;  /* 0x0000007a06067812 */ /* 0x000fe400078efcff */
[----:B------:R-:W-:Y:S02]  /*573c0*/  PRMT R56, RZ, 0x7610, R56 ;  /* 0x00007610ff387816 */ /* 0x000fe40000000038 */
[----:B------:R-:W-:Y:S01]  /*573d0*/  ISETP.GE.AND P4, PT, R6, UR63, PT ;  /* 0x0000003f06007c0c */ /* 0x000fe2000bf86270 */
[----:B------:R-:W-:-:S05]  /*573e0*/  @!P3 IMAD.MOV.U32 R6, RZ, RZ, R60 ;  /* 0x000000ffff06b224 */ /* 0x000fca00078e003c */
[----:B--2---:R0:W2:Y:S04]  /*573f0*/  @!P3 LDG.E.U16 R56, desc[UR16][R6.64] ;  /* 0x000000100638b981 */ /* 0x0040a8000c1e1500 */
[----:B------:R-:W0:Y:S04]  /*57400*/  LDL R6, [R1+0x5a4] ;  /* 0x0005a40001067983 */ /* 0x000e280000100800 */
[----:B------:R-:W0:Y:S01]  /*57410*/  LDL R7, [R1+0x15cc] ;  /* 0x0015cc0001077983 */ /* 0x000e220000100800 */
[----:B------:R-:W-:Y:S01]  /*57420*/  PRMT R0, RZ, 0x7610, R0 ;  /* 0x00007610ff007816 */ /* 0x000fe20000000000 */
[----:B------:R-:W1:Y:S01]  /*57430*/  S2R R60, SR_TID.X ;  /* 0x00000000003c7919 */ /* 0x000e620000002100 */
[----:B0-----:R-:W-:-:S04]  /*57440*/  @!P5 LOP3.LUT R7, R7, R6, RZ, 0x3c, !PT ;  /* 0x000000060707d212 */ /* 0x001fc800078e3cff */
[----:B------:R-:W-:-:S04]  /*57450*/  @!P5 LOP3.LUT R6, R7, R6, RZ, 0x3c, !PT ;  /* 0x000000060706d212 */ /* 0x000fc800078e3cff */
[----:B------:R-:W-:-:S05]  /*57460*/  @!P5 LOP3.LUT R7, R7, R6, RZ, 0x3c, !PT ;  /* 0x000000060707d212 */ /* 0x000fca00078e3cff */
[----:B------:R-:W3:Y:S04]  /*57470*/  @!P5 LDG.E.U16 R0, desc[UR16][R6.64] ;  /* 0x000000100600d981 */ /* 0x000ee8000c1e1500 */
[----:B--2---:R1:W-:Y:S02]  /*57480*/  STL [R1+0xd4], R56 ;  /* 0x0000d43801007387 */ /* 0x0043e40000100800 */
[--C-:B-1----:R-:W-:Y:S02]  /*57490*/  SHF.R.U32.HI R56, RZ, 0x6, R60.reuse ;  /* 0x00000006ff387819 */ /* 0x102fe4000001163c */
[----:B------:R-:W-:Y:S02]  /*574a0*/  SHF.R.U32.HI R60, RZ, 0x6, R60 ;  /* 0x00000006ff3c7819 */ /* 0x000fe4000001163c */
[----:B------:R-:W-:-:S02]  /*574b0*/  SGXT.U32 R56, R56, 0x1 ;  /* 0x000000013838781a */ /* 0x000fc40000000000 */
[----:B------:R-:W-:Y:S02]  /*574c0*/  SGXT.U32 R60, R60, 0x1 ;  /* 0x000000013c3c781a */ /* 0x000fe40000000000 */
[----:B------:R-:W-:Y:S02]  /*574d0*/  LOP3.LUT R56, R56, 0x7e, RZ, 0xfc, !PT ;  /* 0x0000007e38387812 */ /* 0x000fe400078efcff */
[----:B------:R-:W-:Y:S02]  /*574e0*/  LOP3.LUT R60, R60, 0x7c, RZ, 0xfc, !PT ;  /* 0x0000007c3c3c7812 */ /* 0x000fe400078efcff */
[----:B------:R-:W-:Y:S02]  /*574f0*/  ISETP.GE.AND P3, PT, R56, UR63, PT ;  /* 0x0000003f38007c0c */ /* 0x000fe4000bf66270 */
[----:B------:R-:W-:Y:S02]  /*57500*/  ISETP.GE.AND P6, PT, R60, UR63, PT ;  /* 0x0000003f3c007c0c */ /* 0x000fe4000bfc6270 */
[----:B------:R-:W2:Y:S04]  /*57510*/  LDL.LU R60, [R1+0x1d1c] ;  /* 0x001d1c00013c7983 */ /* 0x000ea80000300800 */
[----:B------:R-:W2:Y:S04]  /*57520*/  LDL.LU R56, [R1+0x1d18] ;  /* 0x001d180001387983 */ /* 0x000ea80000300800 */
[----:B---3--:R0:W-:Y:S04]  /*57530*/  STL [R1+0xd0], R0 ;  /* 0x0000d00001007387 */ /* 0x0081e80000100800 */
[----:B------:R-:W3:Y:S04]  /*57540*/  LDL R6, [R1+0x15b8] ;  /* 0x0015b80001067983 */ /* 0x000ee80000100800 */
[----:B------:R-:W3:Y:S01]  /*57550*/  LDL R7, [R1+0x15c8] ;  /* 0x0015c80001077983 */ /* 0x000ee20000100800 */
[----:B------:R-:W-:Y:S01]  /*57560*/  PRMT R52, RZ, 0x7610, R52 ;  /* 0x00007610ff347816 */ /* 0x000fe20000000034 */
[----:B0-----:R-:W0:Y:S02]  /*57570*/  S2R R0, SR_TID.X ;  /* 0x0000000000007919 */ /* 0x001e240000002100 */
[----:B0-----:R-:W-:-:S05]  /*57580*/  LOP3.LUT R0, R0, 0x7f, RZ, 0xc0, !PT ;  /* 0x0000007f00007812 */ /* 0x001fca00078ec0ff */
        /* <DEDUP_REMOVED lines=14> */
[----:B---3--:R-:W-:-:S04]  /*57670*/  @!P2 LOP3.LUT R7, R7, R6, RZ, 0x3c, !PT ;  /* 0x000000060707a212 */ /* 0x008fc800078e3cff */
[----:B------:R-:W-:-:S04]  /*57680*/  @!P2 LOP3.LUT R6, R7, R6, RZ, 0x3c, !PT ;  /* 0x000000060706a212 */ /* 0x000fc800078e3cff */
[----:B------:R-:W-:-:S05]  /*57690*/  @!P2 LOP3.LUT R7, R7, R6, RZ, 0x3c, !PT ;  /* 0x000000060707a212 */ /* 0x000fca00078e3cff */
[----:B------:R-:W3:Y:S04]  /*576a0*/  @!P2 LDG.E.U16 R52, desc[UR16][R6.64] ;  /* 0x000000100634a981 */ /* 0x000ee8000c1e1500 */
        /* <DEDUP_REMOVED lines=115> */
[----:B------:R-:W2:Y:S04]  /*57de0*/  @!P4 LDG.E.U16 R48, desc[UR16][R6.64] ;  /* 0x000000100630c981 */ /* 0x000ea8000c1e1500 */
        /* <DEDUP_REMOVED lines=20> */
[----:B------:R-:W-:Y:S02]  /*57f30*/  ISETP.GE.AND P5, PT, R0, UR63, PT ;  /* 0x0000003f00007c0c */ /* 0x000fe4000bfa6270 */
[----:B------:R-:W-:Y:S01]  /*57f40*/  PRMT R49, RZ, 0x7610, R49 ;  /* 0x00007610ff317816 */ /* 0x000fe20000000031 */
[----:B------:R-:W-:Y:S10]  /*57f50*/  BAR.SYNC.DEFER_BLOCKING 0x0 ;  /* 0x0000000000007b1d */ /* 0x000ff40000010000 */
[----:B0-----:R-:W-:-:S04]  /*57f60*/  @!P5 LOP3.LUT R7, R7, R6, RZ, 0x3c, !PT ;  /* 0x000000060707d212 */ /* 0x001fc800078e3cff */
[----:B------:R-:W-:-:S04]  /*57f70*/  @!P5 LOP3.LUT R6, R7, R6, RZ, 0x3c, !PT ;  /* 0x000000060706d212 */ /* 0x000fc800078e3cff */
[----:B------:R-:W-:-:S05]  /*57f80*/  @!P5 LOP3.LUT R7, R7, R6, RZ, 0x3c, !PT ;  /* 0x000000060707d212 */ /* 0x000fca00078e3cff */
[----:B------:R-:W3:Y:S04]  /*57f90*/  @!P5 LDG.E.U16 R49, desc[UR16][R6.64] ;  /* 0x000000100631d981 */ /* 0x000ee8000c1e1500 */
[----:B--2---:R-:W-:Y:S04]  /*57fa0*/  STL [R1+0x1c94], R4 ;  /* 0x001c940401007387 */ /* 0x004fe80000100800 */
[----:B---3--:R0:W-:Y:S04]  /*57fb0*/  STL [R1+0xbc], R49 ;  /* 0x0000bc3101007387 */ /* 0x0081e80000100800 */
[----:B0-----:R-:W2:Y:S04]  /*57fc0*/  LDL.LU R49, [R1+0x1d08] ;  /* 0x001d080001317983 */ /* 0x001ea80000300800 */
[----:B------:R-:W3:Y:S04]  /*57fd0*/  LDL R6, [R1+0x614] ;  /* 0x0006140001067983 */ /* 0x000ee80000100800 */
[----:B------:R-:W3:Y:S01]  /*57fe0*/  LDL R7, [R1+0x618] ;  /* 0x0006180001077983 */ /* 0x000ee20000100800 */
[----:B------:R-:W-:-:S02]  /*57ff0*/  PRMT R51, RZ, 0x7610, R51 ;  /* 0x00007610ff337816 */ /* 0x000fc40000000033 */
[----:B---3--:R-:W-:-:S04]  /*58000*/  @!P5 LOP3.LUT R7, R7, R6, RZ, 0x3c, !PT ;  /* 0x000000060707d212 */ /* 0x008fc800078e3cff */
[----:B------:R-:W-:-:S04]  /*58010*/  @!P5 LOP3.LUT R6, R7, R6, RZ, 0x3c, !PT ;  /* 0x000000060706d212 */ /* 0x000fc800078e3cff */
[----:B------:R-:W-:-:S05]  /*58020*/  @!P5 LOP3.LUT R7, R7, R6, RZ, 0x3c, !PT ;  /* 0x000000060707d212 */ /* 0x000fca00078e3cff */
[----:B------:R-:W3:Y:S04]  /*58030*/  @!P5 LDG.E.U16 R51, desc[UR16][R6.64] ;  /* 0x000000100633d981 */ /* 0x000ee8000c1e1500 */
        /* <DEDUP_REMOVED lines=58> */
[----:B----4-:R-:W-:-:S02]  /*583e0*/  PRMT R35, RZ, 0x7610, R35 ;  /* 0x00007610ff237816 */ /* 0x010fc40000000023 */
[----:B--2---:R-:W-:-:S04]  /*583f0*/  @!P5 LOP3.LUT R7, R7, R6, RZ, 0x3c, !PT ;  /* 0x000000060707d212 */ /* 0x004fc800078e3cff */
[----:B------:R-:W-:-:S04]  /*58400*/  @!P5 LOP3.LUT R6, R7, R6, RZ, 0x3c, !PT ;  /* 0x000000060706d212 */ /* 0x000fc800078e3cff */
[----:B------:R-:W-:-:S05]  /*58410*/  @!P5 LOP3.LUT R7, R7, R6, RZ, 0x3c, !PT ;  /* 0x000000060707d212 */ /* 0x000fca00078e3cff */
[----:B------:R0:W2:Y:S04]  /*58420*/  @!P5 LDG.E.U16 R35, desc[UR16][R6.64] ;  /* 0x000000100623d981 */ /* 0x0000a8000c1e1500 */
[----:B------:R-:W0:Y:S04]  /*58430*/  LDL R6, [R1+0x1244] ;  /* 0x0012440001067983 */ /* 0x000e280000100800 */
[----:B------:R-:W0:Y:S01]  /*58440*/  LDL R7, [R1+0x1248] ;  /* 0x0012480001077983 */ /* 0x000e220000100800 */
[----:B------:R-:W-:Y:S02]  /*58450*/  PRMT R65, RZ, 0x7610, R65 ;  /* 0x00007610ff417816 */ /* 0x000fe40000000041 */
[----:B0-----:R-:W-:-:S04]  /*58460*/  @!P5 LOP3.LUT R7, R7, R6, RZ, 0x3c, !PT ;  /* 0x000000060707d212 */ /* 0x001fc800078e3cff */
[----:B------:R-:W-:-:S04]  /*58470*/  @!P5 LOP3.LUT R6, R7, R6, RZ, 0x3c, !PT ;  /* 0x000000060706d212 */ /* 0x000fc800078e3cff */
[----:B------:R-:W-:-:S05]  /*58480*/  @!P5 LOP3.LUT R7, R7, R6, RZ, 0x3c, !PT ;  /* 0x000000060707d212 */ /* 0x000fca00078e3cff */
[----:B------:R-:W4:Y:S04]  /*58490*/  @!P5 LDG.E.U16 R65, desc[UR16][R6.64] ;  /* 0x000000100641d981 */ /* 0x000f28000c1e1500 */
[----:B--2---:R0:W-:Y:S04]  /*584a0*/  STL [R1+0x9c], R35 ;  /* 0x00009c2301007387 */ /* 0x0041e80000100800 */
[----:B0-----:R-:W2:Y:S04]  /*584b0*/  LDL R35, [R1+0x1298] ;  /* 0x0012980001237983 */ /* 0x001ea80000100800 */
[----:B----4-:R0:W-:Y:S04]  /*584c0*/  STL [R1+0x98], R65 ;  /* 0x0000984101007387 */ /* 0x0101e80000100800 */
[----:B0-----:R-:W4:Y:S04]  /*584d0*/  LDL.LU R65, [R1+0x1ce8] ;  /* 0x001ce80001417983 */ /* 0x001f280000300800 */
        /* <DEDUP_REMOVED lines=33> */
[----:B------:R-:W2:Y:S01]  /*586f0*/  @!P5 LDG.E.U16 R73, desc[UR16][R6.64] ;  /* 0x000000100649d981 */ /* 0x000ea2000c1e1500 */
[----:B------:R-:W-:-:S03]  /*58700*/  PRMT R34, RZ, 0x7610, R34 ;  /* 0x00007610ff227816 */ /* 0x000fc60000000022 */
[----:B--2---:R0:W-:Y:S04]  /*58710*/  STL [R1+0x88], R73 ;  /* 0x0000884901007387 */ /* 0x0041e80000100800 */
[----:B0-----:R-:W2:Y:S04]  /*58720*/  LDL.LU R73, [R1+0x1cd8] ;  /* 0x001cd80001497983 */ /* 0x001ea80000300800 */
[----:B------:R-:W2:Y:S01]  /*58730*/  LDL R7, [R1+0x1294] ;  /* 0x0012940001077983 */ /* 0x000ea20000100800 */
[----:B------:R-:W-:Y:S01]  /*58740*/  @!P5 IMAD.MOV.U32 R6, RZ, RZ, R35 ;  /* 0x000000ffff06d224 */ /* 0x000fe200078e0023 */
[----:B------:R-:W-:-:S02]  /*58750*/  PRMT R75, RZ, 0x7610, R75 ;  /* 0x00007610ff4b7816 */ /* 0x000fc4000000004b */
        /* <DEDUP_REMOVED lines=42> */
[----:B------:R-:W-:Y:S02]  /*58a00*/  PRMT R85, RZ, 0x7610, R85 ;  /* 0x00007610ff557816 */ /* 0x000fe40000000055 */
[----:B--2---:R-:W-:-:S04]  /*58a10*/  @!P5 LOP3.LUT R7, R7, R6, RZ, 0x3c, !PT ;  /* 0x000000060707d212 */ /* 0x004fc800078e3cff */
[----:B------:R-:W-:-:S04]  /*58a20*/  @!P5 LOP3.LUT R6, R7, R6, RZ, 0x3c, !PT ;  /* 0x000000060706d212 */ /* 0x000fc800078e3cff */
[----:B------:R-:W-:-:S05]  /*58a30*/  @!P5 LOP3.LUT R7, R7, R6, RZ, 0x3c, !PT ;  /* 0x000000060707d212 */ /* 0x000fca00078e3cff */
[----:B------:R0:W2:Y:S02]  /*58a40*/  @!P5 LDG.E.U16 R83, desc[UR16][R6.64] ;  /* 0x000000100653d981 */ /* 0x0000a4000c1e1500 */
[----:B0-----:R-:W-:Y:S02]  /*58a50*/  @!P5 IMAD.MOV.U32 R6, RZ, RZ, R34 ;  /* 0x000000ffff06d224 */ /* 0x001fe400078e0022 */
[----:B------:R-:W-:-:S05]  /*58a60*/  @!P5 IMAD.MOV.U32 R7, RZ, RZ, R35 ;  /* 0x000000ffff07d224 */ /* 0x000fca00078e0023 */
[----:B------:R-:W3:Y:S04]  /*58a70*/  @!P5 LDG.E.U16 R85, desc[UR16][R6.64] ;  /* 0x000000100655d981 */ /* 0x000ee8000c1e1500 */
[----:B--2---:R0:W-:Y:S04]  /*58a80*/  STL [R1+0x70], R83 ;  /* 0x0000705301007387 */ /* 0x0041e80000100800 */
[----:B0-----:R-:W2:Y:S04]  /*58a90*/  LDL.LU R83, [R1+0x1cc4] ;  /* 0x001cc40001537983 */ /* 0x001ea80000300800 */
[----:B------:R-:W2:Y:S04]  /*58aa0*/  LDL R35, [R1+0x1344] ;  /* 0x0013440001237983 */ /* 0x000ea80000100800 */
[----:B------:R-:W2:Y:S04]  /*58ab0*/  LDL R34, [R1+0x1348] ;  /* 0x0013480001227983 */ /* 0x000ea80000100800 */
        /* <DEDUP_REMOVED lines=33> */
[----:B------:R0:W3:Y:S01]  /*58cd0*/  @!P5 LDG.E.U16 R93, desc[UR16][R6.64] ;  /* 0x00000010065dd981 */ /* 0x0000e2000c1e1500 */
[----:B------:R-:W-:-:S03]  /*58ce0*/  PRMT R91, RZ, 0x7610, R91 ;  /* 0x00007610ff5b7816 */ /* 0x000fc6000000005b */
[----:B--2---:R-:W-:Y:S01]  /*58cf0*/  STL [R1+0x1c84], R0 ;  /* 0x001c840001007387 */ /* 0x004fe20000100800 */
[----:B0-----:R-:W-:Y:S02]  /*58d00*/  @!P5 IMAD.MOV.U32 R6, RZ, RZ, R34 ;  /* 0x000000ffff06d224 */ /* 0x001fe400078e0022 */
[----:B------:R-:W-:-:S05]  /*58d10*/  @!P5 IMAD.MOV.U32 R7, RZ, RZ, R35 ;  /* 0x000000ffff07d224 */ /* 0x000fca00078e0023 */
[----:B------:R-:W2:Y:S04]  /*58d20*/  @!P5 LDG.E.U16 R91, desc[UR16][R6.64] ;  /* 0x00000010065bd981 */ /* 0x000ea8000c1e1500 */
[----:B---3--:R-:W-:Y:S04]  /*58d30*/  STL [R1+0x1c88], R93 ;  /* 0x001c885d01007387 */ /* 0x008fe80000100800 */
[----:B------:R-:W3:Y:S04]  /*58d40*/  LDL R6, [R1+0x1354] ;  /* 0x0013540001067983 */ /* 0x000ee80000100800 */
[----:B------:R-:W3:Y:S01]  /*58d50*/  LDL R7, [R1+0x1358] ;  /* 0x0013580001077983 */ /* 0x000ee20000100800 */
[----:B------:R-:W-:-:S03]  /*58d60*/  PRMT R86, RZ, 0x7610, R86 ;  /* 0x00007610ff567816 */ /* 0x000fc60000000056 */
[----:B------:R-:W4:Y:S04]  /*58d70*/  LDL R35, [R1+0x1394] ;  /* 0x0013940001237983 */ /* 0x000f280000100800 */
[----:B------:R-:W4:Y:S04]  /*58d80*/  LDL R34, [R1+0x1398] ;  /* 0x0013980001227983 */ /* 0x000f280000100800 */
[----:B--2---:R-:W-:Y:S01]  /*58d90*/  STL [R1+0x1c90], R91 ;  /* 0x001c905b01007387 */ /* 0x004fe20000100800 */
[----:B---3--:R-:W-:-:S04]  /*58da0*/  @!P5 LOP3.LUT R7, R7, R6, RZ, 0x3c, !PT ;  /* 0x000000060707d212 */ /* 0x008fc800078e3cff */
[----:B------:R-:W-:-:S04]  /*58db0*/  @!P5 LOP3.LUT R6, R7, R6, RZ, 0x3c, !PT ;  /* 0x000000060706d212 */ /* 0x000fc800078e3cff */
[----:B------:R-:W-:-:S05]  /*58dc0*/  @!P5 LOP3.LUT R7, R7, R6, RZ, 0x3c, !PT ;  /* 0x000000060707d212 */ /* 0x000fca00078e3cff */
[----:B------:R-:W2:Y:S04]  /*58dd0*/  @!P5 LDG.E.U16 R86, desc[UR16][R6.64] ;  /* 0x000000100656d981 */ /* 0x000ea8000c1e1500 */
[----:B------:R-:W3:Y:S04]  /*58de0*/  LDL R6, [R1+0x1364] ;  /* 0x0013640001067983 */ /* 0x000ee80000100800 */
[----:B------:R-:W3:Y:S01]  /*58df0*/  LDL R7, [R1+0x1368] ;  /* 0x0013680001077983 */ /* 0x000ee20000100800 */
[----:B------:R-:W-:-:S03]  /*58e00*/  PRMT R82, RZ, 0x7610, R82 ;  /* 0x00007610ff527816 */ /* 0x000fc60000000052 */
[----:B--2---:R0:W-:Y:S01]  /*58e10*/  STL [R1+0x1c98], R86 ;  /* 0x001c985601007387 */ /* 0x0041e20000100800 */
[----:B------:R-:W-:-:S03]  /*58e20*/  PRMT R78, RZ, 0x7610, R78 ;  /* 0x00007610ff4e7816 */ /* 0x000fc6000000004e */
[----:B0-----:R-:W2:Y:S01]  /*58e30*/  LDL R86, [R1+0x1388] ;  /* 0x0013880001567983 */ /* 0x001ea20000100800 */
[----:B---3--:R-:W-:-:S04]  /*58e40*/  @!P5 LOP3.LUT R7, R7, R6, RZ, 0x3c, !PT ;  /* 0x000000060707d212 */ /* 0x008fc800078e3cff */
[----:B------:R-:W-:-:S04]  /*58e50*/  @!P5 LOP3.LUT R6, R7, R6, RZ, 0x3c, !PT ;  /* 0x000000060706d212 */ /* 0x000fc800078e3cff */
[----:B------:R-:W-:-:S05]  /*58e60*/  @!P5 LOP3.LUT R7, R7, R6, RZ, 0x3c, !PT ;  /* 0x000000060707d212 */ /* 0x000fca00078e3cff */
[----:B------:R-:W3:Y:S04]  /*58e70*/  @!P5 LDG.E.U16 R82, desc[UR16][R6.64] ;  /* 0x000000100652d981 */ /* 0x000ee8000c1e1500 */
[----:B------:R-:W2:Y:S04]  /*58e80*/  LDL R6, [R1+0x1374] ;  /* 0x0013740001067983 */ /* 0x000ea80000100800 */
[----:B------:R-:W2:Y:S04]  /*58e90*/  LDL R7, [R1+0x1378] ;  /* 0x0013780001077983 */ /* 0x000ea80000100800 */
[----:B---3--:R-:W-:Y:S01]  /*58ea0*/  STL [R1+0x1c9c], R82 ;  /* 0x001c9c5201007387 */ /* 0x008fe20000100800 */
[----:B--2---:R-:W-:-:S04]  /*58eb0*/  @!P5 LOP3.LUT R7, R7, R6, RZ, 0x3c, !PT ;  /* 0x000000060707d212 */ /* 0x004fc800078e3cff */
[----:B------:R-:W-:-:S04]  /*58ec0*/  @!P5 LOP3.LUT R6, R7, R6, RZ, 0x3c, !PT ;  /* 0x000000060706d212 */ /* 0x000fc800078e3cff */
[----:B------:R-:W-:-:S05]  /*58ed0*/  @!P5 LOP3.LUT R7, R7, R6, RZ, 0x3c, !PT ;  /* 0x000000060707d212 */ /* 0x000fca00078e3cff */
[----:B------:R0:W2:Y:S04]  /*58ee0*/  @!P5 LDG.E.U16 R78, desc[UR16][R6.64] ;  /* 0x00000010064ed981 */ /* 0x0000a8000c1e1500 */
[----:B------:R-:W3:Y:S01]  /*58ef0*/  LDL R7, [R1+0x1384] ;  /* 0x0013840001077983 */ /* 0x000ee20000100800 */
[----:B------:R-:W-:Y:S01]  /*58f00*/  PRMT R74, RZ, 0x7610, R74 ;  /* 0x00007610ff4a7816 */ /* 0x000fe2000000004a */
[----:B0-----:R-:W-:Y:S01]  /*58f10*/  @!P5 IMAD.MOV.U32 R6, RZ, RZ, R86 ;  /* 0x000000ffff06d224 */ /* 0x001fe200078e0056 */
[----:B------:R-:W-:-:S04]  /*58f20*/  PRMT R70, RZ, 0x7610, R70 ;  /* 0x00007610ff467816 */ /* 0x000fc80000000046 */
[----:B---3--:R4:W3:Y:S04]  /*58f30*/  @!P5 LDG.E.U16 R74, desc[UR16][R6.64] ;  /* 0x00000010064ad981 */ /* 0x0088e8000c1e1500 */
[----:B--2---:R-:W-:Y:S01]  /*58f40*/  STL [R1+0x1ca0], R78 ;  /* 0x001ca04e01007387 */ /* 0x004fe20000100800 */
[----:B----4-:R-:W-:Y:S02]  /*58f50*/  @!P5 IMAD.MOV.U32 R6, RZ, RZ, R34 ;  /* 0x000000ffff06d224 */ /* 0x010fe400078e0022 */
        /* <DEDUP_REMOVED lines=17> */
[----:B--2---:R-:W-:Y:S01]  /*59070*/  STL [R1+0x1cac], R66 ;  /* 0x001cac4201007387 */ /* 0x004fe20000100800 */
[----:B---3--:R-:W-:-:S04]  /*59080*/  @!P5 LOP3.LUT R7, R7, R6, RZ, 0x3c, !PT ;  /* 0x000000060707d212 */ /* 0x008fc800078e3cff */
        /* <DEDUP_REMOVED lines=9> */
[----:B------:R0:W3:Y:S04]  /*59120*/  @!P5 LDG.E.U16 R58, desc[UR16][R6.64] ;  /* 0x00000010063ad981 */ /* 0x0000e8000c1e1500 */
[----:B------:R-:W0:Y:S04]  /*59130*/  LDL R6, [R1+0x13d4] ;  /* 0x0013d40001067983 */ /* 0x000e280000100800 */
[----:B------:R-:W0:Y:S01]  /*59140*/  LDL R7, [R1+0x13d8] ;  /* 0x0013d80001077983 */ /* 0x000e220000100800 */
[----:B------:R-:W-:Y:S02]  /*59150*/  PRMT R54, RZ, 0x7610, R54 ;  /* 0x00007610ff367816 */ /* 0x000fe40000000036 */
[----:B0-----:R-:W-:-:S04]  /*59160*/  @!P5 LOP3.LUT R7, R7, R6, RZ, 0x3c, !PT ;  /* 0x000000060707d212 */ /* 0x001fc800078e3cff */
[----:B------:R-:W-:-:S04]  /*59170*/  @!P5 LOP3.LUT R6, R7, R6, RZ, 0x3c, !PT ;  /* 0x000000060706d212 */ /* 0x000fc800078e3cff */
[----:B------:R-:W-:-:S05]  /*59180*/  @!P5 LOP3.LUT R7, R7, R6, RZ, 0x3c, !PT ;  /* 0x000000060707d212 */ /* 0x000fca00078e3cff */
[----:B------:R4:W2:Y:S04]  /*59190*/  @!P5 LDG.E.U16 R54, desc[UR16][R6.64] ;  /* 0x000000100636d981 */ /* 0x0008a8000c1e1500 */
[----:B------:R-:W2:Y:S01]  /*591a0*/  LDL R7, [R1+0x13e4] ;  /* 0x0013e40001077983 */ /* 0x000ea20000100800 */
[----:B------:R-:W-:Y:S01]  /*591b0*/  PRMT R50, RZ, 0x7610, R50 ;  /* 0x00007610ff327816 */ /* 0x000fe20000000032 */
[----:B----4-:R-:W-:Y:S01]  /*591c0*/  @!P5 IMAD.MOV.U32 R6, RZ, RZ, R86 ;  /* 0x000000ffff06d224 */ /* 0x010fe200078e0056 */
[----:B------:R-:W-:Y:S01]  /*591d0*/  PRMT R32, RZ, 0x7610, R32 ;  /* 0x00007610ff207816 */ /* 0x000fe20000000020 */
[----:B------:R-:W4:Y:S04]  /*591e0*/  LDL R86, [R1+0x1448] ;  /* 0x0014480001567983 */ /* 0x000f280000100800 */
[----:B--2---:R0:W2:Y:S02]  /*591f0*/  @!P5 LDG.E.U16 R50, desc[UR16][R6.64] ;  /* 0x000000100632d981 */ /* 0x0040a4000c1e1500 */
[----:B0-----:R-:W-:-:S02]  /*59200*/  @!P5 IMAD.MOV.U32 R6, RZ, RZ, R34 ;  /* 0x000000ffff06d224 */ /* 0x001fc400078e0022 */
[----:B------:R-:W-:Y:S01]  /*59210*/  @!P5 IMAD.MOV.U32 R7, RZ, RZ, R35 ;  /* 0x000000ffff07d224 */ /* 0x000fe200078e0023 */
[----:B------:R-:W-:Y:S01]  /*59220*/  PRMT R31, RZ, 0x7610, R31 ;  /* 0x00007610ff1f7816 */ /* 0x000fe2000000001f */
[----:B------:R-:W2:Y:S04]  /*59230*/  LDL R35, [R1+0x1454] ;  /* 0x0014540001237983 */ /* 0x000ea80000100800 */
[----:B------:R0:W2:Y:S01]  /*59240*/  @!P5 LDG.E.U16 R32, desc[UR16][R6.64] ;  /* 0x000000100620d981 */ /* 0x0000a2000c1e1500 */
[----:B------:R-:W-:Y:S02]  /*59250*/  PRMT R30, RZ, 0x7610, R30 ;  /* 0x00007610ff1e7816 */ /* 0x000fe4000000001e */
[----:B------:R-:W-:Y:S01]  /*59260*/  PRMT R29, RZ, 0x7610, R29 ;  /* 0x00007610ff1d7816 */ /* 0x000fe2000000001d */
[----:B------:R-:W2:Y:S04]  /*59270*/  LDL R34, [R1+0x1458] ;  /* 0x0014580001227983 */ /* 0x000ea80000100800 */
[----:B------:R-:W0:Y:S04]  /*59280*/  LDL R6, [R1+0x1404] ;  /* 0x0014040001067983 */ /* 0x000e280000100800 */
[----:B------:R-:W0:Y:S02]  /*59290*/  LDL R7, [R1+0x1408] ;  /* 0x0014080001077983 */ /* 0x000e240000100800 */
[----:B0-----:R-:W-:-:S04]  /*592a0*/  @!P5 LOP3.LUT R7, R7, R6, RZ, 0x3c, !PT ;  /* 0x000000060707d212 */ /* 0x001fc800078e3cff */
[----:B------:R-:W-:-:S04]  /*592b0*/  @!P5 LOP3.LUT R6, R7, R6, RZ, 0x3c, !PT ;  /* 0x000000060706d212 */ /* 0x000fc800078e3cff */
[----:B------:R-:W-:-:S05]  /*592c0*/  @!P5 LOP3.LUT R7, R7, R6, RZ, 0x3c, !PT ;  /* 0x000000060707d212 */ /* 0x000fca00078e3cff */
[----:B------:R0:W2:Y:S04]  /*592d0*/  @!P5 LDG.E.U16 R31, desc[UR16][R6.64] ;  /* 0x00000010061fd981 */ /* 0x0000a8000c1e1500 */
        /* <DEDUP_REMOVED lines=56> */
[----:B--2---:R0:W2:Y:S04]  /*59660*/  @!P5 LDG.E.U16 R22, desc[UR16][R6.64] ;  /* 0x000000100616d981 */ /* 0x0040a8000c1e1500 */
[----:B------:R-:W0:Y:S04]  /*59670*/  LDL R6, [R1+0x14a4] ;  /* 0x0014a40001067983 */ /* 0x000e280000100800 */
[----:B------:R-:W0:Y:S01]  /*59680*/  LDL R7, [R1+0x14a8] ;  /* 0x0014a80001077983 */ /* 0x000e220000100800 */
[----:B------:R-:W-:-:S02]  /*59690*/  PRMT R20, RZ, 0x7610, R20 ;  /* 0x00007610ff147816 */ /* 0x000fc40000000014 */
[----:B0-----:R-:W-:-:S04]  /*596a0*/  @!P5 LOP3.LUT R7, R7, R6, RZ, 0x3c, !PT ;  /* 0x000000060707d212 */ /* 0x001fc800078e3cff */
[----:B------:R-:W-:-:S04]  /*596b0*/  @!P5 LOP3.LUT R6, R7, R6, RZ, 0x3c, !PT ;  /* 0x000000060706d212 */ /* 0x000fc800078e3cff */
[----:B------:R-:W-:-:S05]  /*596c0*/  @!P5 LOP3.LUT R7, R7, R6, RZ, 0x3c, !PT ;  /* 0x000000060707d212 */ /* 0x000fca00078e3cff */
[----:B------:R0:W2:Y:S02]  /*596d0*/  @!P5 LDG.E.U16 R21, desc[UR16][R6.64] ;  /* 0x000000100615d981 */ /* 0x0000a4000c1e1500 */
[----:B0-----:R-:W-:Y:S02]  /*596e0*/  @!P5 IMAD.MOV.U32 R6, RZ, RZ, R34 ;  /* 0x000000ffff06d224 */ /* 0x001fe400078e0022 */
[----:B------:R-:W-:Y:S01]  /*596f0*/  @!P5 IMAD.MOV.U32 R7, RZ, RZ, R35 ;  /* 0x000000ffff07d224 */ /* 0x000fe200078e0023 */
[----:B------:R-:W-:Y:S01]  /*59700*/  PRMT R19, RZ, 0x7610, R19 ;  /* 0x00007610ff137816 */ /* 0x000fe20000000013 */
[----:B------:R-:W2:Y:S04]  /*59710*/  LDL R35, [R1+0x1514] ;  /* 0x0015140001237983 */ /* 0x000ea80000100800 */
[----:B------:R0:W2:Y:S01]  /*59720*/  @!P5 LDG.E.U16 R20, desc[UR16][R6.64] ;  /* 0x000000100614d981 */ /* 0x0000a2000c1e1500 */
[----:B------:R-:W-:-:S02]  /*59730*/  PRMT R18, RZ, 0x7610, R18 ;  /* 0x00007610ff127816 */ /* 0x000fc40000000012 */
        /* <DEDUP_REMOVED lines=15> */
[----:B----4-:R-:W-:Y:S01]  /*59830*/  @!P5 IMAD.MOV.U32 R6, RZ, RZ, R86 ;  /* 0x000000ffff06d224 */ /* 0x010fe200078e0056 */
[----:B------:R-:W-:Y:S02]  /*59840*/  PRMT R16, RZ, 0x7610, R16 ;  /* 0x00007610ff107816 */ /* 0x000fe40000000010 */
[----:B------:R-:W-:Y:S01]  /*59850*/  PRMT R15, RZ, 0x7610, R15 ;  /* 0x00007610ff0f7816 */ /* 0x000fe2000000000f */
[----:B------:R-:W4:Y:S04]  /*59860*/  LDL R86, [R1+0x1538] ;  /* 0x0015380001567983 */ /* 0x000f280000100800 */
[----:B--2---:R0:W2:Y:S04]  /*59870*/  @!P5 LDG.E.U16 R17, desc[UR16][R6.64] ;  /* 0x000000100611d981 */ /* 0x0040a8000c1e1500 */
        /* <DEDUP_REMOVED lines=26> */
[----:B------:R4:W3:Y:S04]  /*59a20*/  @!P5 LDG.E.U16 R13, desc[UR16][R6.64] ;  /* 0x00000010060dd981 */ /* 0x0008e8000c1e1500 */
[----:B------:R-:W3:Y:S01]  /*59a30*/  LDL R7, [R1+0x1534] ;  /* 0x0015340001077983 */ /* 0x000ee20000100800 */
[----:B----4-:R-:W-:Y:S01]  /*59a40*/  @!P5 IMAD.MOV.U32 R6, RZ, RZ, R86 ;  /* 0x000000ffff06d224 */ /* 0x010fe200078e0056 */
[----:B------:R-:W-:Y:S02]  /*59a50*/  PRMT R10, RZ, 0x7610, R10 ;  /* 0x00007610ff0a7816 */ /* 0x000fe4000000000a */
[----:B------:R-:W-:Y:S01]  /*59a60*/  PRMT R8, RZ, 0x7610, R8 ;  /* 0x00007610ff087816 */ /* 0x000fe20000000008 */
[----:B------:R-:W4:Y:S05]  /*59a70*/  LDL R86, [R1+0x1598] ;  /* 0x0015980001567983 */ /* 0x000f2a0000100800 */
[----:B--2---:R-:W2:Y:S04]  /*59a80*/  @!P5 LDG.E.U16 R8, desc[UR16][R34.64] ;  /* 0x000000102208d981 */ /* 0x004ea8000c1e1500 */
[----:B------:R-:W2:Y:S04]  /*59a90*/  LDL R34, [R1+0x1584] ;  /* 0x0015840001227983 */ /* 0x000ea80000100800 */
[----:B------:R-:W2:Y:S04]  /*59aa0*/  LDL R35, [R1+0x1588] ;  /* 0x0015880001237983 */ /* 0x000ea80000100800 */
[----:B---3--:R0:W3:Y:S04]  /*59ab0*/  @!P5 LDG.E.U16 R12, desc[UR16][R6.64] ;  /* 0x00000010060cd981 */ /* 0x0080e8000c1e1500 */
        /* <DEDUP_REMOVED lines=11> */
[----:B------:R0:W3:Y:S04]  /*59b70*/  @!P5 LDG.E.U16 R10, desc[UR16][R6.64] ;  /* 0x00000010060ad981 */ /* 0x0000e8000c1e1500 */
[----:B------:R-:W0:Y:S04]  /*59b80*/  LDL R6, [R1+0x1564] ;  /* 0x0015640001067983 */ /* 0x000e280000100800 */
[----:B------:R-:W0:Y:S01]  /*59b90*/  LDL R7, [R1+0x1568] ;  /* 0x0015680001077983 */ /* 0x000e220000100800 */
[----:B------:R-:W-:Y:S02]  /*59ba0*/  PRMT R9, RZ, 0x7610, R9 ;  /* 0x00007610ff097816 */ /* 0x000fe40000000009 */
[----:B--2---:R-:W-:-:S04]  /*59bb0*/  @!P5 LOP3.LUT R35, R35, R34, RZ, 0x3c, !PT ;  /* 0x000000222323d212 */ /* 0x004fc800078e3cff */
[----:B------:R-:W-:-:S04]  /*59bc0*/  @!P5 LOP3.LUT R34, R35, R34, RZ, 0x3c, !PT ;  /* 0x000000222322d212 */ /* 0x000fc800078e3cff */
[----:B------:R-:W-:Y:S02]  /*59bd0*/  @!P5 LOP3.LUT R35, R35, R34, RZ, 0x3c, !PT ;  /* 0x000000222323d212 */ /* 0x000fe400078e3cff */
[----:B0-----:R-:W-:-:S04]  /*59be0*/  @!P5 LOP3.LUT R7, R7, R6, RZ, 0x3c, !PT ;  /* 0x000000060707d212 */ /* 0x001fc800078e3cff */
[----:B------:R-:W-:-:S04]  /*59bf0*/  @!P5 LOP3.LUT R6, R7, R6, RZ, 0x3c, !PT ;  /* 0x000000060706d212 */ /* 0x000fc800078e3cff */
[----:B------:R-:W-:-:S05]  /*59c00*/  @!P5 LOP3.LUT R7, R7, R6, RZ, 0x3c, !PT ;  /* 0x000000060707d212 */ /* 0x000fca00078e3cff */
[----:B------:R0:W2:Y:S02]  /*59c10*/  @!P5 LDG.E.U16 R9, desc[UR16][R6.64] ;  /* 0x000000100609d981 */ /* 0x0000a4000c1e1500 */
[----:B0-----:R-:W-:-:S06]  /*59c20*/  PRMT R7, RZ, 0x7610, R7 ;  /* 0x00007610ff077816 */ /* 0x001fcc0000000007 */
        /* <DEDUP_REMOVED lines=29> */
[----:B------:R0:W3:Y:S04]  /*59e00*/  @!P5 LDG.E.U16 R91, desc[UR16][R34.64] ;  /* 0x00000010225bd981 */ /* 0x0000e8000c1e1500 */
[----:B------:R-:W0:Y:S04]  /*59e10*/  LDL R34, [R1+0x11b8] ;  /* 0x0011b80001227983 */ /* 0x000e280000100800 */
[----:B------:R-:W0:Y:S02]  /*59e20*/  LDL R35, [R1+0x11bc] ;  /* 0x0011bc0001237983 */ /* 0x000e240000100800 */
[----:B0-----:R-:W-:-:S04]  /*59e30*/  @!P5 LOP3.LUT R35, R35, R34, RZ, 0x3c, !PT ;  /* 0x000000222323d212 */ /* 0x001fc800078e3cff */
[----:B------:R-:W-:-:S04]  /*59e40*/  @!P5 LOP3.LUT R34, R35, R34, RZ, 0x3c, !PT ;  /* 0x000000222322d212 */ /* 0x000fc800078e3cff */
[----:B------:R-:W-:-:S05]  /*59e50*/  @!P5 LOP3.LUT R35, R35, R34, RZ, 0x3c, !PT ;  /* 0x000000222323d212 */ /* 0x000fca00078e3cff */
[----:B------:R-:W2:Y:S04]  /*59e60*/  @!P5 LDG.E.U16 R89, desc[UR16][R34.64] ;  /* 0x000000102259d981 */ /* 0x000ea8000c1e1500 */
[----:B---3--:R0:W-:Y:S04]  /*59e70*/  STL [R1+0x5c], R91 ;  /* 0x00005c5b01007387 */ /* 0x0081e80000100800 */
[----:B0-----:R-:W3:Y:S04]  /*59e80*/  LDL R91, [R1+0x121c] ;  /* 0x00121c00015b7983 */ /* 0x001ee80000100800 */
[----:B--2---:R0:W-:Y:S04]  /*59e90*/  STL [R1+0x58], R89 ;  /* 0x0000585901007387 */ /* 0x0041e80000100800 */
[----:B0-----:R-:W2:Y:S04]  /*59ea0*/  LDL.LU R89, [R1+0x1cb4] ;  /* 0x001cb40001597983 */ /* 0x001ea80000300800 */
[----:B------:R-:W2:Y:S01]  /*59eb0*/  LDL R35, [R1+0x11d0] ;  /* 0x0011d00001237983 */ /* 0x000ea20000100800 */
[----:B------:R-:W-:Y:S01]  /*59ec0*/  PRMT R2, RZ, 0x7610, R2 ;  /* 0x00007610ff027816 */ /* 0x000fe20000000002 */
[----:B----4-:R-:W-:-:S02]  /*59ed0*/  @!P5 IMAD.MOV.U32 R34, RZ, RZ, R86 ;  /* 0x000000ffff22d224 */ /* 0x010fc400078e0056 */
[----:B------:R-:W4:Y:S04]  /*59ee0*/  LDL R86, [R1+0x1230] ;  /* 0x0012300001567983 */ /* 0x000f280000100800 */
[----:B--2---:R-:W2:Y:S04]  /*59ef0*/  @!P5 LDG.E.U16 R2, desc[UR16][R34.64] ;  /* 0x000000102202d981 */ /* 0x004ea8000c1e1500 */
        /* <DEDUP_REMOVED lines=9> */
[----:B------:R-:W3:Y:S01]  /*59f90*/  LDL R35, [R1+0x1200] ;  /* 0x0012000001237983 */ /* 0x000ee20000100800 */
[----:B------:R-:W-:Y:S01]  /*59fa0*/  PRMT R78, RZ, 0x7610, R78 ;  /* 0x00007610ff4e7816 */ /* 0x000fe2000000004e */
[----:B0-----:R-:W-:Y:S02]  /*59fb0*/  @!P5 IMAD.MOV.U32 R34, RZ, RZ, R93 ;  /* 0x000000ffff22d224 */ /* 0x001fe400078e005d */
[----:B--2---:R0:W-:Y:S01]  /*59fc0*/  STL [R1+0x50], R82 ;  /* 0x0000505201007387 */ /* 0x0041e20000100800 */
[----:B------:R-:W-:-:S03]  /*59fd0*/  PRMT R74, RZ, 0x7610, R74 ;  /* 0x00007610ff4a7816 */ /* 0x000fc6000000004a */
[----:B------:R-:W2:Y:S04]  /*59fe0*/  LDL R93, [R1+0x124c] ;  /* 0x00124c00015d7983 */ /* 0x000ea80000100800 */
[----:B---3--:R1:W3:Y:S04]  /*59ff0*/  @!P5 LDG.E.U16 R78, desc[UR16][R34.64] ;  /* 0x00000010224ed981 */ /* 0x0082e8000c1e1500 */
[----:B0-----:R-:W2:Y:S04]  /*5a000*/  LDL R82, [R1+0x1240] ;  /* 0x0012400001527983 */ /* 0x001ea80000100800 */
[----:B------:R-:W2:Y:S01]  /*5a010*/  LDL R35, [R1+0x1218] ;  /* 0x0012180001237983 */ /* 0x000ea20000100800 */
[----:B-1----:R-:W-:-:S03]  /*5a020*/  @!P5 IMAD.MOV.U32 R34, RZ, RZ, R91 ;  /* 0x000000ffff22d224 */ /* 0x002fc600078e005b */
[----:B---3--:R0:W-:Y:S01]  /*5a030*/  STL [R1+0x4c], R78 ;  /* 0x00004c4e01007387 */ /* 0x0081e20000100800 */
[----:B------:R-:W-:-:S03]  /*5a040*/  PRMT R38, RZ, 0x7610, R38 ;  /* 0x00007610ff267816 */ /* 0x000fc60000000026 */
[----:B------:R-:W3:Y:S04]  /*5a050*/  LDL R91, [R1+0x125c] ;  /* 0x00125c00015b7983 */ /* 0x000ee80000100800 */
[----:B--2---:R4:W2:Y:S04]  /*5a060*/  @!P5 LDG.E.U16 R74, desc[UR16][R34.64] ;  /* 0x00000010224ad981 */ /* 0x0048a8000c1e1500 */
[----:B0-----:R-:W3:Y:S04]  /*5a070*/  LDL R78, [R1+0x1250] ;  /* 0x00125000014e7983 */ /* 0x001ee80000100800 */
[----:B------:R-:W3:Y:S01]  /*5a080*/  LDL R35, [R1+0x122c] ;  /* 0x00122c0001237983 */ /* 0x000ee20000100800 */
[----:B----4-:R-:W-:-:S03]  /*5a090*/  @!P5 IMAD.MOV.U32 R34, RZ, RZ, R86 ;  /* 0x000000ffff22d224 */ /* 0x010fc600078e0056 */
[----:B--2---:R0:W-:Y:S01]  /*5a0a0*/  STL [R1+0x48], R74 ;  /* 0x0000484a01007387 */ /* 0x0041e20000100800 */
[----:B------:R-:W-:Y:S02]  /*5a0b0*/  PRMT R41, RZ, 0x7610, R41 ;  /* 0x00007610ff297816 */ /* 0x000fe40000000029 */
[----:B------:R-:W-:Y:S01]  /*5a0c0*/  PRMT R36, RZ, 0x7610, R36 ;  /* 0x00007610ff247816 */ /* 0x000fe20000000024 */
[----:B------:R-:W2:Y:S04]  /*5a0d0*/  LDL R86, [R1+0x126c] ;  /* 0x00126c0001567983 */ /* 0x000ea80000100800 */
[----:B---3--:R1:W3:Y:S04]  /*5a0e0*/  @!P5 LDG.E.U16 R38, desc[UR16][R34.64] ;  /* 0x000000102226d981 */ /* 0x0082e8000c1e1500 */
[----:B0-----:R-:W4:Y:S04]  /*5a0f0*/  LDL R74, [R1+0x1260] ;  /* 0x00126000014a7983 */ /* 0x001f280000100800 */
[----:B------:R-:W2:Y:S01]  /*5a100*/  LDL R35, [R1+0x123c] ;  /* 0x00123c0001237983 */ /* 0x000ea20000100800 */
[----:B-1----:R-:W-:Y:S01]  /*5a110*/  @!P5 IMAD.MOV.U32 R34, RZ, RZ, R82 ;  /* 0x000000ffff22d224 */ /* 0x002fe200078e0052 */
[----:B------:R-:W-:-:S04]  /*5a120*/  PRMT R37, RZ, 0x7610, R37 ;  /* 0x00007610ff257816 */ /* 0x000fc80000000025 */
[----:B--2---:R0:W2:Y:S02]  /*5a130*/  @!P5 LDG.E.U16 R41, desc[UR16][R34.64] ;  /* 0x000000102229d981 */ /* 0x0040a4000c1e1500 */
[----:B0-----:R-:W-:Y:S02]  /*5a140*/  @!P5 IMAD.MOV.U32 R34, RZ, RZ, R78 ;  /* 0x000000ffff22d224 */ /* 0x001fe400078e004e */
[----:B------:R-:W-:-:S05]  /*5a150*/  @!P5 IMAD.MOV.U32 R35, RZ, RZ, R93 ;  /* 0x000000ffff23d224 */ /* 0x000fca00078e005d */
[----:B------:R4:W2:Y:S02]  /*5a160*/  @!P5 LDG.E.U16 R36, desc[UR16][R34.64] ;  /* 0x000000102224d981 */ /* 0x0008a4000c1e1500 */
[----:B----4-:R-:W-:Y:S02]  /*5a170*/  @!P5 IMAD.MOV.U32 R34, RZ, RZ, R74 ;  /* 0x000000ffff22d224 */ /* 0x010fe400078e004a */
[----:B------:R-:W-:-:S05]  /*5a180*/  @!P5 IMAD.MOV.U32 R35, RZ, RZ, R91 ;  /* 0x000000ffff23d224 */ /* 0x000fca00078e005b */
[----:B------:R-:W4:Y:S04]  /*5a190*/  @!P5 LDG.E.U16 R37, desc[UR16][R34.64] ;  /* 0x000000102225d981 */ /* 0x000f28000c1e1500 */
[----:B---3--:R0:W-:Y:S04]  /*5a1a0*/  STL [R1+0x44], R38 ;  /* 0x0000442601007387 */ /* 0x0081e80000100800 */
[----:B------:R-:W3:Y:S04]  /*5a1b0*/  LDL R82, [R1+0x127c] ;  /* 0x00127c0001527983 */ /* 0x000ee80000100800 */
[----:B0-----:R-:W3:Y:S04]  /*5a1c0*/  LDL R38, [R1+0x1270] ;  /* 0x0012700001267983 */ /* 0x001ee80000100800 */
[----:B--2---:R0:W-:Y:S04]  /*5a1d0*/  STL [R1+0x40], R41 ;  /* 0x0000402901007387 */ /* 0x0041e80000100800 */
[----:B------:R-:W2:Y:S04]  /*5a1e0*/  LDL R78, [R1+0x128c] ;  /* 0x00128c00014e7983 */ /* 0x000ea80000100800 */
[----:B0-----:R-:W2:Y:S04]  /*5a1f0*/  LDL R41, [R1+0x1280] ;  /* 0x0012800001297983 */ /* 0x001ea80000100800 */
[----:B------:R0:W-:Y:S04]  /*5a200*/  STL [R1+0x3c], R36 ;  /* 0x00003c2401007387 */ /* 0x0001e80000100800 */
[----:B------:R-:W2:Y:S04]  /*5a210*/  LDL R74, [R1+0x129c] ;  /* 0x00129c00014a7983 */ /* 0x000ea80000100800 */
[----:B0-----:R-:W2:Y:S04]  /*5a220*/  LDL R36, [R1+0x1290] ;  /* 0x0012900001247983 */ /* 0x001ea80000100800 */
[----:B----4-:R0:W-:Y:S04]  /*5a230*/  STL [R1+0x38], R37 ;  /* 0x0000382501007387 */ /* 0x0101e80000100800 */
[----:B0-----:R-:W4:Y:S01]  /*5a240*/  LDL R37, [R1+0x12a0] ;  /* 0x0012a00001257983 */ /* 0x001f220000100800 */
[----:B------:R-:W-:Y:S01]  /*5a250*/  PRMT R4, RZ, 0x7610, R4 ;  /* 0x00007610ff047816 */ /* 0x000fe20000000004 */
[----:B------:R-:W-:-:S02]  /*5a260*/  @!P5 IMAD.MOV.U32 R35, RZ, RZ, R86 ;  /* 0x000000ffff23d224 */ /* 0x000fc400078e0056 */
[----:B---3--:R-:W-:Y:S01]  /*5a270*/  @!P5 IMAD.MOV.U32 R34, RZ, RZ, R38 ;  /* 0x000000ffff22d224 */ /* 0x008fe200078e0026 */
[----:B------:R-:W-:Y:S01]  /*5a280*/  PRMT R40, RZ, 0x7610, R40 ;  /* 0x00007610ff287816 */ /* 0x000fe20000000028 */
[----:B------:R-:W3:Y:S04]  /*5a290*/  LDL R38, [R1+0x12ac] ;  /* 0x0012ac0001267983 */ /* 0x000ee80000100800 */
[----:B------:R0:W3:Y:S01]  /*5a2a0*/  @!P5 LDG.E.U16 R4, desc[UR16][R34.64] ;  /* 0x000000102204d981 */ /* 0x0000e2000c1e1500 */
[----:B------:R-:W-:Y:S01]  /*5a2b0*/  PRMT R0, RZ, 0x7610, R0 ;  /* 0x00007610ff007816 */ /* 0x000fe20000000000 */
[----:B0-----:R-:W-:Y:S01]  /*5a2c0*/  @!P5 IMAD.MOV.U32 R35, RZ, RZ, R82 ;  /* 0x000000ffff23d224 */ /* 0x001fe200078e0052 */
[----:B------:R-:W-:Y:S01]  /*5a2d0*/  PRMT R39, RZ, 0x7610, R39 ;  /* 0x00007610ff277816 */ /* 0x000fe20000000027 */
[----:B--2---:R-:W-:-:S05]  /*5a2e0*/  @!P5 IMAD.MOV.U32 R34, RZ, RZ, R41 ;  /* 0x000000ffff22d224 */ /* 0x004fca00078e0029 */
[----:B------:R0:W2:Y:S02]  /*5a2f0*/  @!P5 LDG.E.U16 R40, desc[UR16][R34.64] ;  /* 0x000000102228d981 */ /* 0x0000a4000c1e1500 */
[----:B0-----:R-:W-:Y:S02]  /*5a300*/  @!P5 IMAD.MOV.U32 R35, RZ, RZ, R78 ;  /* 0x000000ffff23d224 */ /* 0x001fe400078e004e */
[----:B------:R-:W-:-:S05]  /*5a310*/  @!P5 IMAD.MOV.U32 R34, RZ, RZ, R36 ;  /* 0x000000ffff22d224 */ /* 0x000fca00078e0024 */
[----:B------:R0:W2:Y:S02]  /*5a320*/  @!P5 LDG.E.U16 R0, desc[UR16][R34.64] ;  /* 0x000000102200d981 */ /* 0x0000a4000c1e1500 */
[----:B0-----:R-:W-:Y:S02]  /*5a330*/  @!P5 IMAD.MOV.U32 R35, RZ, RZ, R74 ;  /* 0x000000ffff23d224 */ /* 0x001fe400078e004a */
[----:B----4-:R-:W-:-:S05]  /*5a340*/  @!P5 IMAD.MOV.U32 R34, RZ, RZ, R37 ;  /* 0x000000ffff22d224 */ /* 0x010fca00078e0025 */
        /* <DEDUP_REMOVED lines=14> */
[----:B------:R-:W4:Y:S01]  /*5a430*/  LDL R38, [R1+0x12ec] ;  /* 0x0012ec0001267983 */ /* 0x000f220000100800 */
[----:B---3--:R-:W-:-:S03]  /*5a440*/  @!P5 IMAD.MOV.U32 R34, RZ, RZ, R4 ;  /* 0x000000ffff22d224 */ /* 0x008fc600078e0004 */
[----:B------:R-:W3:Y:S01]  /*5a450*/  LDL R4, [R1+0x12f0] ;  /* 0x0012f00001047983 */ /* 0x000ee20000100800 */
[----:B------:R-:W-:-:S03]  /*5a460*/  PRMT R66, RZ, 0x7610, R66 ;  /* 0x00007610ff427816 */ /* 0x000fc60000000042 */
[----:B------:R0:W3:Y:S01]  /*5a470*/  @!P5 LDG.E.U16 R70, desc[UR16][R34.64] ;  /* 0x000000102246d981 */ /* 0x0000e2000c1e1500 */
[----:B------:R-:W-:Y:S01]  /*5a480*/  PRMT R47, RZ, 0x7610, R47 ;  /* 0x00007610ff2f7816 */ /* 0x000fe2000000002f */
[----:B0-----:R-:W-:Y:S02]  /*5a490*/  @!P5 IMAD.MOV.U32 R35, RZ, RZ, R41 ;  /* 0x000000ffff23d224 */ /* 0x001fe400078e0029 */
[----:B------:R-:W3:Y:S01]  /*5a4a0*/  LDL R41, [R1+0x12fc] ;  /* 0x0012fc0001297983 */ /* 0x000ee20000100800 */
[----:B--2---:R-:W-:-:S03]  /*5a4b0*/  @!P5 IMAD.MOV.U32 R34, RZ, RZ, R40 ;  /* 0x000000ffff22d224 */ /* 0x004fc600078e0028 */
[----:B------:R-:W2:Y:S04]  /*5a4c0*/  LDL R40, [R1+0x1300] ;  /* 0x0013000001287983 */ /* 0x000ea80000100800 */
[----:B------:R0:W2:Y:S02]  /*5a4d0*/  @!P5 LDG.E.U16 R66, desc[UR16][R34.64] ;  /* 0x000000102242d981 */ /* 0x0000a4000c1e1500 */
[----:B0-----:R-:W-:Y:S02]  /*5a4e0*/  @!P5 IMAD.MOV.U32 R35, RZ, RZ, R36 ;  /* 0x000000ffff23d224 */ /* 0x001fe400078e0024 */
[----:B------:R-:W-:Y:S01]  /*5a4f0*/  @!P5 IMAD.MOV.U32 R34, RZ, RZ, R0 ;  /* 0x000000ffff22d224 */ /* 0x000fe200078e0000 */
[----:B------:R-:W2:Y:S04]  /*5a500*/  LDL R36, [R1+0x130c] ;  /* 0x00130c0001247983 */ /* 0x000ea80000100800 */
[----:B------:R-:W2:Y:S04]  /*5a510*/  LDL R0, [R1+0x1310] ;  /* 0x0013100001007983 */ /* 0x000ea80000100800 */
[----:B------:R0:W2:Y:S02]  /*5a520*/  @!P5 LDG.E.U16 R47, desc[UR16][R34.64] ;  /* 0x00000010222fd981 */ /* 0x0000a4000c1e1500 */
[----:B0-----:R-:W-:-:S02]  /*5a530*/  @!P5 IMAD.MOV.U32 R34, RZ, RZ, R37 ;  /* 0x000000ffff22d224 */ /* 0x001fc400078e0025 */
[----:B----4-:R-:W-:Y:S01]  /*5a540*/  @!P5 IMAD.MOV.U32 R35, RZ, RZ, R39 ;  /* 0x000000ffff23d224 */ /* 0x010fe200078e0027 */
[----:B------:R-:W4:Y:S04]  /*5a550*/  LDL R37, [R1+0x1320] ;  /* 0x0013200001257983 */ /* 0x000f280000100800 */
[----:B------:R-:W4:Y:S01]  /*5a560*/  LDL R39, [R1+0x131c] ;  /* 0x00131c0001277983 */ /* 0x000f220000100800 */
[----:B------:R-:W-:Y:S02]  /*5a570*/  PRMT R46, RZ, 0x7610, R46 ;  /* 0x00007610ff2e7816 */ /* 0x000fe4000000002e */
[----:B------:R-:W-:-:S04]  /*5a580*/  PRMT R45, RZ, 0x7610, R45 ;  /* 0x00007610ff2d7816 */ /* 0x000fc8000000002d */
[----:B------:R3:W4:Y:S01]  /*5a590*/  @!P5 LDG.E.U16 R46, desc[UR16][R34.64] ;  /* 0x00000010222ed981 */ /* 0x000722000c1e1500 */
[----:B------:R-:W-:Y:S01]  /*5a5a0*/  PRMT R44, RZ, 0x7610, R44 ;  /* 0x00007610ff2c7816 */ /* 0x000fe2000000002c */
[----:B---3--:R-:W-:Y:S02]  /*5a5b0*/  @!P5 IMAD.MOV.U32 R34, RZ, RZ, R4 ;  /* 0x000000ffff22d224 */ /* 0x008fe400078e0004 */
[----:B------:R-:W-:Y:S01]  /*5a5c0*/  @!P5 IMAD.MOV.U32 R35, RZ, RZ, R38 ;  /* 0x000000ffff23d224 */ /* 0x000fe200078e0026 */
[----:B------:R-:W3:Y:S04]  /*5a5d0*/  LDL R4, [R1+0x1330] ;  /* 0x0013300001047983 */ /* 0x000ee80000100800 */
[----:B------:R-:W3:Y:S04]  /*5a5e0*/  LDL R38, [R1+0x132c] ;  /* 0x00132c0001267983 */ /* 0x000ee80000100800 */
[----:B------:R0:W3:Y:S01]  /*5a5f0*/  @!P5 LDG.E.U16 R45, desc[UR16][R34.64] ;  /* 0x00000010222dd981 */ /* 0x0000e2000c1e1500 */
[----:B------:R-:W-:Y:S01]  /*5a600*/  PRMT R43, RZ, 0x7610, R43 ;  /* 0x00007610ff2b7816 */ /* 0x000fe2000000002b */
[----:B0-----:R-:W-:-:S02]  /*5a610*/  @!P5 IMAD.MOV.U32 R35, RZ, RZ, R41 ;  /* 0x000000ffff23d224 */ /* 0x001fc400078e0029 */
[----:B------:R-:W3:Y:S01]  /*5a620*/  LDL R41, [R1+0x133c] ;  /* 0x00133c0001297983 */ /* 0x000ee20000100800 */
[----:B--2---:R-:W-:-:S03]  /*5a630*/  @!P5 IMAD.MOV.U32 R34, RZ, RZ, R40 ;  /* 0x000000ffff22d224 */ /* 0x004fc600078e0028 */
[----:B------:R-:W2:Y:S04]  /*5a640*/  LDL R40, [R1+0x1340] ;  /* 0x0013400001287983 */ /* 0x000ea80000100800 */
[----:B------:R0:W2:Y:S02]  /*5a650*/  @!P5 LDG.E.U16 R44, desc[UR16][R34.64] ;  /* 0x00000010222cd981 */ /* 0x0000a4000c1e1500 */
[----:B0-----:R-:W-:Y:S02]  /*5a660*/  @!P5 IMAD.MOV.U32 R35, RZ, RZ, R36 ;  /* 0x000000ffff23d224 */ /* 0x001fe400078e0024 */
[----:B------:R-:W2:Y:S01]  /*5a670*/  LDL R36, [R1+0x134c] ;  /* 0x00134c0001247983 */ /* 0x000ea20000100800 */
[----:B------:R-:W-:-:S03]  /*5a680*/  @!P5 IMAD.MOV.U32 R34, RZ, RZ, R0 ;  /* 0x000000ffff22d224 */ /* 0x000fc600078e0000 */
[----:B------:R-:W2:Y:S04]  /*5a690*/  LDL R0, [R1+0x1350] ;  /* 0x0013500001007983 */ /* 0x000ea80000100800 */
[----:B------:R4:W2:Y:S04]  /*5a6a0*/  @!P5 LDG.E.U16 R43, desc[UR16][R34.64] ;  /* 0x00000010222bd981 */ /* 0x0008a8000c1e1500 */
[----:B------:R-:W-:Y:S01]  /*5a6b0*/  STL [R1+0x24], R70 ;  /* 0x0000244601007387 */ /* 0x000fe20000100800 */
[----:B----4-:R-:W-:-:S03]  /*5a6c0*/  @!P5 IMAD.MOV.U32 R34, RZ, RZ, R37 ;  /* 0x000000ffff22d224 */ /* 0x010fc600078e0025 */
[----:B------:R-:W4:Y:S01]  /*5a6d0*/  LDL R37, [R1+0x1360] ;  /* 0x0013600001257983 */ /* 0x000f220000100800 */
[----:B------:R-:W-:-:S03]  /*5a6e0*/  @!P5 IMAD.MOV.U32 R35, RZ, RZ, R39 ;  /* 0x000000ffff23d224 */ /* 0x000fc600078e0027 */
[----:B------:R-:W4:Y:S01]  /*5a6f0*/  LDL R39, [R1+0x135c] ;  /* 0x00135c0001277983 */ /* 0x000f220000100800 */
[----:B------:R-:W-:Y:S02]  /*5a700*/  PRMT R42, RZ, 0x7610, R42 ;  /* 0x00007610ff2a7816 */ /* 0x000fe4000000002a */
[----:B------:R-:W-:-:S04]  /*5a710*/  PRMT R3, RZ, 0x7610, R3 ;  /* 0x00007610ff037816 */ /* 0x000fc80000000003 */
[----:B------:R3:W4:Y:S01]  /*5a720*/  @!P5 LDG.E.U16 R42, desc[UR16][R34.64] ;  /* 0x00000010222ad981 */ /* 0x000722000c1e1500 */
[----:B------:R-:W-:Y:S01]  /*5a730*/  PRMT R92, RZ, 0x7610, R92 ;  /* 0x00007610ff5c7816 */ /* 0x000fe2000000005c */
[----:B---3--:R-:W-:Y:S02]  /*5a740*/  @!P5 IMAD.MOV.U32 R34, RZ, RZ, R4 ;  /* 0x000000ffff22d224 */ /* 0x008fe400078e0004 */
[----:B------:R-:W-:-:S05]  /*5a750*/  @!P5 IMAD.MOV.U32 R35, RZ, RZ, R38 ;  /* 0x000000ffff23d224 */ /* 0x000fca00078e0026 */
[----:B------:R0:W3:Y:S01]  /*5a760*/  @!P5 LDG.E.U16 R3, desc[UR16][R34.64] ;  /* 0x000000102203d981 */ /* 0x0000e2000c1e1500 */
[----:B------:R-:W-:Y:S01]  /*5a770*/  PRMT R90, RZ, 0x7610, R90 ;  /* 0x00007610ff5a7816 */ /* 0x000fe2000000005a */
[----:B0-----:R-:W-:Y:S01]  /*5a780*/  @!P5 IMAD.MOV.U32 R35, RZ, RZ, R41 ;  /* 0x000000ffff23d224 */ /* 0x001fe200078e0029 */
[----:B------:R-:W-:Y:S01]  /*5a790*/  PRMT R84, RZ, 0x7610, R84 ;  /* 0x00007610ff547816 */ /* 0x000fe20000000054 */
[----:B------:R-:W-:Y:S04]  /*5a7a0*/  STL [R1+0x20], R66 ;  /* 0x0000204201007387 */ /* 0x000fe80000100800 */
[----:B------:R-:W3:Y:S04]  /*5a7b0*/  LDL R38, [R1+0x136c] ;  /* 0x00136c0001267983 */ /* 0x000ee80000100800 */
[----:B------:R-:W3:Y:S01]  /*5a7c0*/  LDL R4, [R1+0x1370] ;  /* 0x0013700001047983 */ /* 0x000ee20000100800 */
[----:B--2---:R-:W-:-:S05]  /*5a7d0*/  @!P5 IMAD.MOV.U32 R34, RZ, RZ, R40 ;  /* 0x000000ffff22d224 */ /* 0x004fca00078e0028 */
[----:B------:R0:W2:Y:S02]  /*5a7e0*/  @!P5 LDG.E.U16 R92, desc[UR16][R34.64] ;  /* 0x00000010225cd981 */ /* 0x0000a4000c1e1500 */
[----:B0-----:R-:W-:Y:S02]  /*5a7f0*/  @!P5 IMAD.MOV.U32 R35, RZ, RZ, R36 ;  /* 0x000000ffff23d224 */ /* 0x001fe400078e0024 */
[----:B------:R-:W-:-:S05]  /*5a800*/  @!P5 IMAD.MOV.U32 R34, RZ, RZ, R0 ;  /* 0x000000ffff22d224 */ /* 0x000fca00078e0000 */
[----:B------:R4:W2:Y:S02]  /*5a810*/  @!P5 LDG.E.U16 R90, desc[UR16][R34.64] ;  /* 0x00000010225ad981 */ /* 0x0008a4000c1e1500 */
[----:B----4-:R-:W-:Y:S02]  /*5a820*/  @!P5 IMAD.MOV.U32 R34, RZ, RZ, R37 ;  /* 0x000000ffff22d224 */ /* 0x010fe400078e0025 */
[----:B------:R-:W-:-:S05]  /*5a830*/  @!P5 IMAD.MOV.U32 R35, RZ, RZ, R39 ;  /* 0x000000ffff23d224 */ /* 0x000fca00078e0027 */
[----:B------:R0:W4:Y:S04]  /*5a840*/  @!P5 LDG.E.U16 R84, desc[UR16][R34.64] ;  /* 0x000000102254d981 */ /* 0x000128000c1e1500 */
[----:B---3--:R-:W-:Y:S04]  /*5a850*/  STL [R1+0x1c30], R3 ;  /* 0x001c300301007387 */ /* 0x008fe80000100800 */
[----:B------:R-:W-:Y:S04]  /*5a860*/  STL [R1+0x1c], R47 ;  /* 0x00001c2f01007387 */ /* 0x000fe80000100800 */
[----:B------:R1:W-:Y:S04]  /*5a870*/  STL [R1+0x8], R42 ;  /* 0x0000082a01007387 */ /* 0x0003e80000100800 */
[----:B------:R-:W3:Y:S04]  /*5a880*/  LDL R41, [R1+0x1380] ;  /* 0x0013800001297983 */ /* 0x000ee80000100800 */
[----:B-1----:R-:W3:Y:S04]  /*5a890*/  LDL R42, [R1+0x137c] ;  /* 0x00137c00012a7983 */ /* 0x002ee80000100800 */
[----:B------:R-:W-:Y:S01]  /*5a8a0*/  STL [R1+0x18], R46 ;  /* 0x0000182e01007387 */ /* 0x000fe20000100800 */
[----:B0-----:R-:W-:Y:S01]  /*5a8b0*/  @!P5 IMAD.MOV.U32 R35, RZ, RZ, R38 ;  /* 0x000000ffff23d224 */ /* 0x001fe200078e0026 */
[----:B------:R-:W-:Y:S01]  /*5a8c0*/  PRMT R80, RZ, 0x7610, R80 ;  /* 0x00007610ff507816 */ /* 0x000fe20000000050 */
[----:B------:R-:W-:-:S05]  /*5a8d0*/  @!P5 IMAD.MOV.U32 R34, RZ, RZ, R4 ;  /* 0x000000ffff22d224 */ /* 0x000fca00078e0004 */
[----:B------:R3:W3:Y:S04]  /*5a8e0*/  @!P5 LDG.E.U16 R80, desc[UR16][R34.64] ;  /* 0x000000102250d981 */ /* 0x0006e8000c1e1500 */
[----:B--2---:R-:W-:Y:S04]  /*5a8f0*/  STL [R1+0x1c34], R92 ;  /* 0x001c345c01007387 */ /* 0x004fe80000100800 */
[----:B------:R-:W2:Y:S04]  /*5a900*/  LDL R40, [R1+0x138c] ;  /* 0x00138c0001287983 */ /* 0x000ea80000100800 */
[----:B------:R-:W-:Y:S04]  /*5a910*/  STL [R1+0x14], R45 ;  /* 0x0000142d01007387 */ /* 0x000fe80000100800 */
[----:B------:R-:W2:Y:S04]  /*5a920*/  LDL R0, [R1+0x1390] ;  /* 0x0013900001007983 */ /* 0x000ea80000100800 */
[----:B------:R-:W2:Y:S04]  /*5a930*/  LDL R36, [R1+0x13a0] ;  /* 0x0013a00001247983 */ /* 0x000ea80000100800 */
[----:B------:R-:W-:Y:S04]  /*5a940*/  STL [R1+0x1c38], R90 ;  /* 0x001c385a01007387 */ /* 0x000fe80000100800 */
[----:B------:R0:W-:Y:S04]  /*5a950*/  STL [R1+0x10], R44 ;  /* 0x0000102c01007387 */ /* 0x0001e80000100800 */
[----:B------:R-:W2:Y:S04]  /*5a960*/  LDL R37, [R1+0x139c] ;  /* 0x00139c0001257983 */ /* 0x000ea80000100800 */
[----:B----4-:R-:W-:Y:S04]  /*5a970*/  STL [R1+0x1c3c], R84 ;  /* 0x001c3c5401007387 */ /* 0x010fe80000100800 */
[----:B------:R1:W-:Y:S04]  /*5a980*/  STL [R1+0xc], R43 ;  /* 0x00000c2b01007387 */ /* 0x0003e80000100800 */
[----:B------:R-:W4:Y:S04]  /*5a990*/  LDL R39, [R1+0x13ac] ;  /* 0x0013ac0001277983 */ /* 0x000f280000100800 */
[----:B------:R-:W4:Y:S01]  /*5a9a0*/  LDL R38, [R1+0x13b0] ;  /* 0x0013b00001267983 */ /* 0x000f220000100800 */
[----:B------:R-:W-:-:S02]  /*5a9b0*/  PRMT R76, RZ, 0x7610, R76 ;  /* 0x00007610ff4c7816 */ /* 0x000fc4000000004c */
[----:B------:R-:W-:Y:S01]  /*5a9c0*/  PRMT R72, RZ, 0x7610, R72 ;  /* 0x00007610ff487816 */ /* 0x000fe20000000048 */
[----:B------:R-:W4:Y:S01]  /*5a9d0*/  LDL R3, [R1+0x13c0] ;  /* 0x0013c00001037983 */ /* 0x000f220000100800 */
[----:B------:R-:W-:Y:S02]  /*5a9e0*/  PRMT R68, RZ, 0x7610, R68 ;  /* 0x00007610ff447816 */ /* 0x000fe40000000044 */
[----:B------:R-:W-:Y:S01]  /*5a9f0*/  PRMT R64, RZ, 0x7610, R64 ;  /* 0x00007610ff407816 */ /* 0x000fe20000000040 */
[----:B------:R-:W4:Y:S01]  /*5aa00*/  LDL R4, [R1+0x13bc] ;  /* 0x0013bc0001047983 */ /* 0x000f220000100800 */
[----:B---3--:R-:W-:Y:S02]  /*5aa10*/  @!P5 IMAD.MOV.U32 R34, RZ, RZ, R41 ;  /* 0x000000ffff22d224 */ /* 0x008fe400078e0029 */
[----:B------:R-:W-:-:S05]  /*5aa20*/  @!P5 IMAD.MOV.U32 R35, RZ, RZ, R42 ;  /* 0x000000ffff23d224 */ /* 0x000fca00078e002a */
[----:B------:R2:W3:Y:S04]  /*5aa30*/  @!P5 LDG.E.U16 R76, desc[UR16][R34.64] ;  /* 0x00000010224cd981 */ /* 0x0004e8000c1e1500 */
[----:B------:R-:W-:Y:S04]  /*5aa40*/  STL [R1+0x1c40], R80 ;  /* 0x001c405001007387 */ /* 0x000fe80000100800 */
[----:B0-----:R-:W3:Y:S04]  /*5aa50*/  LDL R44, [R1+0x13cc] ;  /* 0x0013cc00012c7983 */ /* 0x001ee80000100800 */
[----:B------:R-:W3:Y:S01]  /*5aa60*/  LDL R41, [R1+0x13d0] ;  /* 0x0013d00001297983 */ /* 0x000ee20000100800 */
[----:B--2---:R-:W-:-:S02]  /*5aa70*/  @!P5 IMAD.MOV.U32 R35, RZ, RZ, R40 ;  /* 0x000000ffff23d224 */ /* 0x004fc400078e0028 */
[----:B------:R-:W-:-:S05]  /*5aa80*/  @!P5 IMAD.MOV.U32 R34, RZ, RZ, R0 ;  /* 0x000000ffff22d224 */ /* 0x000fca00078e0000 */
[----:B------:R0:W2:Y:S02]  /*5aa90*/  @!P5 LDG.E.U16 R72, desc[UR16][R34.64] ;  /* 0x000000102248d981 */ /* 0x0000a4000c1e1500 */
[----:B0-----:R-:W-:Y:S02]  /*5aaa0*/  @!P5 IMAD.MOV.U32 R34, RZ, RZ, R36 ;  /* 0x000000ffff22d224 */ /* 0x001fe400078e0024 */
[----:B------:R-:W-:-:S05]  /*5aab0*/  @!P5 IMAD.MOV.U32 R35, RZ, RZ, R37 ;  /* 0x000000ffff23d224 */ /* 0x000fca00078e0025 */
[----:B------:R4:W2:Y:S02]  /*5aac0*/  @!P5 LDG.E.U16 R68, desc[UR16][R34.64] ;  /* 0x000000102244d981 */ /* 0x0008a4000c1e1500 */
[----:B----4-:R-:W-:Y:S02]  /*5aad0*/  @!P5 IMAD.MOV.U32 R35, RZ, RZ, R39 ;  /* 0x000000ffff23d224 */ /* 0x010fe400078e0027 */
[----:B------:R-:W-:-:S05]  /*5aae0*/  @!P5 IMAD.MOV.U32 R34, RZ, RZ, R38 ;  /* 0x000000ffff22d224 */ /* 0x000fca00078e0026 */
[----:B------:R0:W4:Y:S02]  /*5aaf0*/  @!P5 LDG.E.U16 R64, desc[UR16][R34.64] ;  /* 0x000000102240d981 */ /* 0x000124000c1e1500 */
[----:B0-----:R-:W-:Y:S02]  /*5ab00*/  @!P5 IMAD.MOV.U32 R34, RZ, RZ, R3 ;  /* 0x000000ffff22d224 */ /* 0x001fe400078e0003 */
[----:B---3--:R-:W-:Y:S04]  /*5ab10*/  STL [R1+0x1c44], R76 ;  /* 0x001c444c01007387 */ /* 0x008fe80000100800 */
[----:B------:R-:W3:Y:S04]  /*5ab20*/  LDL R40, [R1+0x13dc] ;  /* 0x0013dc0001287983 */ /* 0x000ee80000100800 */
[----:B------:R-:W3:Y:S01]  /*5ab30*/  LDL R0, [R1+0x13e0] ;  /* 0x0013e00001007983 */ /* 0x000ee20000100800 */
[----:B------:R-:W-:Y:S01]  /*5ab40*/  PRMT R60, RZ, 0x7610, R60 ;  /* 0x00007610ff3c7816 */ /* 0x000fe2000000003c */
[----:B------:R-:W-:Y:S01]  /*5ab50*/  @!P5 IMAD.MOV.U32 R35, RZ, RZ, R4 ;  /* 0x000000ffff23d224 */ /* 0x000fe200078e0004 */
[----:B------:R-:W-:-:S04]  /*5ab60*/  PRMT R56, RZ, 0x7610, R56 ;  /* 0x00007610ff387816 */ /* 0x000fc80000000038 */
[----:B------:R0:W3:Y:S02]  /*5ab70*/  @!P5 LDG.E.U16 R60, desc[UR16][R34.64] ;  /* 0x00000010223cd981 */ /* 0x0000e4000c1e1500 */
[----:B0-----:R-:W-:Y:S02]  /*5ab80*/  @!P5 IMAD.MOV.U32 R34, RZ, RZ, R41 ;  /* 0x000000ffff22d224 */ /* 0x001fe400078e0029 */
[----:B------:R-:W-:-:S05]  /*5ab90*/  @!P5 IMAD.MOV.U32 R35, RZ, RZ, R44 ;  /* 0x000000ffff23d224 */ /* 0x000fca00078e002c */
[----:B------:R3:W3:Y:S04]  /*5aba0*/  @!P5 LDG.E.U16 R56, desc[UR16][R34.64] ;  /* 0x000000102238d981 */ /* 0x0006e8000c1e1500 */
[----:B--2---:R-:W-:Y:S04]  /*5abb0*/  STL [R1+0x1c48], R72 ;  /* 0x001c484801007387 */ /* 0x004fe80000100800 */
[----:B-1----:R-:W2:Y:S04]  /*5abc0*/  LDL R43, [R1+0x13ec] ;  /* 0x0013ec00012b7983 */ /* 0x002ea80000100800 */
[----:B------:R-:W2:Y:S04]  /*5abd0*/  LDL R42, [R1+0x13f0] ;  /* 0x0013f000012a7983 */ /* 0x000ea80000100800 */
[----:B------:R-:W2:Y:S04]  /*5abe0*/  LDL R37, [R1+0x13fc] ;  /* 0x0013fc0001257983 */ /* 0x000ea80000100800 */
[----:B------:R-:W2:Y:S04]  /*5abf0*/  LDL R36, [R1+0x1400] ;  /* 0x0014000001247983 */ /* 0x000ea80000100800 */
[----:B------:R-:W-:Y:S04]  /*5ac00*/  STL [R1+0x1c4c], R68 ;  /* 0x001c4c4401007387 */ /* 0x000fe80000100800 */
[----:B----4-:R-:W-:Y:S04]  /*5ac10*/  STL [R1+0x1c50], R64 ;  /* 0x001c504001007387 */ /* 0x010fe80000100800 */
[----:B------:R-:W4:Y:S04]  /*5ac20*/  LDL R39, [R1+0x140c] ;  /* 0x00140c0001277983 */ /* 0x000f280000100800 */
[----:B------:R-:W4:Y:S01]  /*5ac30*/  LDL R3, [R1+0x1410] ;  /* 0x0014100001037983 */ /* 0x000f220000100800 */
[----:B------:R-:W-:-:S02]  /*5ac40*/  PRMT R52, RZ, 0x7610, R52 ;  /* 0x00007610ff347816 */ /* 0x000fc40000000034 */
[----:B------:R-:W-:Y:S01]  /*5ac50*/  PRMT R48, RZ, 0x7610, R48 ;  /* 0x00007610ff307816 */ /* 0x000fe20000000030 */
[----:B------:R-:W4:Y:S01]  /*5ac60*/  LDL R38, [R1+0x141c] ;  /* 0x00141c0001267983 */ /* 0x000f220000100800 */
[----:B------:R-:W-:-:S03]  /*5ac70*/  PRMT R33, RZ, 0x7610, R33 ;  /* 0x00007610ff217816 */ /* 0x000fc60000000021 */
[----:B------:R-:W4:Y:S01]  /*5ac80*/  LDL R4, [R1+0x1420] ;  /* 0x0014200001047983 */ /* 0x000f220000100800 */
[----:B---3--:R-:W-:Y:S02]  /*5ac90*/  @!P5 IMAD.MOV.U32 R35, RZ, RZ, R40 ;  /* 0x000000ffff23d224 */ /* 0x008fe400078e0028 */
[----:B------:R-:W-:-:S05]  /*5aca0*/  @!P5 IMAD.MOV.U32 R34, RZ, RZ, R0 ;  /* 0x000000ffff22d224 */ /* 0x000fca00078e0000 */
[----:B------:R2:W3:Y:S04]  /*5acb0*/  @!P5 LDG.E.U16 R52, desc[UR16][R34.64] ;  /* 0x000000102234d981 */ /* 0x0004e8000c1e1500 */
[----:B------:R-:W-:Y:S04]  /*5acc0*/  STL [R1+0x1c54], R60 ;  /* 0x001c543c01007387 */ /* 0x000fe80000100800 */
[----:B------:R-:W3:Y:S04]  /*5acd0*/  LDL R41, [R1+0x1430] ;  /* 0x0014300001297983 */ /* 0x000ee80000100800 */
[----:B------:R-:W-:Y:S04]  /*5ace0*/  STL [R1+0x1c58], R56 ;  /* 0x001c583801007387 */ /* 0x000fe80000100800 */
[----:B------:R-:W3:Y:S04]  /*5acf0*/  LDL R46, [R1+0x142c] ;  /* 0x00142c00012e7983 */ /* 0x000ee80000100800 */
[----:B------:R-:W3:Y:S04]  /*5ad00*/  LDL R40, [R1+0x143c] ;  /* 0x00143c0001287983 */ /* 0x000ee80000100800 */
[----:B------:R-:W3:Y:S01]  /*5ad10*/  LDL R0, [R1+0x1440] ;  /* 0x0014400001007983 */ /* 0x000ee20000100800 */
[----:B--2---:R-:W-:-:S02]  /*5ad20*/  @!P5 IMAD.MOV.U32 R35, RZ, RZ, R43 ;  /* 0x000000ffff23d224 */ /* 0x004fc400078e002b */
[----:B------:R-:W-:-:S05]  /*5ad30*/  @!P5 IMAD.MOV.U32 R34, RZ, RZ, R42 ;  /* 0x000000ffff22d224 */ /* 0x000fca00078e002a */
[----:B------:R0:W2:Y:S04]  /*5ad40*/  @!P5 LDG.E.U16 R48, desc[UR16][R34.64] ;  /* 0x000000102230d981 */ /* 0x0000a8000c1e1500 */
[----:B------:R4:W2:Y:S01]  /*5ad50*/  @!P5 LDG.E.U16 R33, desc[UR16][R36.64] ;  /* 0x000000102421d981 */ /* 0x0008a2000c1e1500 */
[----:B0-----:R-:W-:Y:S01]  /*5ad60*/  PRMT R34, RZ, 0x7610, R34 ;  /* 0x00007610ff227816 */ /* 0x001fe20000000022 */
[----:B----4-:R-:W-:Y:S02]  /*5ad70*/  @!P5 IMAD.MOV.U32 R37, RZ, RZ, R39 ;  /* 0x000000ffff25d224 */ /* 0x010fe400078e0027 */
[----:B------:R-:W-:-:S05]  /*5ad80*/  @!P5 IMAD.MOV.U32 R36, RZ, RZ, R3 ;  /* 0x000000ffff24d224 */ /* 0x000fca00078e0003 */
[----:B------:R0:W4:Y:S04]  /*5ad90*/  @!P5 LDG.E.U16 R34, desc[UR16][R36.64] ;  /* 0x000000102422d981 */ /* 0x000128000c1e1500 */
[----:B---3--:R-:W-:Y:S01]  /*5ada0*/  STL [R1+0x1c5c], R52 ;  /* 0x001c5c3401007387 */ /* 0x008fe20000100800 */
[----:B------:R-:W-:Y:S01]  /*5adb0*/  PRMT R35, RZ, 0x7610, R35 ;  /* 0x00007610ff237816 */ /* 0x000fe20000000023 */
[----:B------:R-:W-:Y:S02]  /*5adc0*/  @!P5 IMAD.MOV.U32 R39, RZ, RZ, R38 ;  /* 0x000000ffff27d224 */ /* 0x000fe400078e0026 */
[----:B------:R-:W-:Y:S01]  /*5add0*/  @!P5 IMAD.MOV.U32 R38, RZ, RZ, R4 ;  /* 0x000000ffff26d224 */ /* 0x000fe200078e0004 */
[----:B0-----:R-:W-:-:S04]  /*5ade0*/  PRMT R36, RZ, 0x7610, R36 ;  /* 0x00007610ff247816 */ /* 0x001fc80000000024 */
[----:B------:R0:W3:Y:S02]  /*5adf0*/  @!P5 LDG.E.U16 R35, desc[UR16][R38.64] ;  /* 0x000000102623d981 */ /* 0x0000e4000c1e1500 */
[----:B0-----:R-:W-:Y:S02]  /*5ae00*/  @!P5 IMAD.MOV.U32 R38, RZ, RZ, R41 ;  /* 0x000000ffff26d224 */ /* 0x001fe400078e0029 */
[----:B------:R-:W-:-:S05]  /*5ae10*/  @!P5 IMAD.MOV.U32 R39, RZ, RZ, R46 ;  /* 0x000000ffff27d224 */ /* 0x000fca00078e002e */
[----:B------:R0:W3:Y:S04]  /*5ae20*/  @!P5 LDG.E.U16 R36, desc[UR16][R38.64] ;  /* 0x000000102624d981 */ /* 0x0000e8000c1e1500 */
[----:B--2---:R1:W-:Y:S04]  /*5ae30*/  STL [R1+0x1c60], R48 ;  /* 0x001c603001007387 */ /* 0x0043e80000100800 */
[----:B------:R-:W2:Y:S04]  /*5ae40*/  LDL R45, [R1+0x1450] ;  /* 0x00145000012d7983 */ /* 0x000ea80000100800 */
[----:B------:R-:W2:Y:S04]  /*5ae50*/  LDL R43, [R1+0x145c] ;  /* 0x00145c00012b7983 */ /* 0x000ea80000100800 */
[----:B-1----:R-:W2:Y:S04]  /*5ae60*/  LDL R48, [R1+0x144c] ;  /* 0x00144c0001307983 */ /* 0x002ea80000100800 */
[----:B------:R-:W2:Y:S04]  /*5ae70*/  LDL R42, [R1+0x1460] ;  /* 0x00146000012a7983 */ /* 0x000ea80000100800 */
[----:B------:R1:W-:Y:S04]  /*5ae80*/  STL [R1+0x1c64], R33 ;  /* 0x001c642101007387 */ /* 0x0003e80000100800 */
[----:B------:R-:W2:Y:S04]  /*5ae90*/  LDL R3, [R1+0x1470] ;  /* 0x0014700001037983 */ /* 0x000ea80000100800 */
[----:B----4-:R-:W-:Y:S04]  /*5aea0*/  STL [R1+0x1c68], R34 ;  /* 0x001c682201007387 */ /* 0x010fe80000100800 */
[----:B------:R-:W4:Y:S01]  /*5aeb0*/  LDL R44, [R1+0x146c] ;  /* 0x00146c00012c7983 */ /* 0x000f220000100800 */
[----:B------:R-:W-:Y:S01]  /*5aec0*/  PRMT R37, RZ, 0x7610, R37 ;  /* 0x00007610ff257816 */ /* 0x000fe20000000025 */
[----:B------:R-:W-:-:S02]  /*5aed0*/  @!P5 IMAD.MOV.U32 R41, RZ, RZ, R40 ;  /* 0x000000ffff29d224 */ /* 0x000fc400078e0028 */
[----:B------:R-:W-:Y:S01]  /*5aee0*/  @!P5 IMAD.MOV.U32 R40, RZ, RZ, R0 ;  /* 0x000000ffff28d224 */ /* 0x000fe200078e0000 */
[----:B0-----:R-:W-:Y:S01]  /*5aef0*/  PRMT R38, RZ, 0x7610, R38 ;  /* 0x00007610ff267816 */ /* 0x001fe20000000026 */
[----:B-1----:R-:W4:Y:S04]  /*5af00*/  LDL R33, [R1+0x147c] ;  /* 0x00147c0001217983 */ /* 0x002f280000100800 */
[----:B------:R2:W4:Y:S01]  /*5af10*/  @!P5 LDG.E.U16 R37, desc[UR16][R40.64] ;  /* 0x000000102825d981 */ /* 0x000522000c1e1500 */
[----:B------:R-:W-:-:S03]  /*5af20*/  PRMT R39, RZ, 0x7610, R39 ;  /* 0x00007610ff277816 */ /* 0x000fc60000000027 */
[----:B------:R-:W4:Y:S04]  /*5af30*/  LDL R4, [R1+0x1480] ;  /* 0x0014800001047983 */ /* 0x000f280000100800 */
[----:B---3--:R-:W-:Y:S04]  /*5af40*/  STL [R1+0x1c6c], R35 ;  /* 0x001c6c2301007387 */ /* 0x008fe80000100800 */
[----:B------:R0:W-:Y:S04]  /*5af50*/  STL [R1+0x1c70], R36 ;  /* 0x001c702401007387 */ /* 0x0001e80000100800 */
[----:B------:R-:W3:Y:S04]  /*5af60*/  LDL R47, [R1+0x1490] ;  /* 0x00149000012f7983 */ /* 0x000ee80000100800 */
[----:B------:R-:W3:Y:S04]  /*5af70*/  LDL R46, [R1+0x149c] ;  /* 0x00149c00012e7983 */ /* 0x000ee80000100800 */
[----:B------:R-:W3:Y:S04]  /*5af80*/  LDL R0, [R1+0x14a0] ;  /* 0x0014a00001007983 */ /* 0x000ee80000100800 */
[----:B------:R-:W3:Y:S01]  /*5af90*/  LDL R52, [R1+0x148c] ;  /* 0x00148c0001347983 */ /* 0x000ee20000100800 */
[----:B--2---:R-:W-:-:S02]  /*5afa0*/  @!P5 IMAD.MOV.U32 R40, RZ, RZ, R45 ;  /* 0x000000ffff28d224 */ /* 0x004fc400078e002d */
[----:B------:R-:W-:Y:S01]  /*5afb0*/  @!P5 IMAD.MOV.U32 R41, RZ, RZ, R48 ;  /* 0x000000ffff29d224 */ /* 0x000fe200078e0030 */
[----:B------:R1:W2:Y:S04]  /*5afc0*/  @!P5 LDG.E.U16 R39, desc[UR16][R42.64] ;  /* 0x000000102a27d981 */ /* 0x0002a8000c1e1500 */
[----:B------:R0:W2:Y:S01]  /*5afd0*/  @!P5 LDG.E.U16 R38, desc[UR16][R40.64] ;  /* 0x000000102826d981 */ /* 0x0000a2000c1e1500 */
[----:B-1----:R-:W-:Y:S01]  /*5afe0*/  @!P5 IMAD.MOV.U32 R42, RZ, RZ, R3 ;  /* 0x000000ffff2ad224 */ /* 0x002fe200078e0003 */
[----:B0-----:R-:W-:Y:S01]  /*5aff0*/  PRMT R40, RZ, 0x7610, R40 ;  /* 0x00007610ff287816 */ /* 0x001fe20000000028 */
[----:B----4-:R-:W-:-:S05]  /*5b000*/  @!P5 IMAD.MOV.U32 R43, RZ, RZ, R44 ;  /* 0x000000ffff2bd224 */ /* 0x010fca00078e002c */
[----:B------:R-:W4:Y:S04]  /*5b010*/  @!P5 LDG.E.U16 R40, desc[UR16][R42.64] ;  /* 0x000000102a28d981 */ /* 0x000f28000c1e1500 */
[----:B------:R-:W-:Y:S04]  /*5b020*/  STL [R1+0x1c74], R37 ;  /* 0x001c742501007387 */ /* 0x000fe80000100800 */
[----:B------:R-:W4:Y:S01]  /*5b030*/  LDL R36, [R1+0x14b0] ;  /* 0x0014b00001247983 */ /* 0x000f220000100800 */
[----:B------:R-:W-:Y:S02]  /*5b040*/  @!P5 IMAD.MOV.U32 R45, RZ, RZ, R33 ;  /* 0x000000ffff2dd224 */ /* 0x000fe400078e0021 */
[----:B------:R-:W-:Y:S01]  /*5b050*/  @!P5 IMAD.MOV.U32 R44, RZ, RZ, R4 ;  /* 0x000000ffff2cd224 */ /* 0x000fe200078e0004 */
[----:B------:R-:W-:-:S06]  /*5b060*/  PRMT R41, RZ, 0x7610, R41 ;  /* 0x00007610ff297816 */ /* 0x000fcc0000000029 */
[----:B------:R3:W4:Y:S02]  /*5b070*/  @!P5 LDG.E.U16 R41, desc[UR16][R44.64] ;  /* 0x000000102c29d981 */ /* 0x000724000c1e1500 */
[----:B---3--:R-:W-:Y:S02]  /*5b080*/  @!P5 IMAD.MOV.U32 R44, RZ, RZ, R47 ;  /* 0x000000ffff2cd224 */ /* 0x008fe400078e002f */
[----:B------:R-:W-:Y:S02]  /*5b090*/  @!P5 IMAD.MOV.U32 R47, RZ, RZ, R46 ;  /* 0x000000ffff2fd224 */ /* 0x000fe400078e002e */
[----:B------:R-:W-:Y:S01]  /*5b0a0*/  @!P5 IMAD.MOV.U32 R46, RZ, RZ, R0 ;  /* 0x000000ffff2ed224 */ /* 0x000fe200078e0000 */
[----:B--2---:R-:W-:Y:S04]  /*5b0b0*/  STL [R1+0x1c78], R38 ;  /* 0x001c782601007387 */ /* 0x004fe80000100800 */
[----:B------:R-:W2:Y:S04]  /*5b0c0*/  LDL R48, [R1+0x14ac] ;  /* 0x0014ac0001307983 */ /* 0x000ea80000100800 */
[----:B------:R-:W3:Y:S04]  /*5b0d0*/  LDL R35, [R1+0x14bc] ;  /* 0x0014bc0001237983 */ /* 0x000ee80000100800 */
[----:B------:R-:W3:Y:S04]  /*5b0e0*/  LDL R34, [R1+0x14c0] ;  /* 0x0014c00001227983 */ /* 0x000ee80000100800 */
[----:B------:R0:W-:Y:S04]  /*5b0f0*/  STL [R1+0x1c7c], R39 ;  /* 0x001c7c2701007387 */ /* 0x0001e80000100800 */
[----:B------:R-:W3:Y:S04]  /*5b100*/  LDL R3, [R1+0x14d0] ;  /* 0x0014d00001037983 */ /* 0x000ee80000100800 */
[----:B----4-:R1:W-:Y:S04]  /*5b110*/  STL [R1+0x1c80], R40 ;  /* 0x001c802801007387 */ /* 0x0103e80000100800 */
[----:B------:R-:W4:Y:S04]  /*5b120*/  LDL R33, [R1+0x14cc] ;  /* 0x0014cc0001217983 */ /* 0x000f280000100800 */
[----:B------:R-:W4:Y:S04]  /*5b130*/  LDL R4, [R1+0x14e0] ;  /* 0x0014e00001047983 */ /* 0x000f280000100800 */
[----:B0-----:R-:W4:Y:S04]  /*5b140*/  LDL R39, [R1+0x14dc] ;  /* 0x0014dc0001277983 */ /* 0x001f280000100800 */
[----:B------:R-:W4:Y:S04]  /*5b150*/  LDL R37, [R1+0x14f0] ;  /* 0x0014f00001257983 */ /* 0x000f280000100800 */
[----:B------:R-:W4:Y:S04]  /*5b160*/  LDL R38, [R1+0x14ec] ;  /* 0x0014ec0001267983 */ /* 0x000f280000100800 */
[----:B------:R-:W4:Y:S01]  /*5b170*/  LDL R0, [R1+0x1500] ;  /* 0x0015000001007983 */ /* 0x000f220000100800 */
[----:B------:R-:W-:Y:S01]  /*5b180*/  PRMT R43, RZ, 0x7610, R43 ;  /* 0x00007610ff2b7816 */ /* 0x000fe2000000002b */
[----:B------:R-:W-:Y:S01]  /*5b190*/  @!P5 IMAD.MOV.U32 R45, RZ, RZ, R52 ;  /* 0x000000ffff2dd224 */ /* 0x000fe200078e0034 */
[----:B------:R-:W-:Y:S01]  /*5b1a0*/  PRMT R42, RZ, 0x7610, R42 ;  /* 0x00007610ff2a7816 */ /* 0x000fe2000000002a */
[----:B-1----:R-:W4:Y:S04]  /*5b1b0*/  LDL R40, [R1+0x1510] ;  /* 0x0015100001287983 */ /* 0x002f280000100800 */
[----:B------:R0:W4:Y:S04]  /*5b1c0*/  @!P5 LDG.E.U16 R43, desc[UR16][R46.64] ;  /* 0x000000102e2bd981 */ /* 0x000128000c1e1500 */
[----:B------:R1:W4:Y:S01]  /*5b1d0*/  @!P5 LDG.E.U16 R42, desc[UR16][R44.64] ;  /* 0x000000102c2ad981 */ /* 0x000322000c1e1500 */
[----:B------:R-:W-:-:S02]  /*5b1e0*/  PRMT R49, RZ, 0x7610, R49 ;  /* 0x00007610ff317816 */ /* 0x000fc40000000031 */
[----:B------:R-:W-:Y:S01]  /*5b1f0*/  PRMT R51, RZ, 0x7610, R51 ;  /* 0x00007610ff337816 */ /* 0x000fe20000000033 */
[----:B------:R-:W4:Y:S01]  /*5b200*/  LDL R60, [R1+0x158c] ;  /* 0x00158c00013c7983 */ /* 0x000f220000100800 */
[----:B0-----:R-:W-:-:S03]  /*5b210*/  @!P5 IMAD.MOV.U32 R46, RZ, RZ, R36 ;  /* 0x000000ffff2ed224 */ /* 0x001fc600078e0024 */
[----:B------:R-:W4:Y:S01]  /*5b220*/  LDL R36, [R1+0x14fc] ;  /* 0x0014fc0001247983 */ /* 0x000f220000100800 */
[----:B-1----:R-:W-:Y:S02]  /*5b230*/  PRMT R44, RZ, 0x7610, R44 ;  /* 0x00007610ff2c7816 */ /* 0x002fe4000000002c */
[----:B------:R-:W-:Y:S01]  /*5b240*/  PRMT R45, RZ, 0x7610, R45 ;  /* 0x00007610ff2d7816 */ /* 0x000fe2000000002d */
[----:B------:R-:W4:Y:S01]  /*5b250*/  LDL R56, [R1+0x159c] ;  /* 0x00159c0001387983 */ /* 0x000f220000100800 */
[----:B------:R-:W-:Y:S02]  /*5b260*/  PRMT R53, RZ, 0x7610, R53 ;  /* 0x00007610ff357816 */ /* 0x000fe40000000035 */
[----:B------:R-:W-:Y:S01]  /*5b270*/  PRMT R55, RZ, 0x7610, R55 ;  /* 0x00007610ff377816 */ /* 0x000fe20000000037 */
[----:B------:R-:W4:Y:S01]  /*5b280*/  LDL R52, [R1+0x15a0] ;  /* 0x0015a00001347983 */ /* 0x000f220000100800 */
[----:B--2---:R-:W-:-:S03]  /*5b290*/  @!P5 IMAD.MOV.U32 R47, RZ, RZ, R48 ;  /* 0x000000ffff2fd224 */ /* 0x004fc600078e0030 */
[----:B------:R-:W2:Y:S04]  /*5b2a0*/  LDL R48, [R1+0x150c] ;  /* 0x00150c0001307983 */ /* 0x000ea80000100800 */
[----:B------:R3:W2:Y:S02]  /*5b2b0*/  @!P5 LDG.E.U16 R44, desc[UR16][R46.64] ;  /* 0x000000102e2cd981 */ /* 0x0006a4000c1e1500 */
[----:B---3--:R-:W-:Y:S02]  /*5b2c0*/  @!P5 IMAD.MOV.U32 R46, RZ, RZ, R34 ;  /* 0x000000ffff2ed224 */ /* 0x008fe400078e0022 */
[----:B------:R-:W-:Y:S01]  /*5b2d0*/  @!P5 IMAD.MOV.U32 R47, RZ, RZ, R35 ;  /* 0x000000ffff2fd224 */ /* 0x000fe200078e0023 */
[----:B------:R-:W3:Y:S04]  /*5b2e0*/  LDL R34, [R1+0x1520] ;  /* 0x0015200001227983 */ /* 0x000ee80000100800 */
[----:B------:R-:W3:Y:S04]  /*5b2f0*/  LDL R35, [R1+0x151c] ;  /* 0x00151c0001237983 */ /* 0x000ee80000100800 */
[----:B------:R0:W3:Y:S02]  /*5b300*/  @!P5 LDG.E.U16 R45, desc[UR16][R46.64] ;  /* 0x000000102e2dd981 */ /* 0x0000e4000c1e1500 */
[----:B0-----:R-:W-:-:S02]  /*5b310*/  @!P5 IMAD.MOV.U32 R46, RZ, RZ, R3 ;  /* 0x000000ffff2ed224 */ /* 0x001fc400078e0003 */
[----:B----4-:R-:W-:Y:S01]  /*5b320*/  @!P5 IMAD.MOV.U32 R47, RZ, RZ, R33 ;  /* 0x000000ffff2fd224 */ /* 0x010fe200078e0021 */
[----:B------:R-:W4:Y:S04]  /*5b330*/  LDL R3, [R1+0x1530] ;  /* 0x0015300001037983 */ /* 0x000f280000100800 */
[----:B------:R-:W4:Y:S04]  /*5b340*/  LDL R33, [R1+0x152c] ;  /* 0x00152c0001217983 */ /* 0x000f280000100800 */
[----:B------:R0:W4:Y:S02]  /*5b350*/  @!P5 LDG.E.U16 R49, desc[UR16][R46.64] ;  /* 0x000000102e31d981 */ /* 0x000124000c1e1500 */
[----:B0-----:R-:W-:-:S02]  /*5b360*/  @!P5 IMAD.MOV.U32 R46, RZ, RZ, R4 ;  /* 0x000000ffff2ed224 */ /* 0x001fc400078e0004 */
[----:B------:R-:W4:Y:S01]  /*5b370*/  LDL R4, [R1+0x1540] ;  /* 0x0015400001047983 */ /* 0x000f220000100800 */
[----:B------:R-:W-:-:S03]  /*5b380*/  @!P5 IMAD.MOV.U32 R47, RZ, RZ, R39 ;  /* 0x000000ffff2fd224 */ /* 0x000fc600078e0027 */
[----:B------:R-:W4:Y:S04]  /*5b390*/  LDL R39, [R1+0x153c] ;  /* 0x00153c0001277983 */ /* 0x000f280000100800 */
[----:B------:R0:W4:Y:S02]  /*5b3a0*/  @!P5 LDG.E.U16 R51, desc[UR16][R46.64] ;  /* 0x000000102e33d981 */ /* 0x000124000c1e1500 */
[----:B0-----:R-:W-:Y:S02]  /*5b3b0*/  @!P5 IMAD.MOV.U32 R46, RZ, RZ, R37 ;  /* 0x000000ffff2ed224 */ /* 0x001fe400078e0025 */
[----:B------:R-:W-:Y:S01]  /*5b3c0*/  @!P5 IMAD.MOV.U32 R47, RZ, RZ, R38 ;  /* 0x000000ffff2fd224 */ /* 0x000fe200078e0026 */
[----:B------:R-:W4:Y:S04]  /*5b3d0*/  LDL R37, [R1+0x1550] ;  /* 0x0015500001257983 */ /* 0x000f280000100800 */
[----:B------:R-:W4:Y:S04]  /*5b3e0*/  LDL R38, [R1+0x154c] ;  /* 0x00154c0001267983 */ /* 0x000f280000100800 */
[----:B------:R0:W4:Y:S02]  /*5b3f0*/  @!P5 LDG.E.U16 R53, desc[UR16][R46.64] ;  /* 0x000000102e35d981 */ /* 0x000124000c1e1500 */
[----:B0-----:R-:W-:-:S02]  /*5b400*/  @!P5 IMAD.MOV.U32 R46, RZ, RZ, R0 ;  /* 0x000000ffff2ed224 */ /* 0x001fc400078e0000 */
[----:B------:R-:W4:Y:S01]  /*5b410*/  LDL R0, [R1+0x1560] ;  /* 0x0015600001007983 */ /* 0x000f220000100800 */
[----:B------:R-:W-:Y:S01]  /*5b420*/  @!P5 IMAD.MOV.U32 R47, RZ, RZ, R36 ;  /* 0x000000ffff2fd224 */ /* 0x000fe200078e0024 */
[----:B------:R-:W-:Y:S02]  /*5b430*/  PRMT R57, RZ, 0x7610, R57 ;  /* 0x00007610ff397816 */ /* 0x000fe40000000039 */
[----:B------:R-:W4:Y:S04]  /*5b440*/  LDL R36, [R1+0x155c] ;  /* 0x00155c0001247983 */ /* 0x000f280000100800 */
[----:B------:R0:W4:Y:S01]  /*5b450*/  @!P5 LDG.E.U16 R55, desc[UR16][R46.64] ;  /* 0x000000102e37d981 */ /* 0x000122000c1e1500 */
[----:B------:R-:W-:Y:S01]  /*5b460*/  PRMT R59, RZ, 0x7610, R59 ;  /* 0x00007610ff3b7816 */ /* 0x000fe2000000003b */
[----:B0-----:R-:W-:Y:S01]  /*5b470*/  @!P5 IMAD.MOV.U32 R46, RZ, RZ, R40 ;  /* 0x000000ffff2ed224 */ /* 0x001fe200078e0028 */
[----:B------:R-:W-:Y:S01]  /*5b480*/  PRMT R61, RZ, 0x7610, R61 ;  /* 0x00007610ff3d7816 */ /* 0x000fe2000000003d */
[----:B------:R-:W4:Y:S01]  /*5b490*/  LDL R40, [R1+0x15b0] ;  /* 0x0015b00001287983 */ /* 0x000f220000100800 */
[----:B------:R-:W-:-:S02]  /*5b4a0*/  PRMT R63, RZ, 0x7610, R63 ;  /* 0x00007610ff3f7816 */ /* 0x000fc4000000003f */
[----:B------:R-:W-:Y:S01]  /*5b4b0*/  PRMT R65, RZ, 0x7610, R65 ;  /* 0x00007610ff417816 */ /* 0x000fe20000000041 */
[----:B--2---:R-:W-:Y:S02]  /*5b4c0*/  @!P5 IMAD.MOV.U32 R47, RZ, RZ, R48 ;  /* 0x000000ffff2fd224 */ /* 0x004fe400078e0030 */
[----:B------:R-:W2:Y:S04]  /*5b4d0*/  LDL R48, [R1+0x15ac] ;  /* 0x0015ac0001307983 */ /* 0x000ea80000100800 */
[----:B------:R3:W2:Y:S02]  /*5b4e0*/  @!P5 LDG.E.U16 R57, desc[UR16][R46.64] ;  /* 0x000000102e39d981 */ /* 0x0006a4000c1e1500 */
[----:B---3--:R-:W-:Y:S02]  /*5b4f0*/  @!P5 IMAD.MOV.U32 R46, RZ, RZ, R34 ;  /* 0x000000ffff2ed224 */ /* 0x008fe400078e0022 */
[----:B------:R-:W3:Y:S01]  /*5b500*/  LDL R34, [R1+0x1570] ;  /* 0x0015700001227983 */ /* 0x000ee20000100800 */
[----:B------:R-:W-:-:S03]  /*5b510*/  @!P5 IMAD.MOV.U32 R47, RZ, RZ, R35 ;  /* 0x000000ffff2fd224 */ /* 0x000fc600078e0023 */
[----:B------:R-:W2:Y:S04]  /*5b520*/  LDL R35, [R1+0x156c] ;  /* 0x00156c0001237983 */ /* 0x000ea80000100800 */
[----:B------:R4:W2:Y:S02]  /*5b530*/  @!P5 LDG.E.U16 R59, desc[UR16][R46.64] ;  /* 0x000000102e3bd981 */ /* 0x0008a4000c1e1500 */
[----:B----4-:R-:W-:Y:S02]  /*5b540*/  @!P5 IMAD.MOV.U32 R46, RZ, RZ, R3 ;  /* 0x000000ffff2ed224 */ /* 0x010fe400078e0003 */
[----:B------:R-:W4:Y:S01]  /*5b550*/  LDL R3, [R1+0x1580] ;  /* 0x0015800001037983 */ /* 0x000f220000100800 */
[----:B------:R-:W-:-:S03]  /*5b560*/  @!P5 IMAD.MOV.U32 R47, RZ, RZ, R33 ;  /* 0x000000ffff2fd224 */ /* 0x000fc600078e0021 */
[----:B------:R-:W4:Y:S04]  /*5b570*/  LDL R33, [R1+0x157c] ;  /* 0x00157c0001217983 */ /* 0x000f280000100800 */
[----:B------:R0:W4:Y:S02]  /*5b580*/  @!P5 LDG.E.U16 R61, desc[UR16][R46.64] ;  /* 0x000000102e3dd981 */ /* 0x000124000c1e1500 */
[----:B0-----:R-:W-:Y:S02]  /*5b590*/  @!P5 IMAD.MOV.U32 R46, RZ, RZ, R4 ;  /* 0x000000ffff2ed224 */ /* 0x001fe400078e0004 */
[----:B------:R-:W4:Y:S01]  /*5b5a0*/  LDL R4, [R1+0x1590] ;  /* 0x0015900001047983 */ /* 0x000f220000100800 */
[----:B------:R-:W-:-:S03]  /*5b5b0*/  @!P5 IMAD.MOV.U32 R47, RZ, RZ, R39 ;  /* 0x000000ffff2fd224 */ /* 0x000fc600078e0027 */
[----:B------:R-:W4:Y:S04]  /*5b5c0*/  LDL R39, [R1+0x5c4] ;  /* 0x0005c40001277983 */ /* 0x000f280000100800 */
[----:B------:R0:W4:Y:S02]  /*5b5d0*/  @!P5 LDG.E.U16 R63, desc[UR16][R46.64] ;  /* 0x000000102e3fd981 */ /* 0x000124000c1e1500 */
[----:B0-----:R-:W-:Y:S01]  /*5b5e0*/  @!P5 IMAD.MOV.U32 R46, RZ, RZ, R37 ;  /* 0x000000ffff2ed224 */ /* 0x001fe200078e0025 */
[----:B------:R-:W-:Y:S01]  /*5b5f0*/  PRMT R67, RZ, 0x7610, R67 ;  /* 0x00007610ff437816 */ /* 0x000fe20000000043 */
[----:B------:R-:W4:Y:S01]  /*5b600*/  LDL R37, [R1+0x11a8] ;  /* 0x0011a80001257983 */ /* 0x000f220000100800 */
[----:B------:R-:W-:-:S03]  /*5b610*/  @!P5 IMAD.MOV.U32 R47, RZ, RZ, R38 ;  /* 0x000000ffff2fd224 */ /* 0x000fc600078e0026 */
[----:B------:R-:W4:Y:S04]  /*5b620*/  LDL R38, [R1+0x5c8] ;  /* 0x0005c80001267983 */ /* 0x000f280000100800 */
[----:B------:R0:W4:Y:S02]  /*5b630*/  @!P5 LDG.E.U16 R65, desc[UR16][R46.64] ;  /* 0x000000102e41d981 */ /* 0x000124000c1e1500 */
[----:B0-----:R-:W-:Y:S02]  /*5b640*/  @!P5 IMAD.MOV.U32 R46, RZ, RZ, R0 ;  /* 0x000000ffff2ed224 */ /* 0x001fe400078e0000 */
[----:B------:R-:W4:Y:S01]  /*5b650*/  LDL R0, [R1+0x11ac] ;  /* 0x0011ac0001007983 */ /* 0x000f220000100800 */
[----:B------:R-:W-:Y:S01]  /*5b660*/  @!P5 IMAD.MOV.U32 R47, RZ, RZ, R36 ;  /* 0x000000ffff2fd224 */ /* 0x000fe200078e0024 */
[----:B------:R-:W-:-:S02]  /*5b670*/  PRMT R69, RZ, 0x7610, R69 ;  /* 0x00007610ff457816 */ /* 0x000fc40000000045 */
[----:B------:R-:W4:Y:S04]  /*5b680*/  LDL R36, [R1+0x11c0] ;  /* 0x0011c00001247983 */ /* 0x000f280000100800 */
[----:B------:R3:W4:Y:S01]  /*5b690*/  @!P5 LDG.E.U16 R67, desc[UR16][R46.64] ;  /* 0x000000102e43d981 */ /* 0x000722000c1e1500 */
[----:B------:R-:W-:Y:S02]  /*5b6a0*/  PRMT R71, RZ, 0x7610, R71 ;  /* 0x00007610ff477816 */ /* 0x000fe40000000047 */
[----:B------:R-:W-:Y:S02]  /*5b6b0*/  PRMT R73, RZ, 0x7610, R73 ;  /* 0x00007610ff497816 */ /* 0x000fe40000000049 */
[----:B------:R-:W-:Y:S02]  /*5b6c0*/  PRMT R75, RZ, 0x7610, R75 ;  /* 0x00007610ff4b7816 */ /* 0x000fe4000000004b */
[----:B------:R-:W-:-:S02]  /*5b6d0*/  PRMT R77, RZ, 0x7610, R77 ;  /* 0x00007610ff4d7816 */ /* 0x000fc4000000004d */
[----:B------:R-:W-:Y:S01]  /*5b6e0*/  PRMT R79, RZ, 0x7610, R79 ;  /* 0x00007610ff4f7816 */ /* 0x000fe2000000004f */
[----:B---3--:R-:W-:Y:S02]  /*5b6f0*/  @!P5 IMAD.MOV.U32 R46, RZ, RZ, R34 ;  /* 0x000000ffff2ed224 */ /* 0x008fe400078e0022 */
[----:B------:R-:W3:Y:S01]  /*5b700*/  LDL R34, [R1+0x11d8] ;  /* 0x0011d80001227983 */ /* 0x000ee20000100800 */
[----:B--2---:R-:W-:-:S03]  /*5b710*/  @!P5 IMAD.MOV.U32 R47, RZ, RZ, R35 ;  /* 0x000000ffff2fd224 */ /* 0x004fc600078e0023 */
[----:B------:R-:W2:Y:S04]  /*5b720*/  LDL R35, [R1+0x11c4] ;  /* 0x0011c40001237983 */ /* 0x000ea80000100800 */
[----:B------:R4:W3:Y:S02]  /*5b730*/  @!P5 LDG.E.U16 R69, desc[UR16][R46.64] ;  /* 0x000000102e45d981 */ /* 0x0008e4000c1e1500 */
[----:B----4-:R-:W-:Y:S02]  /*5b740*/  @!P5 IMAD.MOV.U32 R46, RZ, RZ, R3 ;  /* 0x000000ffff2ed224 */ /* 0x010fe400078e0003 */
[----:B------:R-:W4:Y:S01]  /*5b750*/  LDL R3, [R1+0x11f4] ;  /* 0x0011f40001037983 */ /* 0x000f220000100800 */
[----:B------:R-:W-:-:S03]  /*5b760*/  @!P5 IMAD.MOV.U32 R47, RZ, RZ, R33 ;  /* 0x000000ffff2fd224 */ /* 0x000fc600078e0021 */
[----:B------:R-:W4:Y:S04]  /*5b770*/  LDL R33, [R1+0x11dc] ;  /* 0x0011dc0001217983 */ /* 0x000f280000100800 */
[----:B------:R0:W4:Y:S02]  /*5b780*/  @!P5 LDG.E.U16 R71, desc[UR16][R46.64] ;  /* 0x000000102e47d981 */ /* 0x000124000c1e1500 */
[----:B0-----:R-:W-:Y:S02]  /*5b790*/  @!P5 IMAD.MOV.U32 R46, RZ, RZ, R4 ;  /* 0x000000ffff2ed224 */ /* 0x001fe400078e0004 */
[----:B------:R-:W4:Y:S01]  /*5b7a0*/  LDL R4, [R1+0x11f0] ;  /* 0x0011f00001047983 */ /* 0x000f220000100800 */
[----:B------:R-:W-:-:S05]  /*5b7b0*/  @!P5 IMAD.MOV.U32 R47, RZ, RZ, R60 ;  /* 0x000000ffff2fd224 */ /* 0x000fca00078e003c */
[----:B------:R0:W4:Y:S02]  /*5b7c0*/  @!P5 LDG.E.U16 R73, desc[UR16][R46.64] ;  /* 0x000000102e49d981 */ /* 0x000124000c1e1500 */
[----:B0-----:R-:W-:Y:S02]  /*5b7d0*/  @!P5 IMAD.MOV.U32 R46, RZ, RZ, R52 ;  /* 0x000000ffff2ed224 */ /* 0x001fe400078e0034 */
        /* <DEDUP_REMOVED lines=9> */
[----:B------:R-:W4:Y:S01]  /*5b870*/  LDL R0, [R1+0x120c] ;  /* 0x00120c0001007983 */ /* 0x000f220000100800 */
[----:B------:R-:W-:Y:S01]  /*5b880*/  PRMT R81, RZ, 0x7610, R81 ;  /* 0x00007610ff517816 */ /* 0x000fe20000000051 */
[----:B------:R-:W-:Y:S01]  /*5b890*/  @!P5 IMAD.MOV.U32 R47, RZ, RZ, R37 ;  /* 0x000000ffff2fd224 */ /* 0x000fe200078e0025 */
[----:B------:R-:W-:Y:S01]  /*5b8a0*/  PRMT R83, RZ, 0x7610, R83 ;  /* 0x00007610ff537816 */ /* 0x000fe20000000053 */
[----:B------:R-:W4:Y:S04]  /*5b8b0*/  LDL R37, [R1+0x1208] ;  /* 0x0012080001257983 */ /* 0x000f280000100800 */
[----:B------:R0:W4:Y:S01]  /*5b8c0*/  @!P5 LDG.E.U16 R81, desc[UR16][R46.64] ;  /* 0x000000102e51d981 */ /* 0x000122000c1e1500 */
[----:B------:R-:W-:Y:S01]  /*5b8d0*/  PRMT R85, RZ, 0x7610, R85 ;  /* 0x00007610ff557816 */ /* 0x000fe20000000055 */
[----:B0-----:R-:W-:-:S02]  /*5b8e0*/  @!P5 IMAD.MOV.U32 R47, RZ, RZ, R36 ;  /* 0x000000ffff2fd224 */ /* 0x001fc400078e0024 */
[----:B------:R-:W4:Y:S01]  /*5b8f0*/  LDL R36, [R1+0x6e4] ;  /* 0x0006e40001247983 */ /* 0x000f220000100800 */
[----:B------:R-:W-:Y:S01]  /*5b900*/  PRMT R87, RZ, 0x7610, R87 ;  /* 0x00007610ff577816 */ /* 0x000fe20000000057 */
[----:B--2---:R-:W-:-:S05]  /*5b910*/  @!P5 IMAD.MOV.U32 R46, RZ, RZ, R35 ;  /* 0x000000ffff2ed224 */ /* 0x004fca00078e0023 */
[----:B------:R3:W2:Y:S02]  /*5b920*/  @!P5 LDG.E.U16 R83, desc[UR16][R46.64] ;  /* 0x000000102e53d981 */ /* 0x0006a4000c1e1500 */
[----:B---3--:R-:W-:Y:S02]  /*5b930*/  @!P5 IMAD.MOV.U32 R47, RZ, RZ, R34 ;  /* 0x000000ffff2fd224 */ /* 0x008fe400078e0022 */
[----:B----4-:R-:W-:-:S05]  /*5b940*/  @!P5 IMAD.MOV.U32 R46, RZ, RZ, R33 ;  /* 0x000000ffff2ed224 */ /* 0x010fca00078e0021 */
[----:B------:R0:W3:Y:S02]  /*5b950*/  @!P5 LDG.E.U16 R85, desc[UR16][R46.64] ;  /* 0x000000102e55d981 */ /* 0x0000e4000c1e1500 */
[----:B0-----:R-:W-:Y:S02]  /*5b960*/  @!P5 IMAD.MOV.U32 R47, RZ, RZ, R4 ;  /* 0x000000ffff2fd224 */ /* 0x001fe400078e0004 */
[----:B------:R-:W4:Y:S04]  /*5b970*/  LDL R4, [R1+0x1220] ;  /* 0x0012200001047983 */ /* 0x000f280000100800 */
[----:B------:R-:W2:Y:S04]  /*5b980*/  LDL.LU R35, [R1+0x1bc] ;  /* 0x0001bc0001237983 */ /* 0x000ea80000300800 */
        /* <DEDUP_REMOVED lines=9> */
[----:B------:R-:W3:Y:S01]  /*5ba20*/  LDL.LU R76, [R1+0x11c] ;  /* 0x00011c00014c7983 */ /* 0x000ee20000300800 */
[----:B------:R-:W-:-:S03]  /*5ba30*/  @!P5 IMAD.MOV.U32 R46, RZ, RZ, R3 ;  /* 0x000000ffff2ed224 */ /* 0x000fc600078e0003 */
        /* <DEDUP_REMOVED lines=11> */
[----:B------:R0:W3:Y:S04]  /*5baf0*/  @!P5 LDG.E.U16 R87, desc[UR16][R46.64] ;  /* 0x000000102e57d981 */ /* 0x0000e8000c1e1500 */
[----:B------:R-:W3:Y:S04]  /*5bb00*/  LDL.LU R91, [R1+0x158] ;  /* 0x00015800015b7983 */ /* 0x000ee80000300800 */
[----:B------:R-:W3:Y:S01]  /*5bb10*/  LDL.LU R93, [R1+0x148] ;  /* 0x00014800015d7983 */ /* 0x000ee20000300800 */
[----:B0-----:R-:W-:-:S03]  /*5bb20*/  @!P5 IMAD.MOV.U32 R46, RZ, RZ, R0 ;  /* 0x000000ffff2ed224 */ /* 0x001fc600078e0000 */
[----:B------:R-:W3:Y:S01]  /*5bb30*/  LDL.LU R0, [R1+0x138] ;  /* 0x0001380001007983 */ /* 0x000ee20000300800 */
[----:B------:R-:W-:Y:S01]  /*5bb40*/  PRMT R88, RZ, 0x7610, R88 ;  /* 0x00007610ff587816 */ /* 0x000fe20000000058 */
[----:B------:R-:W-:-:S05]  /*5bb50*/  @!P5 IMAD.MOV.U32 R47, RZ, RZ, R37 ;  /* 0x000000ffff2fd224 */ /* 0x000fca00078e0025 */
[----:B------:R0:W3:Y:S02]  /*5bb60*/  @!P5 LDG.E.U16 R88, desc[UR16][R46.64] ;  /* 0x000000102e58d981 */ /* 0x0000e4000c1e1500 */
[----:B0-----:R-:W-:Y:S01]  /*5bb70*/  @!P5 IMAD.MOV.U32 R47, RZ, RZ, R36 ;  /* 0x000000ffff2fd224 */ /* 0x001fe200078e0024 */
[----:B------:R-:W-:Y:S01]  /*5bb80*/  LOP3.LUT R36, R2, 0x20, RZ, 0x3c, !PT ;  /* 0x0000002002247812 */ /* 0x000fe200078e3cff */
[----:B----4-:R-:W-:Y:S02]  /*5bb90*/  @!P5 IMAD.MOV.U32 R46, RZ, RZ, R4 ;  /* 0x000000ffff2ed224 */ /* 0x010fe400078e0004 */
[----:B------:R-:W4:Y:S04]  /*5bba0*/  LDL.LU R4, [R1+0x128] ;  /* 0x0001280001047983 */ /* 0x000f280000300800 */
[----:B------:R-:W-:Y:S04]  /*5bbb0*/  STL [R1+0x17d0], R2 ;  /* 0x0017d00201007387 */ /* 0x000fe80000100800 */
[----:B------:R-:W4:Y:S04]  /*5bbc0*/  LDL.LU R40, [R1+0x118] ;  /* 0x0001180001287983 */ /* 0x000f280000300800 */
[----:B--2---:R-:W-:Y:S04]  /*5bbd0*/  STS.U16 [R2+UR5+0x44000], R35 ;  /* 0x0440002302007988 */ /* 0x004fe80008000405 */
        /* <DEDUP_REMOVED lines=9> */
[----:B------:R0:W-:Y:S04]  /*5bc70*/  STS.U16 [R2+UR5+0x47c00], R3 ;  /* 0x047c000302007988 */ /* 0x0001e80008000405 */
        /* <DEDUP_REMOVED lines=13> */
[----:B------:R0:W-:Y:S04]  /*5bd50*/  STS.U16 [R36+UR5+0x45900], R91 ;  /* 0x0459005b24007988 */ /* 0x0001e80008000405 */
[----:B------:R-:W3:Y:S04]  /*5bd60*/  LDL.LU R38, [R1+0xe8] ;  /* 0x0000e80001267983 */ /* 0x000ee80000300800 */
[----:B------:R-:W-:Y:S04]  /*5bd70*/  STS.U16 [R36+UR5+0x45d00], R93 ;  /* 0x045d005d24007988 */ /* 0x000fe80008000405 */
[----:B------:R-:W3:Y:S04]  /*5bd80*/  LDL.LU R37, [R1+0xd8] ;  /* 0x0000d80001257983 */ /* 0x000ee80000300800 */
[----:B------:R1:W-:Y:S04]  /*5bd90*/  STS.U16 [R36+UR5+0x46100], R0 ;  /* 0x0461000024007988 */ /* 0x0003e80008000405 */
[----:B0-----:R-:W3:Y:S04]  /*5bda0*/  LDL.LU R91, [R1+0xc8] ;  /* 0x0000c800015b7983 */ /* 0x001ee80000300800 */
[----:B-1----:R-:W3:Y:S01]  /*5bdb0*/  LDL.LU R0, [R1+0x1b4] ;  /* 0x0001b40001007983 */ /* 0x002ee20000300800 */
[----:B------:R-:W0:Y:S03]  /*5bdc0*/  S2R R33, SR_TID.X ;  /* 0x0000000000217919 */ /* 0x000e260000002100 */
        /* <DEDUP_REMOVED lines=21> */
[----:B----4-:R1:W-:Y:S04]  /*5bf20*/  STS.U16 [R36+UR5+0x46500], R4 ;  /* 0x0465000424007988 */ /* 0x0103e80008000405 */
[----:B------:R-:W-:Y:S04]  /*5bf30*/  STS.U16 [R36+UR5+0x46900], R40 ;  /* 0x0469002824007988 */ /* 0x000fe80008000405 */
[----:B-1----:R-:W4:Y:S04]  /*5bf40*/  LDL.LU R4, [R1+0x150] ;  /* 0x0001500001047983 */ /* 0x002f280000300800 */
[----:B--2---:R0:W-:Y:S02]  /*5bf50*/  STS.U16 [R36+UR5+0x46d00], R3 ;  /* 0x046d000324007988 */ /* 0x0041e40008000405 */
[----:B0-----:R-:W-:-:S02]  /*5bf60*/  LOP3.LUT R3, R33, 0x3f, RZ, 0xc0, !PT ;  /* 0x0000003f21037812 */ /* 0x001fc400078ec0ff */
[----:B------:R-:W-:-:S03]  /*5bf70*/  SHF.R.S32.HI R33, RZ, 0x6, R33 ;  /* 0x00000006ff217819 */ /* 0x000fc60000011421 */
[----:B------:R-:W-:Y:S01]  /*5bf80*/  IMAD.SHL.U32 R3, R3, 0x2, RZ ;  /* 0x0000000203037824 */ /* 0x000fe200078e00ff */
[----:B------:R-:W-:-:S04]  /*5bf90*/  SGXT R33, R33, 0x1 ;  /* 0x000000012121781a */ /* 0x000fc80000000200 */
[----:B------:R-:W-:-:S04]  /*5bfa0*/  LOP3.LUT R3, R3, 0x90, R33, 0x78, !PT ;  /* 0x0000009003037812 */ /* 0x000fc800078e7821 */
[----:B------:R-:W-:Y:S01]  /*5bfb0*/  LOP3.LUT R3, R3, 0x40, RZ, 0x3c, !PT ;  /* 0x0000004003037812 */ /* 0x000fe200078e3cff */
[----:B---3--:R-:W-:Y:S04]  /*5bfc0*/  STS.U16 [R36+UR5+0x47100], R39 ;  /* 0x0471002724007988 */ /* 0x008fe80008000405 */
[----:B------:R-:W-:Y:S04]  /*5bfd0*/  STS.U16 [R36+UR5+0x47500], R38 ;  /* 0x0475002624007988 */ /* 0x000fe80008000405 */
[----:B------:R-:W-:Y:S04]  /*5bfe0*/  STS.U16 [R36+UR5+0x47900], R37 ;  /* 0x0479002524007988 */ /* 0x000fe80008000405 */
[----:B------:R-:W-:Y:S04]  /*5bff0*/  STS.U16 [R36+UR5+0x47d00], R91 ;  /* 0x047d005b24007988 */ /* 0x000fe80008000405 */
[----:B------:R0:W-:Y:S04]  /*5c000*/  STS.U16 [R3+UR5+0x44200], R0 ;  /* 0x0442000003007988 */ /* 0x0001e80008000405 */
[----:B0-----:R-:W2:Y:S04]  /*5c010*/  LDL.LU R0, [R1+0x140] ;  /* 0x0001400001007983 */ /* 0x001ea80000300800 */
[----:B------:R-:W3:Y:S04]  /*5c020*/  LDL R91, [R1+0x17a4] ;  /* 0x0017a400015b7983 */ /* 0x000ee80000100800 */
        /* <DEDUP_REMOVED lines=16> */
[----:B---3--:R0:W-:Y:S04]  /*5c130*/  STS.U16 [R91+UR5+0x44300], R70 ;  /* 0x044300465b007988 */ /* 0x0081e80008000405 */
[----:B------:R1:W-:Y:S04]  /*5c140*/  STS.U16 [R91+UR5+0x44700], R74 ;  /* 0x0447004a5b007988 */ /* 0x0003e80008000405 */
[----:B------:R3:W-:Y:S04]  /*5c150*/  STS.U16 [R91+UR5+0x44b00], R78 ;  /* 0x044b004e5b007988 */ /* 0x0007e80008000405 */
[----:B0-----:R-:W2:Y:S04]  /*5c160*/  LDL.LU R70, [R1+0x120] ;  /* 0x0001200001467983 */ /* 0x001ea80000300800 */
[----:B------:R0:W-:Y:S04]  /*5c170*/  STS.U16 [R91+UR5+0x44f00], R82 ;  /* 0x044f00525b007988 */ /* 0x0001e80008000405 */
[----:B-1----:R-:W2:Y:S04]  /*5c180*/  LDL.LU R74, [R1+0x110] ;  /* 0x00011000014a7983 */ /* 0x002ea80000300800 */
[----:B------:R1:W-:Y:S04]  /*5c190*/  STS.U16 [R91+UR5+0x45300], R86 ;  /* 0x045300565b007988 */ /* 0x0003e80008000405 */
[----:B---3--:R-:W3:Y:S04]  /*5c1a0*/  LDL.LU R78, [R1+0x100] ;  /* 0x00010000014e7983 */ /* 0x008ee80000300800 */
[----:B------:R-:W-:Y:S04]  /*5c1b0*/  STS.U16 [R91+UR5+0x45700], R93 ;  /* 0x0457005d5b007988 */ /* 0x000fe80008000405 */
[----:B0-----:R-:W3:Y:S04]  /*5c1c0*/  LDL.LU R82, [R1+0xf0] ;  /* 0x0000f00001527983 */ /* 0x001ee80000300800 */
[----:B----4-:R0:W-:Y:S04]  /*5c1d0*/  STS.U16 [R91+UR5+0x45b00], R4 ;  /* 0x045b00045b007988 */ /* 0x0101e80008000405 */
[----:B-1----:R-:W4:Y:S04]  /*5c1e0*/  LDL.LU R86, [R1+0xe0] ;  /* 0x0000e00001567983 */ /* 0x002f280000300800 */
[----:B0-----:R-:W4:Y:S04]  /*5c1f0*/  LDL.LU R4, [R1+0xd0] ;  /* 0x0000d00001047983 */ /* 0x001f280000300800 */
[----:B--2---:R0:W-:Y:S04]  /*5c200*/  STS.U16 [R91+UR5+0x45f00], R0 ;  /* 0x045f00005b007988 */ /* 0x0041e80008000405 */
[----:B------:R-:W2:Y:S04]  /*5c210*/  LDL.LU R93, [R1+0xbc] ;  /* 0x0000bc00015d7983 */ /* 0x000ea80000300800 */
[----:B0-----:R-:W2:Y:S04]  /*5c220*/  LDL.LU R0, [R1+0xb8] ;  /* 0x0000b80001007983 */ /* 0x001ea80000300800 */
        /* <DEDUP_REMOVED lines=21> */
[----:B------:R0:W-:Y:S04]  /*5c380*/  STS.U16 [R91+UR5+0x46300], R66 ;  /* 0x046300425b007988 */ /* 0x0001e80008000405 */
[----:B0-----:R-:W2:Y:S04]  /*5c390*/  LDL.LU R66, [R1+0x1cac] ;  /* 0x001cac0001427983 */ /* 0x001ea80000300800 */
[----:B------:R0:W-:Y:S04]  /*5c3a0*/  STS.U16 [R91+UR5+0x46700], R70 ;  /* 0x046700465b007988 */ /* 0x0001e80008000405 */
[----:B------:R1:W-:Y:S04]  /*5c3b0*/  STS.U16 [R91+UR5+0x46b00], R74 ;  /* 0x046b004a5b007988 */ /* 0x0003e80008000405 */
[----:B0-----:R-:W2:Y:S04]  /*5c3c0*/  LDL.LU R70, [R1+0x1ca8] ;  /* 0x001ca80001467983 */ /* 0x001ea80000300800 */
[----:B---3--:R0:W-:Y:S04]  /*5c3d0*/  STS.U16 [R91+UR5+0x46f00], R78 ;  /* 0x046f004e5b007988 */ /* 0x0081e80008000405 */
[----:B-1----:R-:W3:Y:S04]  /*5c3e0*/  LDL.LU R74, [R1+0x1ca4] ;  /* 0x001ca400014a7983 */ /* 0x002ee80000300800 */
[----:B------:R1:W-:Y:S04]  /*5c3f0*/  STS.U16 [R91+UR5+0x47300], R82 ;  /* 0x047300525b007988 */ /* 0x0003e80008000405 */
[----:B0-----:R-:W2:Y:S04]  /*5c400*/  LDL.LU R78, [R1+0x1ca0] ;  /* 0x001ca000014e7983 */ /* 0x001ea80000300800 */
[----:B----4-:R0:W-:Y:S04]  /*5c410*/  STS.U16 [R91+UR5+0x47700], R86 ;  /* 0x047700565b007988 */ /* 0x0101e80008000405 */
[----:B-1----:R-:W4:Y:S04]  /*5c420*/  LDL.LU R82, [R1+0x1c9c] ;  /* 0x001c9c0001527983 */ /* 0x002f280000300800 */
[----:B------:R1:W-:Y:S04]  /*5c430*/  STS.U16 [R91+UR5+0x47b00], R4 ;  /* 0x047b00045b007988 */ /* 0x0003e80008000405 */
[----:B0-----:R-:W2:Y:S04]  /*5c440*/  LDL.LU R86, [R1+0x1c98] ;  /* 0x001c980001567983 */ /* 0x001ea80000300800 */
[----:B-1----:R-:W2:Y:S04]  /*5c450*/  LDL.LU R4, [R1+0x1c94] ;  /* 0x001c940001047983 */ /* 0x002ea80000300800 */
[----:B--2---:R0:W-:Y:S04]  /*5c460*/  STS.U16 [R91+UR5+0x47f00], R4 ;  /* 0x047f00045b007988 */ /* 0x0041e80008000405 */
[----:B0-----:R-:W2:Y:S04]  /*5c470*/  LDL.LU R91, [R1+0x1c90] ;  /* 0x001c9000015b7983 */ /* 0x001ea80000300800 */
[----:B------:R-:W2:Y:S04]  /*5c480*/  LDL.LU R4, [R1+0x1c8c] ;  /* 0x001c8c0001047983 */ /* 0x000ea80000300800 */
[----:B--2---:R0:W-:Y:S04]  /*5c490*/  STS.U16 [R4+UR5+0x20000], R93 ;  /* 0x0200005d04007988 */ /* 0x0041e80008000405 */
[----:B------:R1:W-:Y:S04]  /*5c4a0*/  STS.U16 [R4+UR5+0x20400], R0 ;  /* 0x0204000004007988 */ /* 0x0003e80008000405 */
[----:B0-----:R-:W2:Y:S04]  /*5c4b0*/  LDL.LU R93, [R1+0x1c88] ;  /* 0x001c8800015d7983 */ /* 0x001ea80000300800 */
[----:B-1----:R-:W2:Y:S04]  /*5c4c0*/  LDL.LU R0, [R1+0x1c84] ;  /* 0x001c840001007983 */ /* 0x002ea80000300800 */
[----:B------:R0:W-:Y:S04]  /*5c4d0*/  STS.U16 [R4+UR5+0x20800], R40 ;  /* 0x0208002804007988 */ /* 0x0001e80008000405 */
[----:B------:R1:W-:Y:S04]  /*5c4e0*/  STS.U16 [R4+UR5+0x20c00], R39 ;  /* 0x020c002704007988 */ /* 0x0003e80008000405 */
[----:B------:R3:W-:Y:S04]  /*5c4f0*/  STS.U16 [R4+UR5+0x21000], R38 ;  /* 0x0210002604007988 */ /* 0x0007e80008000405 */
[----:B0-----:R-:W2:Y:S04]  /*5c500*/  LDL.LU R40, [R1+0x60] ;  /* 0x0000600001287983 */ /* 0x001ea80000300800 */
[----:B-1----:R-:W2:Y:S04]  /*5c510*/  LDL.LU R39, [R1+0x5c] ;  /* 0x00005c0001277983 */ /* 0x002ea80000300800 */
[----:B------:R0:W-:Y:S04]  /*5c520*/  STS.U16 [R4+UR5+0x21400], R37 ;  /* 0x0214002504007988 */ /* 0x0001e80008000405 */
[----:B---3--:R-:W3:Y:S04]  /*5c530*/  LDL.LU R38, [R1+0x58] ;  /* 0x0000580001267983 */ /* 0x008ee80000300800 */
[----:B------:R1:W-:Y:S04]  /*5c540*/  STS.U16 [R4+UR5+0x21800], R36 ;  /* 0x0218002404007988 */ /* 0x0003e80008000405 */
[----:B0-----:R-:W3:Y:S04]  /*5c550*/  LDL.LU R37, [R1+0x54] ;  /* 0x0000540001257983 */ /* 0x001ee80000300800 */
[----:B------:R0:W-:Y:S04]  /*5c560*/  STS.U16 [R4+UR5+0x21c00], R35 ;  /* 0x021c002304007988 */ /* 0x0001e80008000405 */
[----:B-1----:R-:W3:Y:S04]  /*5c570*/  LDL.LU R36, [R1+0x50] ;  /* 0x0000500001247983 */ /* 0x002ee80000300800 */
        /* <DEDUP_REMOVED lines=30> */
[----:B-1----:R-:W3:Y:S04]  /*5c760*/  LDL.LU R3, [R1+0x10] ;  /* 0x0000100001037983 */ /* 0x002ee80000300800 */
[----:B------:R0:W-:Y:S04]  /*5c770*/  STS.U16 [R4+UR5+0x37400], R7 ;  /* 0x0374000704007988 */ /* 0x0001e80008000405 */
[----:B------:R-:W-:Y:S04]  /*5c780*/  STS.U16 [R4+UR5+0x37800], R6 ;  /* 0x0378000604007988 */ /* 0x000fe80008000405 */
[----:B------:R-:W-:Y:S04]  /*5c790*/  STS.U16 [R4+UR5+0x26400], R91 ;  /* 0x0264005b04007988 */ /* 0x000fe80008000405 */
[----:B0-----:R-:W3:Y:S04]  /*5c7a0*/  LDL.LU R7, [R1+0x8] ;  /* 0x0000080001077983 */ /* 0x001ee80000300800 */
[----:B------:R-:W-:Y:S04]  /*5c7b0*/  STS.U16 [R4+UR5+0x26800], R86 ;  /* 0x0268005604007988 */ /* 0x000fe80008000405 */
        /* <DEDUP_REMOVED lines=28> */
[----:B------:R-:W-:Y:S04]  /*5c980*/  STS.U16 [R4+UR5+0x35400], R15 ;  /* 0x0354000f04007988 */ /* 0x000fe80008000405 */
[----:B------:R-:W-:Y:S01]  /*5c990*/  STS.U16 [R4+UR5+0x35800], R14 ;  /* 0x0358000e04007988 */ /* 0x000fe20008000405 */
[----:B0-----:R-:W-:-:S03]  /*5c9a0*/  LOP3.LUT R0, R4, 0x10, RZ, 0x3c, !PT ;  /* 0x0000001004007812 */ /* 0x001fc600078e3cff */
[----:B------:R-:W-:Y:S04]  /*5c9b0*/  STS.U16 [R4+UR5+0x35c00], R13 ;  /* 0x035c000d04007988 */ /* 0x000fe80008000405 */
[----:B------:R-:W-:Y:S04]  /*5c9c0*/  STS.U16 [R4+UR5+0x36000], R12 ;  /* 0x0360000c04007988 */ /* 0x000fe80008000405 */
[----:B------:R-:W-:Y:S04]  /*5c9d0*/  STS.U16 [R4+UR5+0x36400], R11 ;  /* 0x0364000b04007988 */ /* 0x000fe80008000405 */
[----:B------:R-:W-:Y:S04]  /*5c9e0*/  STS.U16 [R4+UR5+0x36800], R10 ;  /* 0x0368000a04007988 */ /* 0x000fe80008000405 */
[----:B------:R-:W-:Y:S04]  /*5c9f0*/  STS.U16 [R4+UR5+0x36c00], R9 ;  /* 0x036c000904007988 */ /* 0x000fe80008000405 */
[----:B------:R-:W-:Y:S04]  /*5ca00*/  STS.U16 [R4+UR5+0x37000], R8 ;  /* 0x0370000804007988 */ /* 0x000fe80008000405 */
[----:B------:R-:W2:Y:S04]  /*5ca10*/  LDL.LU R6, [R1+0xc] ;  /* 0x00000c0001067983 */ /* 0x000ea80000300800 */
[----:B------:R-:W-:Y:S04]  /*5ca20*/  STS.U16 [R4+UR5+0x37c00], R5 ;  /* 0x037c000504007988 */ /* 0x000fe80008000405 */
[----:B------:R-:W-:Y:S04]  /*5ca30*/  STL [R1+0x17e8], R4 ;  /* 0x0017e80401007387 */ /* 0x000fe80000100800 */
[----:B------:R0:W-:Y:S04]  /*5ca40*/  STS.U16 [R0+UR5+0x20080], R40 ;  /* 0x0200802800007988 */ /* 0x0001e80008000405 */
[----:B------:R1:W-:Y:S04]  /*5ca50*/  STS.U16 [R0+UR5+0x20480], R39 ;  /* 0x0204802700007988 */ /* 0x0003e80008000405 */
[----:B---3--:R3:W-:Y:S04]  /*5ca60*/  STS.U16 [R0+UR5+0x20880], R38 ;  /* 0x0208802600007988 */ /* 0x0087e80008000405 */
[----:B0-----:R-:W4:Y:S04]  /*5ca70*/  LDL.LU R40, [R1+0x1c80] ;  /* 0x001c800001287983 */ /* 0x001f280000300800 */
[----:B-1----:R-:W4:Y:S04]  /*5ca80*/  LDL.LU R39, [R1+0x1c7c] ;  /* 0x001c7c0001277983 */ /* 0x002f280000300800 */
[----:B---3--:R-:W3:Y:S04]  /*5ca90*/  LDL.LU R38, [R1+0x1c78] ;  /* 0x001c780001267983 */ /* 0x008ee80000300800 */
[----:B------:R0:W-:Y:S04]  /*5caa0*/  STS.U16 [R0+UR5+0x20c80], R37 ;  /* 0x020c802500007988 */ /* 0x0001e80008000405 */
[----:B------:R1:W-:Y:S04]  /*5cab0*/  STS.U16 [R0+UR5+0x21080], R36 ;  /* 0x0210802400007988 */ /* 0x0003e80008000405 */
[----:B------:R1:W-:Y:S04]  /*5cac0*/  STS.U16 [R0+UR5+0x21480], R35 ;  /* 0x0214802300007988 */ /* 0x0003e80008000405 */
[----:B0-----:R-:W3:Y:S04]  /*5cad0*/  LDL.LU R37, [R1+0x1c74] ;  /* 0x001c740001257983 */ /* 0x001ee80000300800 */
[----:B-1----:R-:W3:Y:S04]  /*5cae0*/  LDL.LU R36, [R1+0x1c70] ;  /* 0x001c700001247983 */ /* 0x002ee80000300800 */
[----:B------:R-:W3:Y:S04]  /*5caf0*/  LDL.LU R35, [R1+0x1c6c] ;  /* 0x001c6c0001237983 */ /* 0x000ee80000300800 */
        /* <DEDUP_REMOVED lines=30> */
[----:B--2---:R0:W-:Y:S04]  /*5cce0*/  STS.U16 [R0+UR5+0x25480], R6 ;  /* 0x0254800600007988 */ /* 0x0041e80008000405 */
[----:B------:R1:W-:Y:S04]  /*5ccf0*/  STS.U16 [R0+UR5+0x25880], R7 ;  /* 0x0258800700007988 */ /* 0x0003e80008000405 */
[----:B0-----:R-:W2:Y:S04]  /*5cd00*/  LDL R6, [R1+0x5d0] ;  /* 0x0005d00001067983 */ /* 0x001ea80000100800 */
[----:B-1----:R-:W2:Y:S04]  /*5cd10*/  LDL R7, [R1+0x5cc] ;  /* 0x0005cc0001077983 */ /* 0x002ea80000100800 */
        /* <DEDUP_REMOVED lines=40> */
[----:B0-----:R-:W3:Y:S04]  /*5cfa0*/  LDL R3, [R1+0x169c] ;  /* 0x00169c0001037983 */ /* 0x001ee80000100800 */
[----:B------:R0:W-:Y:S04]  /*5cfb0*/  STS.U16 [R0+UR5+0x37c80], R77 ;  /* 0x037c804d00007988 */ /* 0x0001e80008000405 */
[----:B0-----:R-:W4:Y:S01]  /*5cfc0*/  LDL.LU R0, [R1+0x1c2c] ;  /* 0x001c2c0001007983 */ /* 0x001f220000300800 */
[----:B------:R-:W-:-:S06]  /*5cfd0*/  PRMT R89, RZ, 0x7610, R89 ;  /* 0x00007610ff597816 */ /* 0x000fcc0000000059 */
[----:B------:R-:W3:Y:S01]  /*5cfe0*/  @!P5 LDG.E.U16 R89, desc[UR16][R46.64] ;  /* 0x000000102e59d981 */ /* 0x000ee2000c1e1500 */
[----:B----4-:R-:W-:-:S06]  /*5cff0*/  PRMT R0, RZ, 0x7610, R0 ;  /* 0x00007610ff007816 */ /* 0x010fcc0000000000 */
[----:B--2---:R-:W2:Y:S04]  /*5d000*/  @!P5 LDG.E.U16 R0, desc[UR16][R6.64] ;  /* 0x000000100600d981 */ /* 0x004ea8000c1e1500 */
[----:B---3--:R-:W-:Y:S04]  /*5d010*/  STS.U16 [R3+UR5+0x20100], R79 ;  /* 0x0201004f03007988 */ /* 0x008fe80008000405 */
[----:B------:R-:W-:Y:S04]  /*5d020*/  STS.U16 [R3+UR5+0x20500], R81 ;  /* 0x0205005103007988 */ /* 0x000fe80008000405 */
[----:B------:R-:W-:Y:S04]  /*5d030*/  STS.U16 [R3+UR5+0x20900], R83 ;  /* 0x0209005303007988 */ /* 0x000fe80008000405 */
[----:B------:R-:W-:Y:S04]  /*5d040*/  STS.U16 [R3+UR5+0x20d00], R85 ;  /* 0x020d005503007988 */ /* 0x000fe80008000405 */
[----:B------:R-:W-:Y:S04]  /*5d050*/  STS.U16 [R3+UR5+0x21100], R87 ;  /* 0x0211005703007988 */ /* 0x000fe80008000405 */
[----:B------:R-:W-:Y:S04]  /*5d060*/  STS.U16 [R3+UR5+0x21500], R88 ;  /* 0x0215005803007988 */ /* 0x000fe80008000405 */
[----:B------:R0:W-:Y:S04]  /*5d070*/  STS.U16 [R3+UR5+0x21900], R89 ;  /* 0x0219005903007988 */ /* 0x0001e80008000405 */
[----:B0-----:R-:W3:Y:S04]  /*5d080*/  LDL.LU R3, [R1+0x1c28] ;  /* 0x001c280001037983 */ /* 0x001ee80000300800 */
[----:B--2---:R0:W-:Y:S04]  /*5d090*/  STL [R1+0x484], R0 ;  /* 0x0004840001007387 */ /* 0x0041e80000100800 */
[----:B0-----:R-:W2:Y:S04]  /*5d0a0*/  LDL.LU R0, [R1+0x1c24] ;  /* 0x001c240001007983 */ /* 0x001ea80000300800 */
[----:B------:R-:W4:Y:S04]  /*5d0b0*/  LDL R6, [R1+0x5d4] ;  /* 0x0005d40001067983 */ /* 0x000f280000100800 */
[----:B------:R-:W4:Y:S01]  /*5d0c0*/  LDL R7, [R1+0x5d8] ;  /* 0x0005d80001077983 */ /* 0x000f220000100800 */
[----:B---3--:R-:W-:-:S02]  /*5d0d0*/  PRMT R3, RZ, 0x7610, R3 ;  /* 0x00007610ff037816 */ /* 0x008fc40000000003 */
[----:B----4-:R-:W-:-:S04]  /*5d0e0*/  @!P5 LOP3.LUT R7, R7, R6, RZ, 0x3c, !PT ;  /* 0x000000060707d212 */ /* 0x010fc800078e3cff */
[----:B------:R-:W-:-:S04]  /*5d0f0*/  @!P5 LOP3.LUT R6, R7, R6, RZ, 0x3c, !PT ;  /* 0x000000060706d212 */ /* 0x000fc800078e3cff */
[----:B------:R-:W-:-:S05]  /*5d100*/  @!P5 LOP3.LUT R7, R7, R6, RZ, 0x3c, !PT ;  /* 0x000000060707d212 */ /* 0x000fca00078e3cff */
[----:B------:R-:W3:Y:S04]  /*5d110*/  @!P5 LDG.E.U16 R3, desc[UR16][R6.64] ;  /* 0x000000100603d981 */ /* 0x000ee8000c1e1500 */
[----:B---3--:R0:W-:Y:S04]  /*5d120*/  STL [R1+0x480], R3 ;  /* 0x0004800301007387 */ /* 0x0081e80000100800 */
[----:B0-----:R-:W3:Y:S04]  /*5d130*/  LDL.LU R3, [R1+0x1c20] ;  /* 0x001c200001037983 */ /* 0x001ee80000300800 */
[----:B------:R-:W4:Y:S04]  /*5d140*/  LDL R6, [R1+0x5fc] ;  /* 0x0005fc0001067983 */ /* 0x000f280000100800 */
[----:B------:R-:W4:Y:S01]  /*5d150*/  LDL R7, [R1+0x600] ;  /* 0x0006000001077983 */ /* 0x000f220000100800 */
[----:B--2---:R-:W-:-:S02]  /*5d160*/  PRMT R0, RZ, 0x7610, R0 ;  /* 0x00007610ff007816 */ /* 0x004fc40000000000 */
[----:B----4-:R-:W-:-:S04]  /*5d170*/  @!P5 LOP3.LUT R7, R7, R6, RZ, 0x3c, !PT ;  /* 0x000000060707d212 */ /* 0x010fc800078e3cff */
[----:B------:R-:W-:-:S04]  /*5d180*/  @!P5 LOP3.LUT R6, R7, R6, RZ, 0x3c, !PT ;  /* 0x000000060706d212 */ /* 0x000fc800078e3cff */
[----:B------:R-:W-:-:S05]  /*5d190*/  @!P5 LOP3.LUT R7, R7, R6, RZ, 0x3c, !PT ;  /* 0x000000060707d212 */ /* 0x000fca00078e3cff */
[----:B------:R-:W2:Y:S04]  /*5d1a0*/  @!P5 LDG.E.U16 R0, desc[UR16][R6.64] ;  /* 0x000000100600d981 */ /* 0x000ea8000c1e1500 */
        /* <DEDUP_REMOVED lines=2065> */
[----:B------:R-:W-:-:S02]  /*652c0*/  PRMT R45, RZ, 0x7610, R45 ;  /* 0x00007610ff2d7816 */ /* 0x000fc4000000002d */
[----:B----4-:R-:W-:-:S04]  /*652d0*/  @!P5 LOP3.LUT R7, R7, R6, RZ, 0x3c, !PT ;  /* 0x000000060707d212 */ /* 0x010fc800078e3cff */
[----:B------:R-:W-:-:S04]  /*652e0*/  @!P5 LOP3.LUT R6, R7, R6, RZ, 0x3c, !PT ;  /* 0x000000060706d212 */ /* 0x000fc800078e3cff */
[----:B------:R-:W-:-:S05]  /*652f0*/  @!P5 LOP3.LUT R7, R7, R6, RZ, 0x3c, !PT ;  /* 0x000000060707d212 */ /* 0x000fca00078e3cff */
[----:B------:R0:W4:Y:S04]  /*65300*/  @!P5 LDG.E.U16 R45, desc[UR16][R6.64] ;  /* 0x00000010062dd981 */ /* 0x000128000c1e1500 */
[----:B------:R-:W0:Y:S04]  /*65310*/  LDL R6, [R1+0xd40] ;  /* 0x000d400001067983 */ /* 0x000e280000100800 */
[----:B------:R-:W0:Y:S01]  /*65320*/  LDL R7, [R1+0xd44] ;  /* 0x000d440001077983 */ /* 0x000e220000100800 */
[----:B---3--:R-:W-:Y:S02]  /*65330*/  PRMT R3, RZ, 0x7610, R3 ;  /* 0x00007610ff037816 */ /* 0x008fe40000000003 */
[----:B0-----:R-:W-:-:S04]  /*65340*/  @!P5 LOP3.LUT R7, R7, R6, RZ, 0x3c, !PT ;  /* 0x000000060707d212 */ /* 0x001fc800078e3cff */
[----:B------:R-:W-:-:S04]  /*65350*/  @!P5 LOP3.LUT R6, R7, R6, RZ, 0x3c, !PT ;  /* 0x000000060706d212 */ /* 0x000fc800078e3cff */
[----:B------:R-:W-:-:S05]  /*65360*/  @!P5 LOP3.LUT R7, R7, R6, RZ, 0x3c, !PT ;  /* 0x000000060707d212 */ /* 0x000fca00078e3cff */
[----:B------:R-:W3:Y:S04]  /*65370*/  @!P5 LDG.E.U16 R3, desc[UR16][R6.64] ;  /* 0x000000100603d981 */ /* 0x000ee8000c1e1500 */
[----:B----4-:R0:W-:Y:S04]  /*65380*/  STL [R1+0xe4], R45 ;  /* 0x0000e42d01007387 */ /* 0x0101e80000100800 */
[----:B0-----:R-:W4:Y:S04]  /*65390*/  LDL R45, [R1+0xd6c] ;  /* 0x000d6c00012d7983 */ /* 0x001f280000100800 */
[----:B---3--:R0:W-:Y:S04]  /*653a0*/  STL [R1+0xe0], R3 ;  /* 0x0000e00301007387 */ /* 0x0081e80000100800 */
[----:B0-----:R-:W3:Y:S04]  /*653b0*/  LDL.LU R3, [R1+0x1884] ;  /* 0x0018840001037983 */ /* 0x001ee80000300800 */
[----:B------:R-:W3:Y:S04]  /*653c0*/  LDL R6, [R1+0xd48] ;  /* 0x000d480001067983 */ /* 0x000ee80000100800 */
[----:B------:R-:W3:Y:S01]  /*653d0*/  LDL R7, [R1+0xd4c] ;  /* 0x000d4c0001077983 */ /* 0x000ee20000100800 */
[----:B--2---:R-:W-:-:S02]  /*653e0*/  PRMT R0, RZ, 0x7610, R0 ;  /* 0x00007610ff007816 */ /* 0x004fc40000000000 */
[----:B---3--:R-:W-:-:S04]  /*653f0*/  @!P5 LOP3.LUT R7, R7, R6, RZ, 0x3c, !PT ;  /* 0x000000060707d212 */ /* 0x008fc800078e3cff */
[----:B------:R-:W-:-:S04]  /*65400*/  @!P5 LOP3.LUT R6, R7, R6, RZ, 0x3c, !PT ;  /* 0x000000060706d212 */ /* 0x000fc800078e3cff */
[----:B------:R-:W-:-:S05]  /*65410*/  @!P5 LOP3.LUT R7, R7, R6, RZ, 0x3c, !PT ;  /* 0x000000060707d212 */ /* 0x000fca00078e3cff */
[----:B------:R-:W2:Y:S04]  /*65420*/  @!P5 LDG.E.U16 R0, desc[UR16][R6.64] ;  /* 0x000000100600d981 */ /* 0x000ea8000c1e1500 */
[----:B--2---:R0:W-:Y:S04]  /*65430*/  STL [R1+0xdc], R0 ;  /* 0x0000dc0001007387 */ /* 0x0041e80000100800 */
        /* <DEDUP_REMOVED lines=25> */
[----:B------:R-:W3:Y:S01]  /*655d0*/  @!P5 LDG.E.U16 R3, desc[UR16][R6.64] ;  /* 0x000000100603d981 */ /* 0x000ee2000c1e1500 */
[----:B--2---:R-:W-:-:S03]  /*655e0*/  PRMT R0, RZ, 0x7610, R0 ;  /* 0x00007610ff007816 */ /* 0x004fc60000000000 */
[----:B---3--:R0:W-:Y:S04]  /*655f0*/  STL [R1+0xd0], R3 ;  /* 0x0000d00301007387 */ /* 0x0081e80000100800 */
[----:B0-----:R-:W2:Y:S04]  /*65600*/  LDL.LU R3, [R1+0x1874] ;  /* 0x0018740001037983 */ /* 0x001ea80000300800 */
[----:B------:R-:W3:Y:S01]  /*65610*/  LDL R7, [R1+0xd68] ;  /* 0x000d680001077983 */ /* 0x000ee20000100800 */
[----:B----4-:R-:W-:-:S03]  /*65620*/  @!P5 IMAD.MOV.U32 R6, RZ, RZ, R45 ;  /* 0x000000ffff06d224 */ /* 0x010fc600078e002d */
[----:B------:R-:W4:Y:S04]  /*65630*/  LDL R45, [R1+0xd94] ;  /* 0x000d9400012d7983 */ /* 0x000f280000100800 */
[----:B---3--:R-:W3:Y:S04]  /*65640*/  @!P5 LDG.E.U16 R0, desc[UR16][R6.64] ;  /* 0x000000100600d981 */ /* 0x008ee8000c1e1500 */
        /* <DEDUP_REMOVED lines=23> */
[----:B------:R-:W-:Y:S01]  /*657c0*/  @!P5 LOP3.LUT R7, R7, R6, RZ, 0x3c, !PT ;  /* 0x000000060707d212 */ /* 0x000fe200078e3cff */
[----:B---3--:R0:W-:Y:S04]  /*657d0*/  STL [R1+0xc4], R47 ;  /* 0x0000c42f01007387 */ /* 0x0081e80000100800 */
[----:B------:R1:W3:Y:S01]  /*657e0*/  @!P5 LDG.E.U16 R46, desc[UR16][R6.64] ;  /* 0x00000010062ed981 */ /* 0x0002e2000c1e1500 */
[----:B------:R-:W-:-:S03]  /*657f0*/  PRMT R0, RZ, 0x7610, R0 ;  /* 0x00007610ff007816 */ /* 0x000fc60000000000 */
[----:B0-----:R-:W2:Y:S04]  /*65800*/  LDL R47, [R1+0xda4] ;  /* 0x000da400012f7983 */ /* 0x001ea80000100800 */
[----:B------:R-:W1:Y:S04]  /*65810*/  LDL R6, [R1+0xd88] ;  /* 0x000d880001067983 */ /* 0x000e680000100800 */
[----:B------:R-:W1:Y:S02]  /*65820*/  LDL R7, [R1+0xd8c] ;  /* 0x000d8c0001077983 */ /* 0x000e640000100800 */
[----:B-1----:R-:W-:-:S04]  /*65830*/  @!P5 LOP3.LUT R7, R7, R6, RZ, 0x3c, !PT ;  /* 0x000000060707d212 */ /* 0x002fc800078e3cff */
        /* <DEDUP_REMOVED lines=40> */
[----:B------:R-:W-:Y:S02]  /*65ac0*/  PRMT R9, RZ, 0x7610, R9 ;  /* 0x00007610ff097816 */ /* 0x000fe40000000009 */
[----:B------:R-:W-:Y:S01]  /*65ad0*/  PRMT R11, RZ, 0x7610, R11 ;  /* 0x00007610ff0b7816 */ /* 0x000fe2000000000b */
[----:B------:R-:W2:Y:S04]  /*65ae0*/  LDL R45, [R1+0xdd0] ;  /* 0x000dd000012d7983 */ /* 0x000ea80000100800 */
[----:B---3--:R1:W3:Y:S04]  /*65af0*/  @!P5 LDG.E.U16 R17, desc[UR16][R6.64] ;  /* 0x000000100611d981 */ /* 0x0082e8000c1e1500 */
[----:B0-----:R-:W4:Y:S04]  /*65b00*/  LDL R42, [R1+0xdcc] ;  /* 0x000dcc00012a7983 */ /* 0x001f280000100800 */
[----:B------:R-:W2:Y:S01]  /*65b10*/  LDL R7, [R1+0xdb8] ;  /* 0x000db80001077983 */ /* 0x000ea20000100800 */
[----:B-1----:R-:W-:-:S05]  /*65b20*/  @!P5 IMAD.MOV.U32 R6, RZ, RZ, R44 ;  /* 0x000000ffff06d224 */ /* 0x002fca00078e002c */
        /* <DEDUP_REMOVED lines=15> */
[----:B0-----:R-:W2:Y:S01]  /*65c20*/  LDL R9, [R1+0xde4] ;  /* 0x000de40001097983 */ /* 0x001ea20000100800 */
[----:B------:R-:W-:-:S03]  /*65c30*/  PRMT R16, RZ, 0x7610, R16 ;  /* 0x00007610ff107816 */ /* 0x000fc60000000010 */
[----:B----4-:R0:W-:Y:S01]  /*65c40*/  STL [R1+0x9c], R11 ;  /* 0x00009c0b01007387 */ /* 0x0101e20000100800 */
[----:B------:R-:W-:-:S03]  /*65c50*/  @!P5 IMAD.MOV.U32 R7, RZ, RZ, R45 ;  /* 0x000000ffff07d224 */ /* 0x000fc600078e002d */
[----:B0-----:R-:W4:Y:S01]  /*65c60*/  LDL R11, [R1+0xdec] ;  /* 0x000dec00010b7983 */ /* 0x001f220000100800 */
[----:B---3--:R-:W-:Y:S01]  /*65c70*/  @!P5 IMAD.MOV.U32 R6, RZ, RZ, R17 ;  /* 0x000000ffff06d224 */ /* 0x008fe200078e0011 */
[----:B------:R-:W-:Y:S02]  /*65c80*/  PRMT R15, RZ, 0x7610, R15 ;  /* 0x00007610ff0f7816 */ /* 0x000fe4000000000f */
[----:B------:R-:W-:Y:S02]  /*65c90*/  PRMT R8, RZ, 0x7610, R8 ;  /* 0x00007610ff087816 */ /* 0x000fe40000000008 */
[----:B------:R-:W-:Y:S01]  /*65ca0*/  PRMT R12, RZ, 0x7610, R12 ;  /* 0x00007610ff0c7816 */ /* 0x000fe2000000000c */
[----:B------:R-:W3:Y:S04]  /*65cb0*/  LDL R17, [R1+0xdf0] ;  /* 0x000df00001117983 */ /* 0x000ee80000100800 */
[----:B------:R0:W3:Y:S02]  /*65cc0*/  @!P5 LDG.E.U16 R16, desc[UR16][R6.64] ;  /* 0x000000100610d981 */ /* 0x0000e4000c1e1500 */
[----:B0-----:R-:W-:-:S02]  /*65cd0*/  @!P5 IMAD.MOV.U32 R7, RZ, RZ, R44 ;  /* 0x000000ffff07d224 */ /* 0x001fc400078e002c */
        /* <DEDUP_REMOVED lines=20> */
[----:B------:R-:W4:Y:S04]  /*65e20*/  LDL R17, [R1+0xe10] ;  /* 0x000e100001117983 */ /* 0x000f280000100800 */
[----:B0-----:R-:W4:Y:S01]  /*65e30*/  LDL R12, [R1+0xe08] ;  /* 0x000e0800010c7983 */ /* 0x001f220000100800 */
[----:B---3--:R-:W-:-:S03]  /*65e40*/  @!P5 IMAD.MOV.U32 R6, RZ, RZ, R16 ;  /* 0x000000ffff06d224 */ /* 0x008fc600078e0010 */
[----:B------:R-:W3:Y:S04]  /*65e50*/  LDL R16, [R1+0xe14] ;  /* 0x000e140001107983 */ /* 0x000ee80000100800 */
[----:B------:R0:W3:Y:S02]  /*65e60*/  @!P5 LDG.E.U16 R41, desc[UR16][R6.64] ;  /* 0x000000100629d981 */ /* 0x0000e4000c1e1500 */
[----:B0-----:R-:W-:Y:S02]  /*65e70*/  @!P5 IMAD.MOV.U32 R7, RZ, RZ, R20 ;  /* 0x000000ffff07d224 */ /* 0x001fe400078e0014 */
[----:B------:R-:W3:Y:S01]  /*65e80*/  LDL R20, [R1+0xe18] ;  /* 0x000e180001147983 */ /* 0x000ee20000100800 */
[----:B--2---:R-:W-:-:S03]  /*65e90*/  @!P5 IMAD.MOV.U32 R6, RZ, RZ, R15 ;  /* 0x000000ffff06d224 */ /* 0x004fc600078e000f */
[----:B------:R-:W2:Y:S01]  /*65ea0*/  LDL R15, [R1+0xe1c] ;  /* 0x000e1c00010f7983 */ /* 0x000ea20000100800 */
[----:B------:R-:W-:Y:S02]  /*65eb0*/  PRMT R40, RZ, 0x7610, R40 ;  /* 0x00007610ff287816 */ /* 0x000fe40000000028 */
[----:B------:R-:W-:-:S04]  /*65ec0*/  PRMT R39, RZ, 0x7610, R39 ;  /* 0x00007610ff277816 */ /* 0x000fc80000000027 */
[----:B------:R0:W2:Y:S01]  /*65ed0*/  @!P5 LDG.E.U16 R40, desc[UR16][R6.64] ;  /* 0x000000100628d981 */ /* 0x0000a2000c1e1500 */
[----:B------:R-:W-:Y:S01]  /*65ee0*/  PRMT R38, RZ, 0x7610, R38 ;  /* 0x00007610ff267816 */ /* 0x000fe20000000026 */
[----:B0-----:R-:W-:Y:S02]  /*65ef0*/  @!P5 IMAD.MOV.U32 R6, RZ, RZ, R8 ;  /* 0x000000ffff06d224 */ /* 0x001fe400078e0008 */
[----:B------:R-:W-:Y:S01]  /*65f00*/  @!P5 IMAD.MOV.U32 R7, RZ, RZ, R9 ;  /* 0x000000ffff07d224 */ /* 0x000fe200078e0009 */
[----:B------:R-:W2:Y:S04]  /*65f10*/  LDL R8, [R1+0xe24] ;  /* 0x000e240001087983 */ /* 0x000ea80000100800 */
[----:B------:R-:W2:Y:S04]  /*65f20*/  LDL R9, [R1+0xe20] ;  /* 0x000e200001097983 */ /* 0x000ea80000100800 */
[----:B------:R0:W2:Y:S01]  /*65f30*/  @!P5 LDG.E.U16 R39, desc[UR16][R6.64] ;  /* 0x000000100627d981 */ /* 0x0000a2000c1e1500 */
[----:B------:R-:W-:Y:S01]  /*65f40*/  PRMT R37, RZ, 0x7610, R37 ;  /* 0x00007610ff257816 */ /* 0x000fe20000000025 */
[----:B0-----:R-:W-:-:S02]  /*65f50*/  @!P5 IMAD.MOV.U32 R6, RZ, RZ, R11 ;  /* 0x000000ffff06d224 */ /* 0x001fc400078e000b */
[----:B----4-:R-:W-:Y:S01]  /*65f60*/  @!P5 IMAD.MOV.U32 R7, RZ, RZ, R12 ;  /* 0x000000ffff07d224 */ /* 0x010fe200078e000c */
[----:B------:R-:W4:Y:S04]  /*65f70*/  LDL R11, [R1+0xe2c] ;  /* 0x000e2c00010b7983 */ /* 0x000f280000100800 */
[----:B------:R-:W4:Y:S04]  /*65f80*/  LDL R12, [R1+0xe28] ;  /* 0x000e2800010c7983 */ /* 0x000f280000100800 */
[----:B------:R3:W4:Y:S02]  /*65f90*/  @!P5 LDG.E.U16 R38, desc[UR16][R6.64] ;  /* 0x000000100626d981 */ /* 0x000724000c1e1500 */
[----:B---3--:R-:W-:-:S02]  /*65fa0*/  @!P5 IMAD.MOV.U32 R6, RZ, RZ, R16 ;  /* 0x000000ffff06d224 */ /* 0x008fc400078e0010 */
[----:B------:R-:W-:Y:S01]  /*65fb0*/  @!P5 IMAD.MOV.U32 R7, RZ, RZ, R17 ;  /* 0x000000ffff07d224 */ /* 0x000fe200078e0011 */
[----:B------:R-:W3:Y:S04]  /*65fc0*/  LDL R16, [R1+0xe34] ;  /* 0x000e340001107983 */ /* 0x000ee80000100800 */
[----:B------:R-:W3:Y:S04]  /*65fd0*/  LDL R17, [R1+0xe30] ;  /* 0x000e300001117983 */ /* 0x000ee80000100800 */
[----:B------:R0:W3:Y:S02]  /*65fe0*/  @!P5 LDG.E.U16 R37, desc[UR16][R6.64] ;  /* 0x000000100625d981 */ /* 0x0000e4000c1e1500 */
[----:B0-----:R-:W-:-:S02]  /*65ff0*/  @!P5 IMAD.MOV.U32 R7, RZ, RZ, R20 ;  /* 0x000000ffff07d224 */ /* 0x001fc400078e0014 */
        /* <DEDUP_REMOVED lines=11> */
[----:B------:R4:W2:Y:S04]  /*660b0*/  @!P5 LDG.E.U16 R35, desc[UR16][R6.64] ;  /* 0x000000100623d981 */ /* 0x0008a8000c1e1500 */
[----:B------:R-:W-:Y:S01]  /*660c0*/  STL [R1+0x88], R41 ;  /* 0x0000882901007387 */ /* 0x000fe20000100800 */
[----:B------:R-:W-:Y:S01]  /*660d0*/  PRMT R33, RZ, 0x7610, R33 ;  /* 0x00007610ff217816 */ /* 0x000fe20000000021 */
[----:B----4-:R-:W-:-:S02]  /*660e0*/  @!P5 IMAD.MOV.U32 R6, RZ, RZ, R11 ;  /* 0x000000ffff06d224 */ /* 0x010fc400078e000b */
[----:B------:R-:W-:Y:S01]  /*660f0*/  @!P5 IMAD.MOV.U32 R7, RZ, RZ, R12 ;  /* 0x000000ffff07d224 */ /* 0x000fe200078e000c */
[----:B------:R-:W4:Y:S04]  /*66100*/  LDL R11, [R1+0xe4c] ;  /* 0x000e4c00010b7983 */ /* 0x000f280000100800 */
[----:B------:R-:W4:Y:S04]  /*66110*/  LDL R12, [R1+0xe48] ;  /* 0x000e4800010c7983 */ /* 0x000f280000100800 */
[----:B------:R3:W4:Y:S04]  /*66120*/  @!P5 LDG.E.U16 R34, desc[UR16][R6.64] ;  /* 0x000000100622d981 */ /* 0x000728000c1e1500 */
[----:B------:R-:W-:Y:S01]  /*66130*/  STL [R1+0x84], R40 ;  /* 0x0000842801007387 */ /* 0x000fe20000100800 */
[----:B---3--:R-:W-:-:S02]  /*66140*/  @!P5 IMAD.MOV.U32 R6, RZ, RZ, R16 ;  /* 0x000000ffff06d224 */ /* 0x008fc400078e0010 */
[----:B------:R-:W-:Y:S01]  /*66150*/  @!P5 IMAD.MOV.U32 R7, RZ, RZ, R17 ;  /* 0x000000ffff07d224 */ /* 0x000fe200078e0011 */
[----:B------:R-:W3:Y:S04]  /*66160*/  LDL R16, [R1+0xe54] ;  /* 0x000e540001107983 */ /* 0x000ee80000100800 */
[----:B------:R-:W3:Y:S04]  /*66170*/  LDL R17, [R1+0xe50] ;  /* 0x000e500001117983 */ /* 0x000ee80000100800 */
[----:B------:R0:W3:Y:S04]  /*66180*/  @!P5 LDG.E.U16 R33, desc[UR16][R6.64] ;  /* 0x000000100621d981 */ /* 0x0000e8000c1e1500 */
[----:B------:R-:W-:Y:S01]  /*66190*/  STL [R1+0x80], R39 ;  /* 0x0000802701007387 */ /* 0x000fe20000100800 */
[----:B0-----:R-:W-:-:S03]  /*661a0*/  @!P5 IMAD.MOV.U32 R7, RZ, RZ, R20 ;  /* 0x000000ffff07d224 */ /* 0x001fc600078e0014 */
        /* <DEDUP_REMOVED lines=8> */
[----:B------:R-:W-:-:S05]  /*66230*/  @!P5 IMAD.MOV.U32 R7, RZ, RZ, R9 ;  /* 0x000000ffff07d224 */ /* 0x000fca00078e0009 */
[----:B------:R4:W2:Y:S01]  /*66240*/  @!P5 LDG.E.U16 R31, desc[UR16][R6.64] ;  /* 0x00000010061fd981 */ /* 0x0008a2000c1e1500 */
[----:B------:R-:W-:-:S03]  /*66250*/  PRMT R29, RZ, 0x7610, R29 ;  /* 0x00007610ff1d7816 */ /* 0x000fc6000000001d */
[----:B------:R-:W-:Y:S04]  /*66260*/  STL [R1+0x7c], R38 ;  /* 0x00007c2601007387 */ /* 0x000fe80000100800 */
[----:B------:R-:W2:Y:S04]  /*66270*/  LDL R9, [R1+0xe60] ;  /* 0x000e600001097983 */ /* 0x000ea80000100800 */
[----:B------:R-:W2:Y:S01]  /*66280*/  LDL R8, [R1+0xe64] ;  /* 0x000e640001087983 */ /* 0x000ea20000100800 */
[----:B----4-:R-:W-:Y:S02]  /*66290*/  @!P5 IMAD.MOV.U32 R6, RZ, RZ, R11 ;  /* 0x000000ffff06d224 */ /* 0x010fe400078e000b */
[----:B------:R-:W-:-:S05]  /*662a0*/  @!P5 IMAD.MOV.U32 R7, RZ, RZ, R12 ;  /* 0x000000ffff07d224 */ /* 0x000fca00078e000c */
[----:B------:R3:W4:Y:S01]  /*662b0*/  @!P5 LDG.E.U16 R30, desc[UR16][R6.64] ;  /* 0x00000010061ed981 */ /* 0x000722000c1e1500 */
[----:B------:R-:W-:Y:S01]  /*662c0*/  PRMT R10, RZ, 0x7610, R10 ;  /* 0x00007610ff0a7816 */ /* 0x000fe2000000000a */
[----:B---3--:R-:W-:Y:S02]  /*662d0*/  @!P5 IMAD.MOV.U32 R6, RZ, RZ, R16 ;  /* 0x000000ffff06d224 */ /* 0x008fe400078e0010 */
[----:B------:R-:W-:-:S05]  /*662e0*/  @!P5 IMAD.MOV.U32 R7, RZ, RZ, R17 ;  /* 0x000000ffff07d224 */ /* 0x000fca00078e0011 */
[----:B------:R0:W3:Y:S04]  /*662f0*/  @!P5 LDG.E.U16 R29, desc[UR16][R6.64] ;  /* 0x00000010061dd981 */ /* 0x0000e8000c1e1500 */
[----:B------:R-:W-:Y:S04]  /*66300*/  STL [R1+0x78], R37 ;  /* 0x0000782501007387 */ /* 0x000fe80000100800 */
[----:B------:R-:W3:Y:S04]  /*66310*/  LDL R11, [R1+0xe6c] ;  /* 0x000e6c00010b7983 */ /* 0x000ee80000100800 */
[----:B------:R-:W4:Y:S01]  /*66320*/  LDL R12, [R1+0xe68] ;  /* 0x000e6800010c7983 */ /* 0x000f220000100800 */
[----:B0-----:R-:W-:-:S02]  /*66330*/  @!P5 IMAD.MOV.U32 R7, RZ, RZ, R20 ;  /* 0x000000ffff07d224 */ /* 0x001fc400078e0014 */
[----:B--2---:R-:W-:-:S05]  /*66340*/  @!P5 IMAD.MOV.U32 R6, RZ, RZ, R15 ;  /* 0x000000ffff06d224 */ /* 0x004fca00078e000f */
[----:B------:R0:W2:Y:S04]  /*66350*/  @!P5 LDG.E.U16 R10, desc[UR16][R6.64] ;  /* 0x00000010060ad981 */ /* 0x0000a8000c1e1500 */
[----:B------:R-:W-:Y:S04]  /*66360*/  STL [R1+0x74], R36 ;  /* 0x0000742401007387 */ /* 0x000fe80000100800 */
[----:B------:R-:W4:Y:S04]  /*66370*/  LDL R17, [R1+0xe70] ;  /* 0x000e700001117983 */ /* 0x000f280000100800 */
[----:B------:R-:W4:Y:S01]  /*66380*/  LDL R16, [R1+0xe74] ;  /* 0x000e740001107983 */ /* 0x000f220000100800 */
[----:B------:R-:W-:-:S03]  /*66390*/  PRMT R13, RZ, 0x7610, R13 ;  /* 0x00007610ff0d7816 */ /* 0x000fc6000000000d */
[----:B------:R-:W-:Y:S04]  /*663a0*/  STL [R1+0x70], R35 ;  /* 0x0000702301007387 */ /* 0x000fe80000100800 */
[----:B------:R-:W4:Y:S04]  /*663b0*/  LDL R20, [R1+0xe78] ;  /* 0x000e780001147983 */ /* 0x000f280000100800 */
[----:B------:R-:W4:Y:S04]  /*663c0*/  LDL R15, [R1+0xe7c] ;  /* 0x000e7c00010f7983 */ /* 0x000f280000100800 */
[----:B------:R-:W-:Y:S01]  /*663d0*/  STL [R1+0x6c], R34 ;  /* 0x00006c2201007387 */ /* 0x000fe20000100800 */
[----:B0-----:R-:W-:-:S02]  /*663e0*/  @!P5 IMAD.MOV.U32 R7, RZ, RZ, R9 ;  /* 0x000000ffff07d224 */ /* 0x001fc400078e0009 */
[----:B------:R-:W-:Y:S01]  /*663f0*/  @!P5 IMAD.MOV.U32 R6, RZ, RZ, R8 ;  /* 0x000000ffff06d224 */ /* 0x000fe200078e0008 */
[----:B------:R-:W4:Y:S04]  /*66400*/  LDL R9, [R1+0xe80] ;  /* 0x000e800001097983 */ /* 0x000f280000100800 */
[----:B------:R-:W4:Y:S04]  /*66410*/  LDL R8, [R1+0xe84] ;  /* 0x000e840001087983 */ /* 0x000f280000100800 */
[----:B------:R3:W4:Y:S02]  /*66420*/  @!P5 LDG.E.U16 R13, desc[UR16][R6.64] ;  /* 0x00000010060dd981 */ /* 0x000724000c1e1500 */
[----:B---3--:R-:W-:-:S02]  /*66430*/  @!P5 IMAD.MOV.U32 R6, RZ, RZ, R11 ;  /* 0x000000ffff06d224 */ /* 0x008fc400078e000b */
[----:B--2---:R0:W-:Y:S04]  /*66440*/  STL [R1+0x54], R10 ;  /* 0x0000540a01007387 */ /* 0x0041e80000100800 */
[----:B0-----:R-:W2:Y:S04]  /*66450*/  LDL R10, [R1+0xe8c] ;  /* 0x000e8c00010a7983 */ /* 0x001ea80000100800 */
[----:B------:R-:W-:Y:S04]  /*66460*/  STL [R1+0x68], R33 ;  /* 0x0000682101007387 */ /* 0x000fe80000100800 */
[----:B------:R-:W3:Y:S01]  /*66470*/  LDL R11, [R1+0xe88] ;  /* 0x000e8800010b7983 */ /* 0x000ee20000100800 */
[----:B------:R-:W-:Y:S01]  /*66480*/  PRMT R28, RZ, 0x7610, R28 ;  /* 0x00007610ff1c7816 */ /* 0x000fe2000000001c */
[----:B----4-:R-:W-:Y:S01]  /*66490*/  @!P5 IMAD.MOV.U32 R7, RZ, RZ, R12 ;  /* 0x000000ffff07d224 */ /* 0x010fe200078e000c */
[----:B------:R-:W-:-:S04]  /*664a0*/  PRMT R27, RZ, 0x7610, R27 ;  /* 0x00007610ff1b7816 */ /* 0x000fc8000000001b */
[----:B------:R0:W4:Y:S01]  /*664b0*/  @!P5 LDG.E.U16 R28, desc[UR16][R6.64] ;  /* 0x00000010061cd981 */ /* 0x000122000c1e1500 */
[----:B------:R-:W-:Y:S01]  /*664c0*/  PRMT R26, RZ, 0x7610, R26 ;  /* 0x00007610ff1a7816 */ /* 0x000fe2000000001a */
[----:B0-----:R-:W-:Y:S02]  /*664d0*/  @!P5 IMAD.MOV.U32 R6, RZ, RZ, R16 ;  /* 0x000000ffff06d224 */ /* 0x001fe400078e0010 */
[----:B------:R-:W-:-:S05]  /*664e0*/  @!P5 IMAD.MOV.U32 R7, RZ, RZ, R17 ;  /* 0x000000ffff07d224 */ /* 0x000fca00078e0011 */
[----:B------:R0:W4:Y:S04]  /*664f0*/  @!P5 LDG.E.U16 R27, desc[UR16][R6.64] ;  /* 0x00000010061bd981 */ /* 0x000128000c1e1500 */
[----:B------:R1:W-:Y:S01]  /*66500*/  STL [R1+0x50], R13 ;  /* 0x0000500d01007387 */ /* 0x0003e20000100800 */
[----:B------:R-:W-:-:S03]  /*66510*/  PRMT R19, RZ, 0x7610, R19 ;  /* 0x00007610ff137816 */ /* 0x000fc60000000013 */
[----:B------:R-:W-:Y:S04]  /*66520*/  STL [R1+0x64], R32 ;  /* 0x0000642001007387 */ /* 0x000fe80000100800 */
[----:B------:R-:W4:Y:S01]  /*66530*/  LDL R12, [R1+0xe94] ;  /* 0x000e9400010c7983 */ /* 0x000f220000100800 */
[----:B0-----:R-:W-:Y:S02]  /*66540*/  @!P5 IMAD.MOV.U32 R6, RZ, RZ, R15 ;  /* 0x000000ffff06d224 */ /* 0x001fe400078e000f */
[----:B------:R-:W-:Y:S01]  /*66550*/  @!P5 IMAD.MOV.U32 R7, RZ, RZ, R20 ;  /* 0x000000ffff07d224 */ /* 0x000fe200078e0014 */
[----:B-1----:R-:W4:Y:S04]  /*66560*/  LDL R13, [R1+0xe90] ;  /* 0x000e9000010d7983 */ /* 0x002f280000100800 */
[----:B------:R0:W4:Y:S01]  /*66570*/  @!P5 LDG.E.U16 R26, desc[UR16][R6.64] ;  /* 0x00000010061ad981 */ /* 0x000122000c1e1500 */
[----:B------:R-:W-:Y:S01]  /*66580*/  PRMT R2, RZ, 0x7610, R2 ;  /* 0x00007610ff027816 */ /* 0x000fe20000000002 */
[----:B0-----:R-:W-:-:S02]  /*66590*/  @!P5 IMAD.MOV.U32 R6, RZ, RZ, R8 ;  /* 0x000000ffff06d224 */ /* 0x001fc400078e0008 */
[----:B------:R-:W-:-:S05]  /*665a0*/  @!P5 IMAD.MOV.U32 R7, RZ, RZ, R9 ;  /* 0x000000ffff07d224 */ /* 0x000fca00078e0009 */
[----:B------:R2:W4:Y:S02]  /*665b0*/  @!P5 LDG.E.U16 R19, desc[UR16][R6.64] ;  /* 0x000000100613d981 */ /* 0x000524000c1e1500 */
[----:B--2---:R-:W-:Y:S02]  /*665c0*/  @!P5 IMAD.MOV.U32 R6, RZ, RZ, R10 ;  /* 0x000000ffff06d224 */ /* 0x004fe400078e000a */
[----:B---3--:R-:W-:-:S05]  /*665d0*/  @!P5 IMAD.MOV.U32 R7, RZ, RZ, R11 ;  /* 0x000000ffff07d224 */ /* 0x008fca00078e000b */
[----:B------:R4:W2:Y:S04]  /*665e0*/  @!P5 LDG.E.U16 R2, desc[UR16][R6.64] ;  /* 0x000000100602d981 */ /* 0x0008a8000c1e1500 */
[----:B------:R-:W-:Y:S04]  /*665f0*/  STL [R1+0x60], R31 ;  /* 0x0000601f01007387 */ /* 0x000fe80000100800 */
[----:B------:R-:W3:Y:S04]  /*66600*/  LDL R17, [R1+0xe98] ;  /* 0x000e980001117983 */ /* 0x000ee80000100800 */
[----:B------:R-:W3:Y:S04]  /*66610*/  LDL R16, [R1+0xe9c] ;  /* 0x000e9c0001107983 */ /* 0x000ee80000100800 */
[----:B------:R-:W-:Y:S04]  /*66620*/  STL [R1+0x5c], R30 ;  /* 0x00005c1e01007387 */ /* 0x000fe80000100800 */
[----:B------:R-:W3:Y:S04]  /*66630*/  LDL R20, [R1+0xea0] ;  /* 0x000ea00001147983 */ /* 0x000ee80000100800 */
[----:B------:R-:W3:Y:S04]  /*66640*/  LDL R15, [R1+0xea4] ;  /* 0x000ea400010f7983 */ /* 0x000ee80000100800 */
[----:B------:R-:W-:Y:S04]  /*66650*/  STL [R1+0x58], R29 ;  /* 0x0000581d01007387 */ /* 0x000fe80000100800 */
[----:B------:R-:W3:Y:S04]  /*66660*/  LDL R9, [R1+0xea8] ;  /* 0x000ea80001097983 */ /* 0x000ee80000100800 */
[----:B------:R-:W3:Y:S01]  /*66670*/  LDL R8, [R1+0xeac] ;  /* 0x000eac0001087983 */ /* 0x000ee20000100800 */
[----:B------:R-:W-:-:S03]  /*66680*/  PRMT R18, RZ, 0x7610, R18 ;  /* 0x00007610ff127816 */ /* 0x000fc60000000012 */
[----:B------:R-:W3:Y:S04]  /*66690*/  LDL R11, [R1+0xeb0] ;  /* 0x000eb000010b7983 */ /* 0x000ee80000100800 */
[----:B------:R-:W3:Y:S01]  /*666a0*/  LDL R10, [R1+0xeb4] ;  /* 0x000eb400010a7983 */ /* 0x000ee20000100800 */
[----:B----4-:R-:W-:Y:S02]  /*666b0*/  @!P5 IMAD.MOV.U32 R6, RZ, RZ, R12 ;  /* 0x000000ffff06d224 */ /* 0x010fe400078e000c */
[----:B------:R-:W-:-:S05]  /*666c0*/  @!P5 IMAD.MOV.U32 R7, RZ, RZ, R13 ;  /* 0x000000ffff07d224 */ /* 0x000fca00078e000d */
[----:B------:R3:W4:Y:S04]  /*666d0*/  @!P5 LDG.E.U16 R18, desc[UR16][R6.64] ;  /* 0x000000100612d981 */ /* 0x000728000c1e1500 */
[----:B--2---:R-:W-:Y:S04]  /*666e0*/  STL [R1+0x17d4], R2 ;  /* 0x0017d40201007387 */ /* 0x004fe80000100800 */
[----:B------:R-:W2:Y:S04]  /*666f0*/  LDL R13, [R1+0xeb8] ;  /* 0x000eb800010d7983 */ /* 0x000ea80000100800 */
[----:B------:R-:W2:Y:S01]  /*66700*/  LDL R12, [R1+0xebc] ;  /* 0x000ebc00010c7983 */ /* 0x000ea20000100800 */
[----:B------:R-:W-:Y:S01]  /*66710*/  PRMT R25, RZ, 0x7610, R25 ;  /* 0x00007610ff197816 */ /* 0x000fe20000000019 */
[----:B---3--:R-:W-:-:S02]  /*66720*/  @!P5 IMAD.MOV.U32 R6, RZ, RZ, R16 ;  /* 0x000000ffff06d224 */ /* 0x008fc400078e0010 */
[----:B------:R-:W-:Y:S01]  /*66730*/  @!P5 IMAD.MOV.U32 R7, RZ, RZ, R17 ;  /* 0x000000ffff07d224 */ /* 0x000fe200078e0011 */
[----:B------:R-:W-:-:S04]  /*66740*/  PRMT R24, RZ, 0x7610, R24 ;  /* 0x00007610ff187816 */ /* 0x000fc80000000018 */
[----:B------:R0:W3:Y:S01]  /*66750*/  @!P5 LDG.E.U16 R25, desc[UR16][R6.64] ;  /* 0x000000100619d981 */ /* 0x0000e2000c1e1500 */
[----:B------:R-:W-:-:S03]  /*66760*/  PRMT R23, RZ, 0x7610, R23 ;  /* 0x00007610ff177816 */ /* 0x000fc60000000017 */
[----:B------:R1:W-:Y:S04]  /*66770*/  STL [R1+0x40], R19 ;  /* 0x0000401301007387 */ /* 0x0003e80000100800 */
[----:B------:R-:W3:Y:S01]  /*66780*/  LDL R17, [R1+0xec4] ;  /* 0x000ec40001117983 */ /* 0x000ee20000100800 */
[----:B0-----:R-:W-:Y:S02]  /*66790*/  @!P5 IMAD.MOV.U32 R6, RZ, RZ, R15 ;  /* 0x000000ffff06d224 */ /* 0x001fe400078e000f */
[----:B------:R-:W-:Y:S01]  /*667a0*/  @!P5 IMAD.MOV.U32 R7, RZ, RZ, R20 ;  /* 0x000000ffff07d224 */ /* 0x000fe200078e0014 */
[----:B-1----:R-:W3:Y:S04]  /*667b0*/  LDL R19, [R1+0xec0] ;  /* 0x000ec00001137983 */ /* 0x002ee80000100800 */
[----:B------:R0:W3:Y:S04]  /*667c0*/  @!P5 LDG.E.U16 R24, desc[UR16][R6.64] ;  /* 0x000000100618d981 */ /* 0x0000e8000c1e1500 */
[----:B------:R-:W-:Y:S01]  /*667d0*/  STL [R1+0x4c], R28 ;  /* 0x00004c1c01007387 */ /* 0x000fe20000100800 */
[----:B------:R-:W-:Y:S01]  /*667e0*/  PRMT R22, RZ, 0x7610, R22 ;  /* 0x00007610ff167816 */ /* 0x000fe20000000016 */
[----:B0-----:R-:W-:-:S02]  /*667f0*/  @!P5 IMAD.MOV.U32 R6, RZ, RZ, R8 ;  /* 0x000000ffff06d224 */ /* 0x001fc400078e0008 */
[----:B------:R-:W-:Y:S01]  /*66800*/  @!P5 IMAD.MOV.U32 R7, RZ, RZ, R9 ;  /* 0x000000ffff07d224 */ /* 0x000fe200078e0009 */
[----:B----4-:R0:W-:Y:S04]  /*66810*/  STL [R1+0x38], R18 ;  /* 0x0000381201007387 */ /* 0x0101e80000100800 */
[----:B------:R-:W4:Y:S04]  /*66820*/  LDL R16, [R1+0xecc] ;  /* 0x000ecc0001107983 */ /* 0x000f280000100800 */
[----:B------:R1:W4:Y:S01]  /*66830*/  @!P5 LDG.E.U16 R23, desc[UR16][R6.64] ;  /* 0x000000100617d981 */ /* 0x000322000c1e1500 */
[----:B------:R-:W-:-:S03]  /*66840*/  PRMT R3, RZ, 0x7610, R3 ;  /* 0x00007610ff037816 */ /* 0x000fc60000000003 */
[----:B0-----:R-:W4:Y:S01]  /*66850*/  LDL R18, [R1+0xec8] ;  /* 0x000ec80001127983 */ /* 0x001f220000100800 */
[----:B-1----:R-:W-:Y:S02]  /*66860*/  @!P5 IMAD.MOV.U32 R6, RZ, RZ, R10 ;  /* 0x000000ffff06d224 */ /* 0x002fe400078e000a */
[----:B------:R-:W-:Y:S01]  /*66870*/  @!P5 IMAD.MOV.U32 R7, RZ, RZ, R11 ;  /* 0x000000ffff07d224 */ /* 0x000fe200078e000b */
[----:B------:R-:W-:Y:S04]  /*66880*/  STL [R1+0x48], R27 ;  /* 0x0000481b01007387 */ /* 0x000fe80000100800 */
[----:B------:R-:W4:Y:S04]  /*66890*/  LDL R20, [R1+0xed0] ;  /* 0x000ed00001147983 */ /* 0x000f280000100800 */
[----:B------:R-:W4:Y:S04]  /*668a0*/  LDL R15, [R1+0xed4] ;  /* 0x000ed400010f7983 */ /* 0x000f280000100800 */
[----:B------:R2:W4:Y:S04]  /*668b0*/  @!P5 LDG.E.U16 R22, desc[UR16][R6.64] ;  /* 0x000000100616d981 */ /* 0x000528000c1e1500 */
[----:B------:R-:W-:Y:S04]  /*668c0*/  STL [R1+0x44], R26 ;  /* 0x0000441a01007387 */ /* 0x000fe80000100800 */
[----:B------:R-:W4:Y:S04]  /*668d0*/  LDL R9, [R1+0xed8] ;  /* 0x000ed80001097983 */ /* 0x000f280000100800 */
[----:B------:R-:W4:Y:S04]  /*668e0*/  LDL R8, [R1+0xedc] ;  /* 0x000edc0001087983 */ /* 0x000f280000100800 */
[----:B------:R-:W4:Y:S04]  /*668f0*/  LDL R11, [R1+0xee0] ;  /* 0x000ee000010b7983 */ /* 0x000f280000100800 */
[----:B------:R-:W4:Y:S01]  /*66900*/  LDL R10, [R1+0xee4] ;  /* 0x000ee400010a7983 */ /* 0x000f220000100800 */
[----:B--2---:R-:W-:-:S02]  /*66910*/  @!P5 IMAD.MOV.U32 R7, RZ, RZ, R13 ;  /* 0x000000ffff07d224 */ /* 0x004fc400078e000d */
[----:B------:R-:W-:Y:S01]  /*66920*/  @!P5 IMAD.MOV.U32 R6, RZ, RZ, R12 ;  /* 0x000000ffff06d224 */ /* 0x000fe200078e000c */
[----:B------:R-:W2:Y:S04]  /*66930*/  LDL R13, [R1+0xee8] ;  /* 0x000ee800010d7983 */ /* 0x000ea80000100800 */
[----:B------:R-:W2:Y:S04]  /*66940*/  LDL R12, [R1+0xeec] ;  /* 0x000eec00010c7983 */ /* 0x000ea80000100800 */
[----:B------:R3:W2:Y:S01]  /*66950*/  @!P5 LDG.E.U16 R3, desc[UR16][R6.64] ;  /* 0x000000100603d981 */ /* 0x0006a2000c1e1500 */
[----:B------:R-:W-:-:S02]  /*66960*/  PRMT R4, RZ, 0x7610, R4 ;  /* 0x00007610ff047816 */ /* 0x000fc40000000004 */
[----:B------:R-:W-:Y:S01]  /*66970*/  PRMT R21, RZ, 0x7610, R21 ;  /* 0x00007610ff157816 */ /* 0x000fe20000000015 */
[----:B---3--:R-:W-:Y:S02]  /*66980*/  @!P5 IMAD.MOV.U32 R6, RZ, RZ, R17 ;  /* 0x000000ffff06d224 */ /* 0x008fe400078e0011 */
[----:B------:R-:W-:-:S05]  /*66990*/  @!P5 IMAD.MOV.U32 R7, RZ, RZ, R19 ;  /* 0x000000ffff07d224 */ /* 0x000fca00078e0013 */
[----:B------:R4:W3:Y:S01]  /*669a0*/  @!P5 LDG.E.U16 R4, desc[UR16][R6.64] ;  /* 0x000000100604d981 */ /* 0x0008e2000c1e1500 */
[----:B------:R-:W-:Y:S01]  /*669b0*/  PRMT R14, RZ, 0x7610, R14 ;  /* 0x00007610ff0e7816 */ /* 0x000fe2000000000e */
[----:B----4-:R-:W-:Y:S02]  /*669c0*/  @!P5 IMAD.MOV.U32 R6, RZ, RZ, R16 ;  /* 0x000000ffff06d224 */ /* 0x010fe400078e0010 */
[----:B------:R-:W-:-:S05]  /*669d0*/  @!P5 IMAD.MOV.U32 R7, RZ, RZ, R18 ;  /* 0x000000ffff07d224 */ /* 0x000fca00078e0012 */
[----:B------:R0:W4:Y:S02]  /*669e0*/  @!P5 LDG.E.U16 R21, desc[UR16][R6.64] ;  /* 0x000000100615d981 */ /* 0x000124000c1e1500 */
[----:B0-----:R-:W-:Y:S02]  /*669f0*/  @!P5 IMAD.MOV.U32 R6, RZ, RZ, R15 ;  /* 0x000000ffff06d224 */ /* 0x001fe400078e000f */
[----:B------:R-:W-:-:S05]  /*66a00*/  @!P5 IMAD.MOV.U32 R7, RZ, RZ, R20 ;  /* 0x000000ffff07d224 */ /* 0x000fca00078e0014 */
[----:B------:R0:W4:Y:S01]  /*66a10*/  @!P5 LDG.E.U16 R14, desc[UR16][R6.64] ;  /* 0x00000010060ed981 */ /* 0x000122000c1e1500 */
[----:B------:R-:W-:Y:S01]  /*66a20*/  PRMT R2, RZ, 0x7610, R2 ;  /* 0x00007610ff027816 */ /* 0x000fe20000000002 */
[----:B0-----:R-:W-:Y:S02]  /*66a30*/  @!P5 IMAD.MOV.U32 R6, RZ, RZ, R8 ;  /* 0x000000ffff06d224 */ /* 0x001fe400078e0008 */
[----:B------:R-:W-:Y:S01]  /*66a40*/  @!P5 IMAD.MOV.U32 R7, RZ, RZ, R9 ;  /* 0x000000ffff07d224 */ /* 0x000fe200078e0009 */
[----:B------:R-:W-:Y:S01]  /*66a50*/  PRMT R0, RZ, 0x7610, R0 ;  /* 0x00007610ff007816 */ /* 0x000fe20000000000 */
[----:B--2---:R0:W-:Y:S04]  /*66a60*/  STL [R1+0x17d8], R3 ;  /* 0x0017d80301007387 */ /* 0x0041e80000100800 */
[----:B------:R-:W2:Y:S04]  /*66a70*/  LDL R19, [R1+0xef0] ;  /* 0x000ef00001137983 */ /* 0x000ea80000100800 */
[----:B------:R-:W2:Y:S01]  /*66a80*/  LDL R17, [R1+0xef4] ;  /* 0x000ef40001117983 */ /* 0x000ea20000100800 */
[----:B0-----:R-:W-:-:S06]  /*66a90*/  PRMT R3, RZ, 0x7610, R3 ;  /* 0x00007610ff037816 */ /* 0x001fcc0000000003 */
[----:B------:R0:W2:Y:S02]  /*66aa0*/  @!P5 LDG.E.U16 R3, desc[UR16][R6.64] ;  /* 0x000000100603d981 */ /* 0x0000a4000c1e1500 */
[----:B0-----:R-:W-:Y:S02]  /*66ab0*/  @!P5 IMAD.MOV.U32 R6, RZ, RZ, R10 ;  /* 0x000000ffff06d224 */ /* 0x001fe400078e000a */
[----:B------:R-:W-:-:S05]  /*66ac0*/  @!P5 IMAD.MOV.U32 R7, RZ, RZ, R11 ;  /* 0x000000ffff07d224 */ /* 0x000fca00078e000b */
[----:B------:R0:W2:Y:S02]  /*66ad0*/  @!P5 LDG.E.U16 R2, desc[UR16][R6.64] ;  /* 0x000000100602d981 */ /* 0x0000a4000c1e1500 */
[----:B0-----:R-:W-:Y:S02]  /*66ae0*/  @!P5 IMAD.MOV.U32 R6, RZ, RZ, R12 ;  /* 0x000000ffff06d224 */ /* 0x001fe400078e000c */
[----:B------:R-:W-:-:S05]  /*66af0*/  @!P5 IMAD.MOV.U32 R7, RZ, RZ, R13 ;  /* 0x000000ffff07d224 */ /* 0x000fca00078e000d */
[----:B------:R2:W2:Y:S04]  /*66b00*/  @!P5 LDG.E.U16 R0, desc[UR16][R6.64] ;  /* 0x000000100600d981 */ /* 0x0004a8000c1e1500 */
[----:B---3--:R-:W-:Y:S04]  /*66b10*/  STL [R1+0x1828], R4 ;  /* 0x0018280401007387 */ /* 0x008fe80000100800 */
[----:B------:R-:W3:Y:S04]  /*66b20*/  LDL R18, [R1+0xef8] ;  /* 0x000ef80001127983 */ /* 0x000ee80000100800 */
[----:B------:R-:W3:Y:S04]  /*66b30*/  LDL R16, [R1+0xefc] ;  /* 0x000efc0001107983 */ /* 0x000ee80000100800 */
[----:B------:R-:W-:Y:S04]  /*66b40*/  STL [R1+0x34], R25 ;  /* 0x0000341901007387 */ /* 0x000fe80000100800 */
[----:B------:R-:W3:Y:S04]  /*66b50*/  LDL R15, [R1+0xf00] ;  /* 0x000f0000010f7983 */ /* 0x000ee80000100800 */
[----:B----4-:R0:W-:Y:S04]  /*66b60*/  STL [R1+0x18], R14 ;  /* 0x0000180e01007387 */ /* 0x0101e80000100800 */
[----:B------:R-:W-:Y:S04]  /*66b70*/  STL [R1+0x30], R24 ;  /* 0x0000301801007387 */ /* 0x000fe80000100800 */
[----:B------:R-:W4:Y:S04]  /*66b80*/  LDL R9, [R1+0xf08] ;  /* 0x000f080001097983 */ /* 0x000f280000100800 */
[----:B------:R-:W4:Y:S04]  /*66b90*/  LDL R8, [R1+0xf0c] ;  /* 0x000f0c0001087983 */ /* 0x000f280000100800 */
[----:B0-----:R-:W4:Y:S04]  /*66ba0*/  LDL R14, [R1+0xf04] ;  /* 0x000f0400010e7983 */ /* 0x001f280000100800 */
[----:B------:R-:W-:Y:S01]  /*66bb0*/  STL [R1+0x2c], R23 ;  /* 0x00002c1701007387 */ /* 0x000fe20000100800 */
[----:B--2---:R-:W-:-:S02]  /*66bc0*/  @!P5 IMAD.MOV.U32 R7, RZ, RZ, R19 ;  /* 0x000000ffff07d224 */ /* 0x004fc400078e0013 */
[----:B------:R-:W-:Y:S01]  /*66bd0*/  @!P5 IMAD.MOV.U32 R6, RZ, RZ, R17 ;  /* 0x000000ffff06d224 */ /* 0x000fe200078e0011 */
[----:B------:R-:W-:Y:S04]  /*66be0*/  STL [R1+0x17dc], R3 ;  /* 0x0017dc0301007387 */ /* 0x000fe80000100800 */
[----:B------:R-:W2:Y:S04]  /*66bf0*/  LDL R11, [R1+0xf10] ;  /* 0x000f1000010b7983 */ /* 0x000ea80000100800 */
[----:B------:R-:W-:Y:S04]  /*66c00*/  STL [R1+0x28], R22 ;  /* 0x0000281601007387 */ /* 0x000fe80000100800 */
[----:B------:R-:W2:Y:S04]  /*66c10*/  LDL R10, [R1+0xf14] ;  /* 0x000f1400010a7983 */ /* 0x000ea80000100800 */
[----:B------:R0:W-:Y:S04]  /*66c20*/  STL [R1+0x17e0], R2 ;  /* 0x0017e00201007387 */ /* 0x0001e80000100800 */
[----:B------:R-:W2:Y:S04]  /*66c30*/  LDL R13, [R1+0xf18] ;  /* 0x000f1800010d7983 */ /* 0x000ea80000100800 */
[----:B------:R-:W2:Y:S01]  /*66c40*/  LDL R12, [R1+0xf1c] ;  /* 0x000f1c00010c7983 */ /* 0x000ea20000100800 */
[----:B0-----:R-:W-:-:S06]  /*66c50*/  PRMT R2, RZ, 0x7610, R2 ;  /* 0x00007610ff027816 */ /* 0x001fcc0000000002 */
[----:B------:R3:W2:Y:S04]  /*66c60*/  @!P5 LDG.E.U16 R2, desc[UR16][R6.64] ;  /* 0x000000100602d981 */ /* 0x0006a8000c1e1500 */
[----:B------:R0:W-:Y:S04]  /*66c70*/  STL [R1+0x17e4], R0 ;  /* 0x0017e40001007387 */ /* 0x0001e80000100800 */
[----:B------:R-:W2:Y:S04]  /*66c80*/  LDL R17, [R1+0xf20] ;  /* 0x000f200001117983 */ /* 0x000ea80000100800 */
[----:B------:R-:W2:Y:S01]  /*66c90*/  LDL R4, [R1+0xf24] ;  /* 0x000f240001047983 */ /* 0x000ea20000100800 */
[----:B------:R-:W-:Y:S01]  /*66ca0*/  PRMT R3, RZ, 0x7610, R3 ;  /* 0x00007610ff037816 */ /* 0x000fe20000000003 */
[----:B---3--:R-:W-:Y:S01]  /*66cb0*/  @!P5 IMAD.MOV.U32 R6, RZ, RZ, R16 ;  /* 0x000000ffff06d224 */ /* 0x008fe200078e0010 */
[----:B0-----:R-:W-:Y:S01]  /*66cc0*/  PRMT R0, RZ, 0x7610, R0 ;  /* 0x00007610ff007816 */ /* 0x001fe20000000000 */
        /* <DEDUP_REMOVED lines=9> */
[----:B------:R-:W-:Y:S02]  /*66d60*/  PRMT R90, RZ, 0x7610, R90 ;  /* 0x00007610ff5a7816 */ /* 0x000fe4000000005a */
[----:B------:R-:W-:Y:S02]  /*66d70*/  PRMT R88, RZ, 0x7610, R88 ;  /* 0x00007610ff587816 */ /* 0x000fe40000000058 */
[----:B------:R-:W-:Y:S01]  /*66d80*/  PRMT R86, RZ, 0x7610, R86 ;  /* 0x00007610ff567816 */ /* 0x000fe20000000056 */
[----:B--2---:R-:W-:Y:S02]  /*66d90*/  @!P5 IMAD.MOV.U32 R7, RZ, RZ, R11 ;  /* 0x000000ffff07d224 */ /* 0x004fe400078e000b */
[----:B------:R-:W-:-:S05]  /*66da0*/  @!P5 IMAD.MOV.U32 R6, RZ, RZ, R10 ;  /* 0x000000ffff06d224 */ /* 0x000fca00078e000a */
[----:B------:R0:W2:Y:S04]  /*66db0*/  @!P5 LDG.E.U16 R90, desc[UR16][R6.64] ;  /* 0x00000010065ad981 */ /* 0x0000a8000c1e1500 */
[----:B------:R1:W-:Y:S04]  /*66dc0*/  STL [R1+0x182c], R2 ;  /* 0x00182c0201007387 */ /* 0x0003e80000100800 */
[----:B------:R-:W-:Y:S04]  /*66dd0*/  STL [R1+0x1c], R21 ;  /* 0x00001c1501007387 */ /* 0x000fe80000100800 */
[----:B------:R-:W2:Y:S04]  /*66de0*/  LDL R16, [R1+0xf28] ;  /* 0x000f280001107983 */ /* 0x000ea80000100800 */
[----:B-1----:R-:W2:Y:S01]  /*66df0*/  LDL R2, [R1+0xf2c] ;  /* 0x000f2c0001027983 */ /* 0x002ea20000100800 */
[----:B0-----:R-:W-:-:S02]  /*66e00*/  @!P5 IMAD.MOV.U32 R6, RZ, RZ, R12 ;  /* 0x000000ffff06d224 */ /* 0x001fc400078e000c */
[----:B------:R-:W-:-:S05]  /*66e10*/  @!P5 IMAD.MOV.U32 R7, RZ, RZ, R13 ;  /* 0x000000ffff07d224 */ /* 0x000fca00078e000d */
[----:B------:R0:W2:Y:S02]  /*66e20*/  @!P5 LDG.E.U16 R88, desc[UR16][R6.64] ;  /* 0x000000100658d981 */ /* 0x0000a4000c1e1500 */
[----:B0-----:R-:W-:Y:S02]  /*66e30*/  @!P5 IMAD.MOV.U32 R6, RZ, RZ, R4 ;  /* 0x000000ffff06d224 */ /* 0x001fe400078e0004 */
[----:B------:R-:W-:-:S05]  /*66e40*/  @!P5 IMAD.MOV.U32 R7, RZ, RZ, R17 ;  /* 0x000000ffff07d224 */ /* 0x000fca00078e0011 */
[----:B------:R2:W2:Y:S04]  /*66e50*/  @!P5 LDG.E.U16 R86, desc[UR16][R6.64] ;  /* 0x000000100656d981 */ /* 0x0004a8000c1e1500 */
[----:B---3--:R-:W-:Y:S04]  /*66e60*/  STL [R1+0x17ec], R0 ;  /* 0x0017ec0001007387 */ /* 0x008fe80000100800 */
[----:B------:R-:W3:Y:S04]  /*66e70*/  LDL R15, [R1+0xf30] ;  /* 0x000f3000010f7983 */ /* 0x000ee80000100800 */
[----:B------:R-:W3:Y:S01]  /*66e80*/  LDL R14, [R1+0xf34] ;  /* 0x000f3400010e7983 */ /* 0x000ee20000100800 */
[----:B------:R-:W-:-:S03]  /*66e90*/  PRMT R84, RZ, 0x7610, R84 ;  /* 0x00007610ff547816 */ /* 0x000fc60000000054 */
[----:B----4-:R0:W-:Y:S04]  /*66ea0*/  STL [R1+0x17f0], R3 ;  /* 0x0017f00301007387 */ /* 0x0101e80000100800 */
[----:B------:R-:W4:Y:S04]  /*66eb0*/  LDL R9, [R1+0xf38] ;  /* 0x000f380001097983 */ /* 0x000f280000100800 */
[----:B------:R-:W4:Y:S04]  /*66ec0*/  LDL R8, [R1+0xf3c] ;  /* 0x000f3c0001087983 */ /* 0x000f280000100800 */
[----:B------:R-:W-:Y:S04]  /*66ed0*/  STL [R1+0x17f4], R92 ;  /* 0x0017f45c01007387 */ /* 0x000fe80000100800 */
[----:B------:R-:W4:Y:S04]  /*66ee0*/  LDL R11, [R1+0xf40] ;  /* 0x000f4000010b7983 */ /* 0x000f280000100800 */
[----:B------:R-:W4:Y:S01]  /*66ef0*/  LDL R10, [R1+0xf44] ;  /* 0x000f4400010a7983 */ /* 0x000f220000100800 */
[----:B--2---:R-:W-:-:S02]  /*66f00*/  @!P5 IMAD.MOV.U32 R7, RZ, RZ, R16 ;  /* 0x000000ffff07d224 */ /* 0x004fc400078e0010 */
[----:B------:R-:W-:-:S05]  /*66f10*/  @!P5 IMAD.MOV.U32 R6, RZ, RZ, R2 ;  /* 0x000000ffff06d224 */ /* 0x000fca00078e0002 */
[----:B------:R3:W2:Y:S04]  /*66f20*/  @!P5 LDG.E.U16 R84, desc[UR16][R6.64] ;  /* 0x000000100654d981 */ /* 0x0006a8000c1e1500 */
[----:B------:R-:W-:Y:S04]  /*66f30*/  STL [R1+0x17f8], R90 ;  /* 0x0017f85a01007387 */ /* 0x000fe80000100800 */
[----:B------:R-:W2:Y:S04]  /*66f40*/  LDL R13, [R1+0xf48] ;  /* 0x000f4800010d7983 */ /* 0x000ea80000100800 */
[----:B------:R-:W2:Y:S04]  /*66f50*/  LDL R12, [R1+0xf4c] ;  /* 0x000f4c00010c7983 */ /* 0x000ea80000100800 */
[----:B------:R-:W-:Y:S04]  /*66f60*/  STL [R1+0x17fc], R88 ;  /* 0x0017fc5801007387 */ /* 0x000fe80000100800 */
[----:B------:R-:W2:Y:S04]  /*66f70*/  LDL R4, [R1+0xf50] ;  /* 0x000f500001047983 */ /* 0x000ea80000100800 */
[----:B0-----:R-:W2:Y:S04]  /*66f80*/  LDL R3, [R1+0xf54] ;  /* 0x000f540001037983 */ /* 0x001ea80000100800 */
[----:B------:R-:W-:Y:S04]  /*66f90*/  STL [R1+0x1830], R86 ;  /* 0x0018305601007387 */ /* 0x000fe80000100800 */
[----:B------:R-:W2:Y:S04]  /*66fa0*/  LDL R2, [R1+0xf58] ;  /* 0x000f580001027983 */ /* 0x000ea80000100800 */
[----:B------:R-:W2:Y:S01]  /*66fb0*/  LDL R0, [R1+0xf5c] ;  /* 0x000f5c0001007983 */ /* 0x000ea20000100800 */
[----:B------:R-:W-:Y:S01]  /*66fc0*/  PRMT R82, RZ, 0x7610, R82 ;  /* 0x00007610ff527816 */ /* 0x000fe20000000052 */
[----:B---3--:R-:W-:-:S02]  /*66fd0*/  @!P5 IMAD.MOV.U32 R6, RZ, RZ, R14 ;  /* 0x000000ffff06d224 */ /* 0x008fc400078e000e */
[----:B------:R-:W-:Y:S01]  /*66fe0*/  @!P5 IMAD.MOV.U32 R7, RZ, RZ, R15 ;  /* 0x000000ffff07d224 */ /* 0x000fe200078e000f */
[----:B------:R-:W-:-:S04]  /*66ff0*/  PRMT R80, RZ, 0x7610, R80 ;  /* 0x00007610ff507816 */ /* 0x000fc80000000050 */
        /* <DEDUP_REMOVED lines=11> */
[----:B--2---:R-:W-:Y:S04]  /*670b0*/  STL [R1+0x1800], R84 ;  /* 0x0018005401007387 */ /* 0x004fe80000100800 */
[----:B------:R-:W2:Y:S04]  /*670c0*/  LDL R15, [R1+0xf60] ;  /* 0x000f6000010f7983 */ /* 0x000ea80000100800 */
[----:B------:R-:W2:Y:S01]  /*670d0*/  LDL R14, [R1+0xf64] ;  /* 0x000f6400010e7983 */ /* 0x000ea20000100800 */
[----:B0-----:R-:W-:-:S02]  /*670e0*/  @!P5 IMAD.MOV.U32 R6, RZ, RZ, R12 ;  /* 0x000000ffff06d224 */ /* 0x001fc400078e000c */
[----:B------:R-:W-:-:S05]  /*670f0*/  @!P5 IMAD.MOV.U32 R7, RZ, RZ, R13 ;  /* 0x000000ffff07d224 */ /* 0x000fca00078e000d */
        /* <DEDUP_REMOVED lines=11> */
[----:B----4-:R-:W-:Y:S04]  /*671b0*/  STL [R1+0x1808], R80 ;  /* 0x0018085001007387 */ /* 0x010fe80000100800 */
        /* <DEDUP_REMOVED lines=13> */
[----:B------:R-:W2:Y:S04]  /*67290*/  LDL R0, [R1+0xf8c] ;  /* 0x000f8c0001007983 */ /* 0x000ea80000100800 */
        /* <DEDUP_REMOVED lines=75> */
[----:B0-----:R-:W-:-:S06]  /*67750*/  PRMT R6, RZ, 0x7610, R6 ;  /* 0x00007610ff067816 */ /* 0x001fcc0000000006 */
[----:B------:R2:W2:Y:S01]  /*67760*/  @!P5 LDG.E.U16 R6, desc[UR16][R8.64] ;  /* 0x000000100806d981 */ /* 0x0004a2000c1e1500 */
[----:B------:R-:W-:-:S03]  /*67770*/  PRMT R7, RZ, 0x7610, R7 ;  /* 0x00007610ff077816 */ /* 0x000fc60000000007 */
[----:B---3--:R-:W-:Y:S04]  /*67780*/  STL [R1+0x1848], R54 ;  /* 0x0018483601007387 */ /* 0x008fe80000100800 */
[----:B----4-:R-:W-:Y:S04]  /*67790*/  STL [R1+0x184c], R52 ;  /* 0x00184c3401007387 */ /* 0x010fe80000100800 */
[----:B------:R-:W3:Y:S04]  /*677a0*/  LDL R4, [R1+0xfd8] ;  /* 0x000fd80001047983 */ /* 0x000ee80000100800 */
[----:B------:R-:W4:Y:S04]  /*677b0*/  LDL R3, [R1+0xfdc] ;  /* 0x000fdc0001037983 */ /* 0x000f280000100800 */
[----:B------:R-:W-:Y:S04]  /*677c0*/  STL [R1+0x1850], R50 ;  /* 0x0018503201007387 */ /* 0x000fe80000100800 */
[----:B------:R-:W4:Y:S04]  /*677d0*/  LDL R2, [R1+0xfe0] ;  /* 0x000fe00001027983 */ /* 0x000f280000100800 */
[----:B------:R-:W4:Y:S04]  /*677e0*/  LDL R0, [R1+0xfe4] ;  /* 0x000fe40001007983 */ /* 0x000f280000100800 */
        /* <DEDUP_REMOVED lines=8> */
[----:B------:R1:W-:Y:S04]  /*67870*/  STL [R1+0x1858], R5 ;  /* 0x0018580501007387 */ /* 0x0003e80000100800 */
[----:B------:R-:W2:Y:S04]  /*67880*/  LDL R15, [R1+0xff8] ;  /* 0x000ff800010f7983 */ /* 0x000ea80000100800 */
[----:B------:R-:W2:Y:S04]  /*67890*/  LDL R14, [R1+0xffc] ;  /* 0x000ffc00010e7983 */ /* 0x000ea80000100800 */
[----:B------:R0:W-:Y:S04]  /*678a0*/  STL [R1+0x185c], R6 ;  /* 0x00185c0601007387 */ /* 0x0001e80000100800 */
[----:B-1----:R-:W2:Y:S04]  /*678b0*/  LDL R5, [R1+0x1004] ;  /* 0x0010040001057983 */ /* 0x002ea80000100800 */
[----:B------:R-:W2:Y:S04]  /*678c0*/  LDL R17, [R1+0x1008] ;  /* 0x0010080001117983 */ /* 0x000ea80000100800 */
[----:B------:R-:W2:Y:S04]  /*678d0*/  LDL R16, [R1+0x100c] ;  /* 0x00100c0001107983 */ /* 0x000ea80000100800 */
[----:B0-----:R-:W2:Y:S01]  /*678e0*/  LDL R6, [R1+0x1000] ;  /* 0x0010000001067983 */ /* 0x001ea20000100800 */
[----:B------:R-:W-:Y:S01]  /*678f0*/  PRMT R8, RZ, 0x7610, R8 ;  /* 0x00007610ff087816 */ /* 0x000fe20000000008 */
[----:B---3--:R-:W-:-:S02]  /*67900*/  @!P5 IMAD.MOV.U32 R11, RZ, RZ, R4 ;  /* 0x000000ffff0bd224 */ /* 0x008fc400078e0004 */
[----:B----4-:R-:W-:-:S05]  /*67910*/  @!P5 IMAD.MOV.U32 R10, RZ, RZ, R3 ;  /* 0x000000ffff0ad224 */ /* 0x010fca00078e0003 */
[----:B------:R0:W3:Y:S01]  /*67920*/  @!P5 LDG.E.U16 R8, desc[UR16][R10.64] ;  /* 0x000000100a08d981 */ /* 0x0000e2000c1e1500 */
[----:B------:R-:W-:Y:S01]  /*67930*/  PRMT R9, RZ, 0x7610, R9 ;  /* 0x00007610ff097816 */ /* 0x000fe20000000009 */
[----:B0-----:R-:W-:Y:S02]  /*67940*/  @!P5 IMAD.MOV.U32 R11, RZ, RZ, R2 ;  /* 0x000000ffff0bd224 */ /* 0x001fe400078e0002 */
[----:B------:R-:W-:-:S05]  /*67950*/  @!P5 IMAD.MOV.U32 R10, RZ, RZ, R0 ;  /* 0x000000ffff0ad224 */ /* 0x000fca00078e0000 */
[----:B------:R0:W4:Y:S02]  /*67960*/  @!P5 LDG.E.U16 R9, desc[UR16][R10.64] ;  /* 0x000000100a09d981 */ /* 0x000124000c1e1500 */
[----:B0-----:R-:W-:Y:S02]  /*67970*/  PRMT R10, RZ, 0x7610, R10 ;  /* 0x00007610ff0a7816 */ /* 0x001fe4000000000a */
[----:B------:R-:W-:-:S04]  /*67980*/  PRMT R11, RZ, 0x7610, R11 ;  /* 0x00007610ff0b7816 */ /* 0x000fc8000000000b */
[----:B------:R0:W3:Y:S04]  /*67990*/  @!P5 LDG.E.U16 R10, desc[UR16][R12.64] ;  /* 0x000000100c0ad981 */ /* 0x0000e8000c1e1500 */
[----:B--2---:R1:W-:Y:S04]  /*679a0*/  STL [R1+0x1860], R7 ;  /* 0x0018600701007387 */ /* 0x0043e80000100800 */
[----:B------:R-:W2:Y:S04]  /*679b0*/  LDL R4, [R1+0x1010] ;  /* 0x0010100001047983 */ /* 0x000ea80000100800 */
[----:B------:R-:W3:Y:S04]  /*679c0*/  LDL R3, [R1+0x1014] ;  /* 0x0010140001037983 */ /* 0x000ee80000100800 */
[----:B------:R-:W4:Y:S04]  /*679d0*/  LDL R2, [R1+0x1018] ;  /* 0x0010180001027983 */ /* 0x000f280000100800 */
[----:B------:R-:W4:Y:S04]  /*679e0*/  LDL R0, [R1+0x101c] ;  /* 0x00101c0001007983 */ /* 0x000f280000100800 */
[----:B------:R-:W4:Y:S04]  /*679f0*/  LDL R26, [R1+0x1020] ;  /* 0x00102000011a7983 */ /* 0x000f280000100800 */
[----:B------:R-:W4:Y:S01]  /*67a00*/  LDL R23, [R1+0x1024] ;  /* 0x0010240001177983 */ /* 0x000f220000100800 */
[----:B0-----:R-:W-:-:S02]  /*67a10*/  @!P5 IMAD.MOV.U32 R12, RZ, RZ, R18 ;  /* 0x000000ffff0cd224 */ /* 0x001fc400078e0012 */
[----:B------:R-:W-:Y:S01]  /*67a20*/  @!P5 IMAD.MOV.U32 R13, RZ, RZ, R19 ;  /* 0x000000ffff0dd224 */ /* 0x000fe200078e0013 */
[----:B------:R-:W4:Y:S04]  /*67a30*/  LDL R21, [R1+0x1028] ;  /* 0x0010280001157983 */ /* 0x000f280000100800 */
[----:B------:R-:W4:Y:S04]  /*67a40*/  LDL R20, [R1+0x102c] ;  /* 0x00102c0001147983 */ /* 0x000f280000100800 */
[----:B-1----:R-:W4:Y:S04]  /*67a50*/  LDL R7, [R1+0x1034] ;  /* 0x0010340001077983 */ /* 0x002f280000100800 */
[----:B------:R0:W4:Y:S04]  /*67a60*/  @!P5 LDG.E.U16 R11, desc[UR16][R12.64] ;  /* 0x000000100c0bd981 */ /* 0x000128000c1e1500 */
[----:B------:R-:W4:Y:S04]  /*67a70*/  LDL R22, [R1+0x1030] ;  /* 0x0010300001167983 */ /* 0x000f280000100800 */
[----:B------:R-:W4:Y:S04]  /*67a80*/  LDL R25, [R1+0x1070] ;  /* 0x0010700001197983 */ /* 0x000f280000100800 */
[----:B------:R-:W4:Y:S04]  /*67a90*/  LDL R24, [R1+0x1074] ;  /* 0x0010740001187983 */ /* 0x000f280000100800 */
[----:B------:R-:W4:Y:S04]  /*67aa0*/  LDL R27, [R1+0x1100] ;  /* 0x00110000011b7983 */ /* 0x000f280000100800 */
[----:B------:R-:W4:Y:S04]  /*67ab0*/  LDL R29, [R1+0x1134] ;  /* 0x00113400011d7983 */ /* 0x000f280000100800 */
[----:B------:R-:W4:Y:S04]  /*67ac0*/  LDL R32, [R1+0x1130] ;  /* 0x0011300001207983 */ /* 0x000f280000100800 */
[----:B------:R-:W4:Y:S04]  /*67ad0*/  LDL R28, [R1+0x1160] ;  /* 0x00116000011c7983 */ /* 0x000f280000100800 */
[----:B------:R-:W4:Y:S04]  /*67ae0*/  LDL R31, [R1+0x1038] ;  /* 0x00103800011f7983 */ /* 0x000f280000100800 */
[----:B------:R-:W4:Y:S01]  /*67af0*/  LDL R30, [R1+0x103c] ;  /* 0x00103c00011e7983 */ /* 0x000f220000100800 */
[----:B0-----:R-:W-:-:S03]  /*67b00*/  PRMT R12, RZ, 0x7610, R12 ;  /* 0x00007610ff0c7816 */ /* 0x001fc6000000000c */
[----:B------:R-:W4:Y:S04]  /*67b10*/  LDL R40, [R1+0x1058] ;  /* 0x0010580001287983 */ /* 0x000f280000100800 */
[----:B------:R-:W4:Y:S04]  /*67b20*/  LDL R37, [R1+0x105c] ;  /* 0x00105c0001257983 */ /* 0x000f280000100800 */
[----:B------:R-:W4:Y:S04]  /*67b30*/  LDL R35, [R1+0x1078] ;  /* 0x0010780001237983 */ /* 0x000f280000100800 */
        /* <DEDUP_REMOVED lines=10> */
[----:B0-----:R-:W-:-:S03]  /*67be0*/  @!P5 IMAD.MOV.U32 R14, RZ, RZ, R5 ;  /* 0x000000ffff0ed224 */ /* 0x001fc600078e0005 */
[----:B------:R-:W4:Y:S04]  /*67bf0*/  LDL R5, [R1+0x1044] ;  /* 0x0010440001057983 */ /* 0x000f280000100800 */
[----:B------:R-:W4:Y:S04]  /*67c00*/  LDL R46, [R1+0x10e4] ;  /* 0x0010e400012e7983 */ /* 0x000f280000100800 */
[----:B------:R-:W4:Y:S04]  /*67c10*/  LDL R48, [R1+0x1110] ;  /* 0x0011100001307983 */ /* 0x000f280000100800 */
[----:B------:R-:W4:Y:S04]  /*67c20*/  LDL R56, [R1+0x1140] ;  /* 0x0011400001387983 */ /* 0x000f280000100800 */
[----:B------:R-:W4:Y:S04]  /*67c30*/  LDL R54, [R1+0x1144] ;  /* 0x0011440001367983 */ /* 0x000f280000100800 */
[----:B------:R-:W4:Y:S04]  /*67c40*/  LDL R52, [R1+0x1098] ;  /* 0x0010980001347983 */ /* 0x000f280000100800 */
[----:B------:R-:W4:Y:S01]  /*67c50*/  LDL R50, [R1+0x109c] ;  /* 0x00109c0001327983 */ /* 0x000f220000100800 */
[----:B------:R-:W-:-:S03]  /*67c60*/  @!P5 IMAD.MOV.U32 R15, RZ, RZ, R6 ;  /* 0x000000ffff0fd224 */ /* 0x000fc600078e0006 */
[----:B------:R-:W4:Y:S01]  /*67c70*/  LDL R6, [R1+0x1040] ;  /* 0x0010400001067983 */ /* 0x000f220000100800 */
[----:B------:R-:W-:Y:S02]  /*67c80*/  PRMT R13, RZ, 0x7610, R13 ;  /* 0x00007610ff0d7816 */ /* 0x000fe4000000000d */
[----:B------:R-:W-:Y:S02]  /*67c90*/  PRMT R49, RZ, 0x7610, R49 ;  /* 0x00007610ff317816 */ /* 0x000fe40000000031 */
[----:B------:R-:W-:Y:S02]  /*67ca0*/  PRMT R51, RZ, 0x7610, R51 ;  /* 0x00007610ff337816 */ /* 0x000fe40000000033 */
[----:B------:R-:W-:Y:S01]  /*67cb0*/  PRMT R53, RZ, 0x7610, R53 ;  /* 0x00007610ff357816 */ /* 0x000fe20000000035 */
[----:B------:R-:W4:Y:S04]  /*67cc0*/  LDL R60, [R1+0x10f0] ;  /* 0x0010f000013c7983 */ /* 0x000f280000100800 */
[----:B------:R0:W4:Y:S04]  /*67cd0*/  @!P5 LDG.E.U16 R13, desc[UR16][R14.64] ;  /* 0x000000100e0dd981 */ /* 0x000128000c1e1500 */
[----:B------:R-:W4:Y:S01]  /*67ce0*/  LDL R58, [R1+0x10f4] ;  /* 0x0010f400013a7983 */ /* 0x000f220000100800 */
        /* <DEDUP_REMOVED lines=8> */
[----:B0-----:R-:W-:Y:S02]  /*67d70*/  PRMT R14, RZ, 0x7610, R14 ;  /* 0x00007610ff0e7816 */ /* 0x001fe4000000000e */
[----:B------:R-:W-:Y:S02]  /*67d80*/  PRMT R15, RZ, 0x7610, R15 ;  /* 0x00007610ff0f7816 */ /* 0x000fe4000000000f */
[----:B------:R-:W-:Y:S02]  /*67d90*/  PRMT R71, RZ, 0x7610, R71 ;  /* 0x00007610ff477816 */ /* 0x000fe40000000047 */
[----:B------:R-:W-:Y:S01]  /*67da0*/  PRMT R73, RZ, 0x7610, R73 ;  /* 0x00007610ff497816 */ /* 0x000fe20000000049 */
[----:B------:R-:W4:Y:S04]  /*67db0*/  LDL R62, [R1+0x1154] ;  /* 0x00115400013e7983 */ /* 0x000f280000100800 */
[----:B------:R2:W4:Y:S04]  /*67dc0*/  @!P5 LDG.E.U16 R14, desc[UR16][R16.64] ;  /* 0x00000010100ed981 */ /* 0x000528000c1e1500 */
[----:B------:R-:W4:Y:S01]  /*67dd0*/  LDL R66, [R1+0x1150] ;  /* 0x0011500001427983 */ /* 0x000f220000100800 */
[----:B------:R-:W-:-:S03]  /*67de0*/  PRMT R75, RZ, 0x7610, R75 ;  /* 0x00007610ff4b7816 */ /* 0x000fc6000000004b */
[----:B------:R-:W4:Y:S01]  /*67df0*/  LDL R64, [R1+0x169c] ;  /* 0x00169c0001407983 */ /* 0x000f220000100800 */
[----:B--2---:R-:W-:Y:S02]  /*67e00*/  @!P5 IMAD.MOV.U32 R17, RZ, RZ, R4 ;  /* 0x000000ffff11d224 */ /* 0x004fe400078e0004 */
[----:B---3--:R-:W-:Y:S01]  /*67e10*/  @!P5 IMAD.MOV.U32 R16, RZ, RZ, R3 ;  /* 0x000000ffff10d224 */ /* 0x008fe200078e0003 */
[----:B------:R-:W2:Y:S04]  /*67e20*/  LDL R4, [R1+0x10a0] ;  /* 0x0010a00001047983 */ /* 0x000ea80000100800 */
[----:B------:R-:W3:Y:S04]  /*67e30*/  LDL R3, [R1+0x10a4] ;  /* 0x0010a40001037983 */ /* 0x000ee80000100800 */
[----:B------:R0:W3:Y:S01]  /*67e40*/  @!P5 LDG.E.U16 R15, desc[UR16][R16.64] ;  /* 0x00000010100fd981 */ /* 0x0000e2000c1e1500 */
[----:B----4-:R-:W-:-:S02]  /*67e50*/  @!P5 IMAD.MOV.U32 R18, RZ, RZ, R0 ;  /* 0x000000ffff12d224 */ /* 0x010fc400078e0000 */
[----:B------:R-:W-:Y:S01]  /*67e60*/  @!P5 IMAD.MOV.U32 R19, RZ, RZ, R2 ;  /* 0x000000ffff13d224 */ /* 0x000fe200078e0002 */
[----:B------:R-:W4:Y:S04]  /*67e70*/  LDL R0, [R1+0x10d4] ;  /* 0x0010d40001007983 */ /* 0x000f280000100800 */
[----:B------:R-:W4:Y:S01]  /*67e80*/  LDL R2, [R1+0x10d0] ;  /* 0x0010d00001027983 */ /* 0x000f220000100800 */
[----:B0-----:R-:W-:Y:S02]  /*67e90*/  PRMT R16, RZ, 0x7610, R16 ;  /* 0x00007610ff107816 */ /* 0x001fe40000000010 */
[----:B------:R-:W-:-:S04]  /*67ea0*/  PRMT R17, RZ, 0x7610, R17 ;  /* 0x00007610ff117816 */ /* 0x000fc80000000011 */
[----:B------:R0:W4:Y:S02]  /*67eb0*/  @!P5 LDG.E.U16 R16, desc[UR16][R18.64] ;  /* 0x000000101210d981 */ /* 0x000124000c1e1500 */
[----:B0-----:R-:W-:Y:S02]  /*67ec0*/  @!P5 IMAD.MOV.U32 R18, RZ, RZ, R23 ;  /* 0x000000ffff12d224 */ /* 0x001fe400078e0017 */
[----:B------:R-:W-:Y:S02]  /*67ed0*/  @!P5 IMAD.MOV.U32 R19, RZ, RZ, R26 ;  /* 0x000000ffff13d224 */ /* 0x000fe400078e001a */
[----:B------:R-:W4:Y:S04]  /*67ee0*/  LDL R26, [R1+0x1104] ;  /* 0x00110400011a7983 */ /* 0x000f280000100800 */
[----:B------:R0:W4:Y:S02]  /*67ef0*/  @!P5 LDG.E.U16 R17, desc[UR16][R18.64] ;  /* 0x000000101211d981 */ /* 0x000124000c1e1500 */
[----:B0-----:R-:W-:-:S06]  /*67f00*/  PRMT R18, RZ, 0x7610, R18 ;  /* 0x00007610ff127816 */ /* 0x001fcc0000000012 */
[----:B------:R0:W4:Y:S02]  /*67f10*/  @!P5 LDG.E.U16 R18, desc[UR16][R20.64] ;  /* 0x000000101412d981 */ /* 0x000124000c1e1500 */
[----:B0-----:R-:W-:Y:S02]  /*67f20*/  @!P5 IMAD.MOV.U32 R20, RZ, RZ, R7 ;  /* 0x000000ffff14d224 */ /* 0x001fe400078e0007 */
[----:B------:R-:W4:Y:S01]  /*67f30*/  LDL R7, [R1+0x1164] ;  /* 0x0011640001077983 */ /* 0x000f220000100800 */
[----:B------:R-:W-:Y:S02]  /*67f40*/  @!P5 IMAD.MOV.U32 R21, RZ, RZ, R22 ;  /* 0x000000ffff15d224 */ /* 0x000fe400078e0016 */
[----:B------:R-:W-:Y:S02]  /*67f50*/  @!P5 IMAD.MOV.U32 R23, RZ, RZ, R6 ;  /* 0x000000ffff17d224 */ /* 0x000fe400078e0006 */
[----:B------:R-:W-:Y:S01]  /*67f60*/  @!P5 IMAD.MOV.U32 R22, RZ, RZ, R5 ;  /* 0x000000ffff16d224 */ /* 0x000fe200078e0005 */
[----:B------:R-:W4:Y:S04]  /*67f70*/  LDL R6, [R1+0x1180] ;  /* 0x0011800001067983 */ /* 0x000f280000100800 */
[----:B------:R-:W4:Y:S01]  /*67f80*/  LDL R5, [R1+0x1184] ;  /* 0x0011840001057983 */ /* 0x000f220000100800 */
[----:B------:R-:W-:-:S06]  /*67f90*/  PRMT R19, RZ, 0x7610, R19 ;  /* 0x00007610ff137816 */ /* 0x000fcc0000000013 */
[----:B------:R0:W4:Y:S02]  /*67fa0*/  @!P5 LDG.E.U16 R19, desc[UR16][R20.64] ;  /* 0x000000101413d981 */ /* 0x000124000c1e1500 */
[----:B0-----:R-:W-:Y:S02]  /*67fb0*/  PRMT R20, RZ, 0x7610, R20 ;  /* 0x00007610ff147816 */ /* 0x001fe40000000014 */
[----:B------:R-:W-:-:S04]  /*67fc0*/  PRMT R21, RZ, 0x7610, R21 ;  /* 0x00007610ff157816 */ /* 0x000fc80000000015 */
[----:B------:R0:W4:Y:S02]  /*67fd0*/  @!P5 LDG.E.U16 R20, desc[UR16][R22.64] ;  /* 0x000000101614d981 */ /* 0x000124000c1e1500 */
[----:B0-----:R-:W-:Y:S02]  /*67fe0*/  @!P5 IMAD.MOV.U32 R22, RZ, RZ, R24 ;  /* 0x000000ffff16d224 */ /* 0x001fe400078e0018 */
[----:B------:R-:W-:-:S05]  /*67ff0*/  @!P5 IMAD.MOV.U32 R23, RZ, RZ, R25 ;  /* 0x000000ffff17d224 */ /* 0x000fca00078e0019 */
[----:B------:R0:W4:Y:S02]  /*68000*/  @!P5 LDG.E.U16 R21, desc[UR16][R22.64] ;  /* 0x000000101615d981 */ /* 0x000124000c1e1500 */
[----:B0-----:R-:W-:Y:S02]  /*68010*/  PRMT R22, RZ, 0x7610, R22 ;  /* 0x00007610ff167816 */ /* 0x001fe40000000016 */
[----:B------:R-:W-:Y:S01]  /*68020*/  PRMT R23, RZ, 0x7610, R23 ;  /* 0x00007610ff177816 */ /* 0x000fe20000000017 */
[----:B--2---:R-:W-:Y:S02]  /*68030*/  @!P5 IMAD.MOV.U32 R25, RZ, RZ, R4 ;  /* 0x000000ffff19d224 */ /* 0x004fe400078e0004 */
[----:B---3--:R-:W-:Y:S01]  /*68040*/  @!P5 IMAD.MOV.U32 R24, RZ, RZ, R3 ;  /* 0x000000ffff18d224 */ /* 0x008fe200078e0003 */
[----:B------:R-:W2:Y:S04]  /*68050*/  LDL R4, [R1+0x1048] ;  /* 0x0010480001047983 */ /* 0x000ea80000100800 */
[----:B------:R-:W3:Y:S04]  /*68060*/  LDL R3, [R1+0x104c] ;  /* 0x00104c0001037983 */ /* 0x000ee80000100800 */
[----:B------:R4:W3:Y:S02]  /*68070*/  @!P5 LDG.E.U16 R22, desc[UR16][R24.64] ;  /* 0x000000101816d981 */ /* 0x0008e4000c1e1500 */
[----:B----4-:R-:W-:-:S02]  /*68080*/  @!P5 IMAD.MOV.U32 R24, RZ, RZ, R0 ;  /* 0x000000ffff18d224 */ /* 0x010fc400078e0000 */
[----:B------:R-:W-:Y:S01]  /*68090*/  @!P5 IMAD.MOV.U32 R25, RZ, RZ, R2 ;  /* 0x000000ffff19d224 */ /* 0x000fe200078e0002 */
[----:B------:R-:W4:Y:S04]  /*680a0*/  LDL R0, [R1+0x1054] ;  /* 0x0010540001007983 */ /* 0x000f280000100800 */
[----:B------:R-:W4:Y:S04]  /*680b0*/  LDL R2, [R1+0x1050] ;  /* 0x0010500001027983 */ /* 0x000f280000100800 */
[----:B------:R0:W4:Y:S02]  /*680c0*/  @!P5 LDG.E.U16 R23, desc[UR16][R24.64] ;  /* 0x000000101817d981 */ /* 0x000124000c1e1500 */
[----:B0-----:R-:W-:-:S02]  /*680d0*/  PRMT R24, RZ, 0x7610, R24 ;  /* 0x00007610ff187816 */ /* 0x001fc40000000018 */
[----:B------:R-:W-:-:S04]  /*680e0*/  PRMT R25, RZ, 0x7610, R25 ;  /* 0x00007610ff197816 */ /* 0x000fc80000000019 */
[----:B------:R0:W4:Y:S02]  /*680f0*/  @!P5 LDG.E.U16 R24, desc[UR16][R26.64] ;  /* 0x000000101a18d981 */ /* 0x000124000c1e1500 */
[----:B0-----:R-:W-:Y:S02]  /*68100*/  @!P5 IMAD.MOV.U32 R26, RZ, RZ, R29 ;  /* 0x000000ffff1ad224 */ /* 0x001fe400078e001d */
[----:B------:R-:W-:Y:S02]  /*68110*/  @!P5 IMAD.MOV.U32 R27, RZ, RZ, R32 ;  /* 0x000000ffff1bd224 */ /* 0x000fe400078e0020 */
[----:B------:R-:W-:-:S03]  /*68120*/  @!P5 IMAD.MOV.U32 R29, RZ, RZ, R28 ;  /* 0x000000ffff1dd224 */ /* 0x000fc600078e001c */
[----:B------:R0:W4:Y:S01]  /*68130*/  @!P5 LDG.E.U16 R25, desc[UR16][R26.64] ;  /* 0x000000101a19d981 */ /* 0x000122000c1e1500 */
[----:B------:R-:W-:-:S03]  /*68140*/  @!P5 IMAD.MOV.U32 R28, RZ, RZ, R7 ;  /* 0x000000ffff1cd224 */ /* 0x000fc600078e0007 */
[----:B------:R-:W4:Y:S01]  /*68150*/  LDL R7, [R1+0x10ac] ;  /* 0x0010ac0001077983 */ /* 0x000f220000100800 */
[----:B0-----:R-:W-:-:S06]  /*68160*/  PRMT R26, RZ, 0x7610, R26 ;  /* 0x00007610ff1a7816 */ /* 0x001fcc000000001a */
[----:B------:R0:W4:Y:S02]  /*68170*/  @!P5 LDG.E.U16 R26, desc[UR16][R28.64] ;  /* 0x000000101c1ad981 */ /* 0x000124000c1e1500 */
[----:B0-----:R-:W-:Y:S02]  /*68180*/  @!P5 IMAD.MOV.U32 R29, RZ, RZ, R6 ;  /* 0x000000ffff1dd224 */ /* 0x001fe400078e0006 */
        /* <DEDUP_REMOVED lines=8> */
[----:B--2---:R-:W-:Y:S02]  /*68210*/  @!P5 IMAD.MOV.U32 R31, RZ, RZ, R4 ;  /* 0x000000ffff1fd224 */ /* 0x004fe400078e0004 */
[----:B---3--:R-:W-:Y:S01]  /*68220*/  @!P5 IMAD.MOV.U32 R30, RZ, RZ, R3 ;  /* 0x000000ffff1ed224 */ /* 0x008fe200078e0003 */
[----:B------:R-:W2:Y:S04]  /*68230*/  LDL R4, [R1+0x1138] ;  /* 0x0011380001047983 */ /* 0x000ea80000100800 */
[----:B------:R-:W3:Y:S04]  /*68240*/  LDL R3, [R1+0x113c] ;  /* 0x00113c0001037983 */ /* 0x000ee80000100800 */
[----:B------:R0:W3:Y:S02]  /*68250*/  @!P5 LDG.E.U16 R29, desc[UR16][R30.64] ;  /* 0x000000101e1dd981 */ /* 0x0000e4000c1e1500 */
[----:B0-----:R-:W-:Y:S01]  /*68260*/  PRMT R30, RZ, 0x7610, R30 ;  /* 0x00007610ff1e7816 */ /* 0x001fe2000000001e */
[----:B----4-:R-:W-:-:S02]  /*68270*/  @!P5 IMAD.MOV.U32 R32, RZ, RZ, R0 ;  /* 0x000000ffff20d224 */ /* 0x010fc400078e0000 */
[----:B------:R-:W-:Y:S01]  /*68280*/  @!P5 IMAD.MOV.U32 R33, RZ, RZ, R2 ;  /* 0x000000ffff21d224 */ /* 0x000fe200078e0002 */
[----:B------:R-:W4:Y:S04]  /*68290*/  LDL R0, [R1+0x116c] ;  /* 0x00116c0001007983 */ /* 0x000f280000100800 */
[----:B------:R-:W4:Y:S04]  /*682a0*/  LDL R2, [R1+0x1168] ;  /* 0x0011680001027983 */ /* 0x000f280000100800 */
[----:B------:R0:W4:Y:S01]  /*682b0*/  @!P5 LDG.E.U16 R30, desc[UR16][R32.64] ;  /* 0x00000010201ed981 */ /* 0x000122000c1e1500 */
[----:B------:R-:W-:Y:S01]  /*682c0*/  PRMT R31, RZ, 0x7610, R31 ;  /* 0x00007610ff1f7816 */ /* 0x000fe2000000001f */
[----:B0-----:R-:W-:-:S02]  /*682d0*/  @!P5 IMAD.MOV.U32 R32, RZ, RZ, R37 ;  /* 0x000000ffff20d224 */ /* 0x001fc400078e0025 */
        /* <DEDUP_REMOVED lines=75> */
[----:B------:R-:W-:Y:S01]  /*68790*/  @!P5 IMAD.MOV.U32 R46, RZ, RZ, R5 ;  /* 0x000000ffff2ed224 */ /* 0x000fe200078e0005 */
[----:B------:R-:W4:Y:S04]  /*687a0*/  LDL R6, [R1+0x10c0] ;  /* 0x0010c00001067983 */ /* 0x000f280000100800 */
[----:B------:R-:W4:Y:S04]  /*687b0*/  LDL R5, [R1+0x10c4] ;  /* 0x0010c40001057983 */ /* 0x000f280000100800 */
[----:B------:R2:W4:Y:S02]  /*687c0*/  @!P5 LDG.E.U16 R51, desc[UR16][R46.64] ;  /* 0x000000102e33d981 */ /* 0x000524000c1e1500 */
[----:B--2---:R-:W-:-:S02]  /*687d0*/  @!P5 IMAD.MOV.U32 R47, RZ, RZ, R4 ;  /* 0x000000ffff2fd224 */ /* 0x004fc400078e0004 */
        /* <DEDUP_REMOVED lines=46> */
[----:B------:R-:W-:Y:S01]  /*68ac0*/  PRMT R77, RZ, 0x7610, R77 ;  /* 0x00007610ff4d7816 */ /* 0x000fe2000000004d */
[----:B------:R-:W4:Y:S04]  /*68ad0*/  LDL R52, [R1+0x5ec] ;  /* 0x0005ec0001347983 */ /* 0x000f280000100800 */
[----:B------:R0:W4:Y:S04]  /*68ae0*/  @!P5 LDG.E.U16 R71, desc[UR16][R46.64] ;  /* 0x000000102e47d981 */ /* 0x000128000c1e1500 */
[----:B------:R-:W4:Y:S01]  /*68af0*/  LDL R50, [R1+0x5f0] ;  /* 0x0005f00001327983 */ /* 0x000f220000100800 */
[----:B0-----:R-:W-:-:S02]  /*68b00*/  @!P5 IMAD.MOV.U32 R46, RZ, RZ, R7 ;  /* 0x000000ffff2ed224 */ /* 0x001fc400078e0007 */
[----:B------:R-:W-:-:S05]  /*68b10*/  @!P5 IMAD.MOV.U32 R47, RZ, RZ, R48 ;  /* 0x000000ffff2fd224 */ /* 0x000fca00078e0030 */
[----:B------:R0:W4:Y:S02]  /*68b20*/  @!P5 LDG.E.U16 R73, desc[UR16][R46.64] ;  /* 0x000000102e49d981 */ /* 0x000124000c1e1500 */
[----:B0-----:R-:W-:Y:S02]  /*68b30*/  @!P5 IMAD.MOV.U32 R47, RZ, RZ, R6 ;  /* 0x000000ffff2fd224 */ /* 0x001fe400078e0006 */
[----:B------:R-:W-:Y:S01]  /*68b40*/  @!P5 IMAD.MOV.U32 R46, RZ, RZ, R5 ;  /* 0x000000ffff2ed224 */ /* 0x000fe200078e0005 */
[----:B------:R-:W4:Y:S04]  /*68b50*/  LDL R6, [R1+0x1128] ;  /* 0x0011280001067983 */ /* 0x000f280000100800 */
[----:B------:R-:W4:Y:S04]  /*68b60*/  LDL R5, [R1+0x112c] ;  /* 0x00112c0001057983 */ /* 0x000f280000100800 */
[----:B------:R2:W4:Y:S04]  /*68b70*/  @!P5 LDG.E.U16 R75, desc[UR16][R46.64] ;  /* 0x000000102e4bd981 */ /* 0x000528000c1e1500 */
[----:B------:R-:W4:Y:S04]  /*68b80*/  LDL.LU R82, [R1+0x3f8] ;  /* 0x0003f80001527983 */ /* 0x000f280000300800 */
[----:B------:R-:W4:Y:S04]  /*68b90*/  LDL.LU R84, [R1+0x3e0] ;  /* 0x0003e00001547983 */ /* 0x000f280000300800 */
[----:B------:R-:W4:Y:S04]  /*68ba0*/  LDL.LU R86, [R1+0x3c8] ;  /* 0x0003c80001567983 */ /* 0x000f280000300800 */
[----:B------:R-:W4:Y:S04]  /*68bb0*/  LDL.LU R88, [R1+0x3b0] ;  /* 0x0003b00001587983 */ /* 0x000f280000300800 */
[----:B------:R-:W4:Y:S04]  /*68bc0*/  LDL.LU R90, [R1+0x398] ;  /* 0x00039800015a7983 */ /* 0x000f280000300800 */
[----:B------:R-:W4:Y:S01]  /*68bd0*/  LDL.LU R92, [R1+0x380] ;  /* 0x00038000015c7983 */ /* 0x000f220000300800 */
[----:B------:R-:W-:Y:S01]  /*68be0*/  PRMT R79, RZ, 0x7610, R79 ;  /* 0x00007610ff4f7816 */ /* 0x000fe2000000004f */
[----:B--2---:R-:W-:-:S02]  /*68bf0*/  @!P5 IMAD.MOV.U32 R47, RZ, RZ, R4 ;  /* 0x000000ffff2fd224 */ /* 0x004fc400078e0004 */
[----:B---3--:R-:W-:Y:S02]  /*68c00*/  @!P5 IMAD.MOV.U32 R46, RZ, RZ, R3 ;  /* 0x000000ffff2ed224 */ /* 0x008fe400078e0003 */
[----:B------:R-:W2:Y:S04]  /*68c10*/  LDL.LU R3, [R1+0x368] ;  /* 0x0003680001037983 */ /* 0x000ea80000300800 */
[----:B------:R4:W3:Y:S02]  /*68c20*/  @!P5 LDG.E.U16 R77, desc[UR16][R46.64] ;  /* 0x000000102e4dd981 */ /* 0x0008e4000c1e1500 */
[----:B----4-:R-:W-:Y:S02]  /*68c30*/  @!P5 IMAD.MOV.U32 R46, RZ, RZ, R0 ;  /* 0x000000ffff2ed224 */ /* 0x010fe400078e0000 */
[----:B------:R-:W-:Y:S01]  /*68c40*/  @!P5 IMAD.MOV.U32 R47, RZ, RZ, R2 ;  /* 0x000000ffff2fd224 */ /* 0x000fe200078e0002 */
[----:B------:R-:W4:Y:S04]  /*68c50*/  LDL.LU R0, [R1+0x350] ;  /* 0x0003500001007983 */ /* 0x000f280000300800 */
[----:B------:R-:W3:Y:S04]  /*68c60*/  LDL.LU R2, [R1+0x338] ;  /* 0x0003380001027983 */ /* 0x000ee80000300800 */
[----:B------:R-:W3:Y:S04]  /*68c70*/  LDL.LU R4, [R1+0x320] ;  /* 0x0003200001047983 */ /* 0x000ee80000300800 */
[----:B------:R-:W3:Y:S04]  /*68c80*/  LDL R48, [R1+0x5e4] ;  /* 0x0005e40001307983 */ /* 0x000ee80000100800 */
[----:B------:R-:W4:Y:S04]  /*68c90*/  LDL R7, [R1+0x5e8] ;  /* 0x0005e80001077983 */ /* 0x000f280000100800 */
[----:B------:R0:W4:Y:S02]  /*68ca0*/  @!P5 LDG.E.U16 R79, desc[UR16][R46.64] ;  /* 0x000000102e4fd981 */ /* 0x000124000c1e1500 */
[----:B0-----:R-:W-:-:S02]  /*68cb0*/  @!P5 IMAD.MOV.U32 R47, RZ, RZ, R6 ;  /* 0x000000ffff2fd224 */ /* 0x001fc400078e0006 */
[----:B------:R-:W-:Y:S01]  /*68cc0*/  @!P5 IMAD.MOV.U32 R46, RZ, RZ, R5 ;  /* 0x000000ffff2ed224 */ /* 0x000fe200078e0005 */
[----:B------:R-:W4:Y:S04]  /*68cd0*/  LDL R6, [R1+0x1198] ;  /* 0x0011980001067983 */ /* 0x000f280000100800 */
[----:B------:R-:W4:Y:S01]  /*68ce0*/  LDL R5, [R1+0x119c] ;  /* 0x00119c0001057983 */ /* 0x000f220000100800 */
[----:B------:R-:W-:Y:S02]  /*68cf0*/  PRMT R81, RZ, 0x7610, R81 ;  /* 0x00007610ff517816 */ /* 0x000fe40000000051 */
[----:B------:R-:W-:-:S04]  /*68d00*/  PRMT R83, RZ, 0x7610, R83 ;  /* 0x00007610ff537816 */ /* 0x000fc80000000053 */
[----:B------:R0:W4:Y:S01]  /*68d10*/  @!P5 LDG.E.U16 R81, desc[UR16][R46.64] ;  /* 0x000000102e51d981 */ /* 0x000122000c1e1500 */
[----:B------:R-:W-:Y:S01]  /*68d20*/  PRMT R85, RZ, 0x7610, R85 ;  /* 0x00007610ff557816 */ /* 0x000fe20000000055 */
[----:B0-----:R-:W-:Y:S02]  /*68d30*/  @!P5 IMAD.MOV.U32 R46, RZ, RZ, R62 ;  /* 0x000000ffff2ed224 */ /* 0x001fe400078e003e */
[----:B------:R-:W-:-:S05]  /*68d40*/  @!P5 IMAD.MOV.U32 R47, RZ, RZ, R66 ;  /* 0x000000ffff2fd224 */ /* 0x000fca00078e0042 */
        /* <DEDUP_REMOVED lines=12> */
[----:B------:R3:W4:Y:S04]  /*68e10*/  @!P5 LDG.E.U16 R89, desc[UR16][R46.64] ;  /* 0x000000102e59d981 */ /* 0x000728000c1e1500 */
[----:B------:R-:W-:Y:S04]  /*68e20*/  STS.U16 [R64+UR5+0x21d00], R82 ;  /* 0x021d005240007988 */ /* 0x000fe80008000405 */
[----:B------:R-:W-:Y:S04]  /*68e30*/  STS.U16 [R64+UR5+0x22100], R84 ;  /* 0x0221005440007988 */ /* 0x000fe80008000405 */
[----:B------:R0:W-:Y:S04]  /*68e40*/  STS.U16 [R64+UR5+0x22500], R86 ;  /* 0x0225005640007988 */ /* 0x0001e80008000405 */
[----:B------:R-:W-:Y:S04]  /*68e50*/  STS.U16 [R64+UR5+0x22900], R88 ;  /* 0x0229005840007988 */ /* 0x000fe80008000405 */
[----:B------:R-:W-:Y:S04]  /*68e60*/  STS.U16 [R64+UR5+0x22d00], R90 ;  /* 0x022d005a40007988 */ /* 0x000fe80008000405 */
[----:B------:R-:W-:Y:S04]  /*68e70*/  STS.U16 [R64+UR5+0x23100], R92 ;  /* 0x0231005c40007988 */ /* 0x000fe80008000405 */
[----:B--2---:R-:W-:Y:S01]  /*68e80*/  STS.U16 [R64+UR5+0x23500], R3 ;  /* 0x0235000340007988 */ /* 0x004fe20008000405 */
[----:B---3--:R-:W-:-:S02]  /*68e90*/  @!P5 IMAD.MOV.U32 R47, RZ, RZ, R48 ;  /* 0x000000ffff2fd224 */ /* 0x008fc400078e0030 */
[----:B----4-:R-:W-:Y:S02]  /*68ea0*/  @!P5 IMAD.MOV.U32 R46, RZ, RZ, R7 ;  /* 0x000000ffff2ed224 */ /* 0x010fe400078e0007 */
[----:B------:R-:W2:Y:S04]  /*68eb0*/  LDL.LU R7, [R1+0x308] ;  /* 0x0003080001077983 */ /* 0x000ea80000300800 */
[----:B------:R1:W3:Y:S04]  /*68ec0*/  @!P5 LDG.E.U16 R91, desc[UR16][R46.64] ;  /* 0x000000102e5bd981 */ /* 0x0002e8000c1e1500 */
[----:B------:R-:W-:Y:S04]  /*68ed0*/  STS.U16 [R64+UR5+0x23900], R0 ;  /* 0x0239000040007988 */ /* 0x000fe80008000405 */
[----:B------:R4:W-:Y:S04]  /*68ee0*/  STS.U16 [R64+UR5+0x23d00], R2 ;  /* 0x023d000240007988 */ /* 0x0009e80008000405 */
[----:B------:R0:W-:Y:S01]  /*68ef0*/  STS.U16 [R64+UR5+0x24100], R4 ;  /* 0x0241000440007988 */ /* 0x0001e20008000405 */
[----:B-1----:R-:W-:-:S02]  /*68f00*/  @!P5 IMAD.MOV.U32 R47, RZ, RZ, R6 ;  /* 0x000000ffff2fd224 */ /* 0x002fc400078e0006 */
[----:B------:R-:W-:Y:S01]  /*68f10*/  @!P5 IMAD.MOV.U32 R46, RZ, RZ, R5 ;  /* 0x000000ffff2ed224 */ /* 0x000fe200078e0005 */
        /* <DEDUP_REMOVED lines=12> */
[----:B----4-:R-:W4:Y:S04]  /*68fe0*/  LDL.LU R2, [R1+0x1d0] ;  /* 0x0001d00001027983 */ /* 0x010f280000300800 */
[----:B------:R-:W4:Y:S01]  /*68ff0*/  LDL.LU R4, [R1+0x1b8] ;  /* 0x0001b80001047983 */ /* 0x000f220000300800 */
[----:B------:R-:W-:-:S06]  /*69000*/  PRMT R93, RZ, 0x7610, R93 ;  /* 0x00007610ff5d7816 */ /* 0x000fcc000000005d */
[----:B------:R-:W4:Y:S04]  /*69010*/  @!P5 LDG.E.U16 R93, desc[UR16][R46.64] ;  /* 0x000000102e5dd981 */ /* 0x000f28000c1e1500 */
        /* <DEDUP_REMOVED lines=16> */
[----:B--2---:R0:W-:Y:S04]  /*69120*/  STS.U16 [R64+UR5+0x24500], R7 ;  /* 0x0245000740007988 */ /* 0x0041e80008000405 */
[----:B0-----:R-:W2:Y:S04]  /*69130*/  LDL.LU R7, [R1+0x1860] ;  /* 0x0018600001077983 */ /* 0x001ea80000300800 */
[----:B---3--:R0:W-:Y:S04]  /*69140*/  STS.U16 [R64+UR5+0x24900], R6 ;  /* 0x0249000640007988 */ /* 0x0081e80008000405 */
[----:B------:R1:W-:Y:S04]  /*69150*/  STS.U16 [R64+UR5+0x24d00], R5 ;  /* 0x024d000540007988 */ /* 0x0003e80008000405 */
[----:B------:R3:W-:Y:S04]  /*69160*/  STS.U16 [R64+UR5+0x25100], R48 ;  /* 0x0251003040007988 */ /* 0x0007e80008000405 */
[----:B------:R0:W-:Y:S04]  /*69170*/  STS.U16 [R64+UR5+0x25500], R50 ;  /* 0x0255003240007988 */ /* 0x0001e80008000405 */
[----:B------:R1:W-:Y:S04]  /*69180*/  STS.U16 [R64+UR5+0x25900], R52 ;  /* 0x0259003440007988 */ /* 0x0003e80008000405 */
[----:B------:R3:W-:Y:S04]  /*69190*/  STS.U16 [R64+UR5+0x25d00], R54 ;  /* 0x025d003640007988 */ /* 0x0007e80008000405 */
[----:B0-----:R-:W2:Y:S04]  /*691a0*/  LDL.LU R6, [R1+0x185c] ;  /* 0x00185c0001067983 */ /* 0x001ea80000300800 */
[----:B-1----:R-:W2:Y:S04]  /*691b0*/  LDL.LU R5, [R1+0x1858] ;  /* 0x0018580001057983 */ /* 0x002ea80000300800 */
[----:B---3--:R-:W3:Y:S04]  /*691c0*/  LDL.LU R48, [R1+0x1854] ;  /* 0x0018540001307983 */ /* 0x008ee80000300800 */
        /* <DEDUP_REMOVED lines=15> */
[----:B----4-:R0:W-:Y:S04]  /*692c0*/  STS.U16 [R64+UR5+0x27900], R2 ;  /* 0x0279000240007988 */ /* 0x0101e80008000405 */
[----:B------:R1:W-:Y:S04]  /*692d0*/  STS.U16 [R64+UR5+0x27d00], R4 ;  /* 0x027d000440007988 */ /* 0x0003e80008000405 */
[----:B0-----:R-:W4:Y:S04]  /*692e0*/  LDL.LU R2, [R1+0x182c] ;  /* 0x00182c0001027983 */ /* 0x001f280000300800 */
[----:B-1----:R-:W2:Y:S04]  /*692f0*/  LDL.LU R4, [R1+0x1828] ;  /* 0x0018280001047983 */ /* 0x002ea80000300800 */
        /* <DEDUP_REMOVED lines=16> */
[----:B--2---:R0:W-:Y:S04]  /*69400*/  STS.U16 [R64+UR5+0x34100], R4 ;  /* 0x0341000440007988 */ /* 0x0041e80008000405 */
[----:B0-----:R-:W2:Y:S04]  /*69410*/  LDL R4, [R1+0x1698] ;  /* 0x0016980001047983 */ /* 0x001ea80000100800 */
        /* <DEDUP_REMOVED lines=15> */
[----:B----4-:R0:W-:Y:S04]  /*69510*/  STS.U16 [R64+UR5+0x34500], R2 ;  /* 0x0345000240007988 */ /* 0x0101e80008000405 */
[----:B------:R-:W4:Y:S04]  /*69520*/  LDL.LU R0, [R1+0x31c] ;  /* 0x00031c0001007983 */ /* 0x000f280000300800 */
[----:B------:R1:W-:Y:S04]  /*69530*/  STS.U16 [R64+UR5+0x34900], R86 ;  /* 0x0349005640007988 */ /* 0x0003e80008000405 */
[----:B------:R3:W-:Y:S04]  /*69540*/  STS.U16 [R64+UR5+0x34d00], R74 ;  /* 0x034d004a40007988 */ /* 0x0007e80008000405 */
[----:B0-----:R-:W2:Y:S04]  /*69550*/  LDL.LU R2, [R1+0x304] ;  /* 0x0003040001027983 */ /* 0x001ea80000300800 */
[----:B-1----:R-:W2:Y:S04]  /*69560*/  LDL.LU R86, [R1+0x484] ;  /* 0x0004840001567983 */ /* 0x002ea80000300800 */
[----:B---3--:R-:W3:Y:S04]  /*69570*/  LDL.LU R64, [R1+0x1824] ;  /* 0x0018240001407983 */ /* 0x008ee80000300800 */
[----:B------:R-:W2:Y:S04]  /*69580*/  LDL R74, [R1+0x169c] ;  /* 0x00169c00014a7983 */ /* 0x000ea80000100800 */
[----:B--2---:R-:W-:Y:S04]  /*69590*/  STS.U16 [R74+UR5+0x35100], R62 ;  /* 0x0351003e4a007988 */ /* 0x004fe80008000405 */
        /* <DEDUP_REMOVED lines=23> */
[----:B------:R-:W2:Y:S04]  /*69710*/  LDL.LU R72, [R1+0x2a4] ;  /* 0x0002a40001487983 */ /* 0x000ea80000300800 */
[----:B------:R-:W2:Y:S04]  /*69720*/  LDL.LU R76, [R1+0x28c] ;  /* 0x00028c00014c7983 */ /* 0x000ea80000300800 */
[----:B------:R0:W-:Y:S04]  /*69730*/  STS.U16 [R4+UR5+0x22580], R80 ;  /* 0x0225805004007988 */ /* 0x0001e80008000405 */
[----:B------:R-:W2:Y:S04]  /*69740*/  LDL.LU R78, [R1+0x274] ;  /* 0x00027400014e7983 */ /* 0x000ea80000300800 */
        /* <DEDUP_REMOVED lines=10> */
[----:B------:R0:W-:Y:S04]  /*697f0*/  STS.U16 [R4+UR5+0x23d80], R3 ;  /* 0x023d800304007988 */ /* 0x0001e80008000405 */
[----:B----4-:R-:W4:Y:S04]  /*69800*/  LDL.LU R92, [R1+0x1e4] ;  /* 0x0001e400015c7983 */ /* 0x010f280000300800 */
[----:B------:R1:W-:Y:S04]  /*69810*/  STS.U16 [R4+UR5+0x24180], R0 ;  /* 0x0241800004007988 */ /* 0x0003e80008000405 */
[----:B0-----:R-:W4:Y:S04]  /*69820*/  LDL.LU R3, [R1+0x1cc] ;  /* 0x0001cc0001037983 */ /* 0x001f280000300800 */
[----:B-1----:R-:W4:Y:S04]  /*69830*/  LDL.LU R0, [R1+0x1b4] ;  /* 0x0001b40001007983 */ /* 0x002f280000300800 */
        /* <DEDUP_REMOVED lines=17> */
[----:B0-----:R-:W4:Y:S04]  /*69950*/  LDL.LU R2, [R1+0x1c] ;  /* 0x00001c0001027983 */ /* 0x001f280000300800 */
[----:B---3--:R0:W-:Y:S04]  /*69960*/  STS.U16 [R4+UR5+0x24980], R66 ;  /* 0x0249804204007988 */ /* 0x0081e80008000405 */
[----:B------:R1:W-:Y:S04]  /*69970*/  STS.U16 [R4+UR5+0x24d80], R68 ;  /* 0x024d804404007988 */ /* 0x0003e80008000405 */
[----:B--2---:R2:W-:Y:S04]  /*69980*/  STS.U16 [R4+UR5+0x25180], R70 ;  /* 0x0251804604007988 */ /* 0x0045e80008000405 */
[----:B------:R3:W-:Y:S04]  /*69990*/  STS.U16 [R4+UR5+0x25580], R72 ;  /* 0x0255804804007988 */ /* 0x0007e80008000405 */
[----:B------:R0:W-:Y:S04]  /*699a0*/  STS.U16 [R4+UR5+0x25980], R76 ;  /* 0x0259804c04007988 */ /* 0x0001e80008000405 */
[----:B------:R2:W-:Y:S04]  /*699b0*/  STS.U16 [R4+UR5+0x25d80], R78 ;  /* 0x025d804e04007988 */ /* 0x0005e80008000405 */
[----:B0-----:R-:W4:Y:S04]  /*699c0*/  LDL.LU R66, [R1+0x1820] ;  /* 0x0018200001427983 */ /* 0x001f280000300800 */
[----:B-1----:R-:W4:Y:S04]  /*699d0*/  LDL.LU R68, [R1+0x181c] ;  /* 0x00181c0001447983 */ /* 0x002f280000300800 */
[----:B--2---:R-:W2:Y:S04]  /*699e0*/  LDL.LU R70, [R1+0x1818] ;  /* 0x0018180001467983 */ /* 0x004ea80000300800 */
[----:B---3--:R-:W3:Y:S04]  /*699f0*/  LDL.LU R72, [R1+0x1814] ;  /* 0x0018140001487983 */ /* 0x008ee80000300800 */
[----:B------:R-:W2:Y:S04]  /*69a00*/  LDL.LU R76, [R1+0x1810] ;  /* 0x00181000014c7983 */ /* 0x000ea80000300800 */
[----:B------:R-:W2:Y:S04]  /*69a10*/  LDL.LU R78, [R1+0x180c] ;  /* 0x00180c00014e7983 */ /* 0x000ea80000300800 */
[----:B------:R0:W-:Y:S04]  /*69a20*/  STS.U16 [R4+UR5+0x26180], R80 ;  /* 0x0261805004007988 */ /* 0x0001e80008000405 */
[----:B------:R1:W-:Y:S04]  /*69a30*/  STS.U16 [R4+UR5+0x26580], R82 ;  /* 0x0265805204007988 */ /* 0x0003e80008000405 */
[----:B------:R0:W-:Y:S04]  /*69a40*/  STS.U16 [R4+UR5+0x26980], R84 ;  /* 0x0269805404007988 */ /* 0x0001e80008000405 */
[----:B------:R0:W-:Y:S04]  /*69a50*/  STS.U16 [R4+UR5+0x26d80], R88 ;  /* 0x026d805804007988 */ /* 0x0001e80008000405 */
[----:B------:R1:W-:Y:S04]  /*69a60*/  STS.U16 [R4+UR5+0x27180], R90 ;  /* 0x0271805a04007988 */ /* 0x0003e80008000405 */
[----:B----4-:R4:W-:Y:S04]  /*69a70*/  STS.U16 [R4+UR5+0x27580], R92 ;  /* 0x0275805c04007988 */ /* 0x0109e80008000405 */
[----:B0-----:R-:W2:Y:S04]  /*69a80*/  LDL.LU R80, [R1+0x1808] ;  /* 0x0018080001507983 */ /* 0x001ea80000300800 */
[----:B-1----:R-:W2:Y:S04]  /*69a90*/  LDL.LU R82, [R1+0x1804] ;  /* 0x0018040001527983 */ /* 0x002ea80000300800 */
[----:B------:R-:W2:Y:S04]  /*69aa0*/  LDL.LU R84, [R1+0x1800] ;  /* 0x0018000001547983 */ /* 0x000ea80000300800 */
[----:B------:R-:W2:Y:S04]  /*69ab0*/  LDL.LU R88, [R1+0x17fc] ;  /* 0x0017fc0001587983 */ /* 0x000ea80000300800 */
[----:B------:R-:W2:Y:S04]  /*69ac0*/  LDL.LU R90, [R1+0x17f8] ;  /* 0x0017f800015a7983 */ /* 0x000ea80000300800 */
[----:B----4-:R-:W4:Y:S04]  /*69ad0*/  LDL.LU R92, [R1+0x17f4] ;  /* 0x0017f400015c7983 */ /* 0x010f280000300800 */
        /* <DEDUP_REMOVED lines=19> */
[----:B------:R-:W3:Y:S04]  /*69c10*/  LDL.LU R21, [R1+0x408] ;  /* 0x0004080001157983 */ /* 0x000ee80000300800 */
[----:B------:R0:W-:Y:S04]  /*69c20*/  STS.U16 [R4+UR5+0x32580], R9 ;  /* 0x0325800904007988 */ /* 0x0001e80008000405 */
[----:B------:R0:W-:Y:S04]  /*69c30*/  STS.U16 [R4+UR5+0x32980], R50 ;  /* 0x0329803204007988 */ /* 0x0001e80008000405 */
[----:B------:R1:W-:Y:S04]  /*69c40*/  STS.U16 [R4+UR5+0x32d80], R62 ;  /* 0x032d803e04007988 */ /* 0x0003e80008000405 */
[----:B------:R1:W-:Y:S04]  /*69c50*/  STS.U16 [R4+UR5+0x33180], R74 ;  /* 0x0331804a04007988 */ /* 0x0003e80008000405 */
[----:B0-----:R-:W3:Y:S04]  /*69c60*/  LDL.LU R20, [R1+0x3f0] ;  /* 0x0003f00001147983 */ /* 0x001ee80000300800 */
[----:B-1----:R-:W3:Y:S04]  /*69c70*/  LDL.LU R15, [R1+0x3d8] ;  /* 0x0003d800010f7983 */ /* 0x002ee80000300800 */
[----:B------:R0:W-:Y:S04]  /*69c80*/  STS.U16 [R4+UR5+0x33580], R86 ;  /* 0x0335805604007988 */ /* 0x0001e80008000405 */
[----:B------:R-:W3:Y:S04]  /*69c90*/  LDL.LU R9, [R1+0x3c0] ;  /* 0x0003c00001097983 */ /* 0x000ee80000300800 */
[----:B------:R-:W3:Y:S04]  /*69ca0*/  LDL.LU R50, [R1+0x3a8] ;  /* 0x0003a80001327983 */ /* 0x000ee80000300800 */
[----:B------:R-:W3:Y:S04]  /*69cb0*/  LDL.LU R62, [R1+0x390] ;  /* 0x00039000013e7983 */ /* 0x000ee80000300800 */
[----:B------:R1:W-:Y:S04]  /*69cc0*/  STS.U16 [R4+UR5+0x33980], R46 ;  /* 0x0339802e04007988 */ /* 0x0003e80008000405 */
[----:B------:R-:W3:Y:S04]  /*69cd0*/  LDL.LU R74, [R1+0x378] ;  /* 0x00037800014a7983 */ /* 0x000ee80000300800 */
[----:B------:R1:W-:Y:S04]  /*69ce0*/  STS.U16 [R4+UR5+0x33d80], R47 ;  /* 0x033d802f04007988 */ /* 0x0003e80008000405 */
[----:B------:R-:W-:Y:S04]  /*69cf0*/  STS.U16 [R4+UR5+0x34180], R2 ;  /* 0x0341800204007988 */ /* 0x000fe80008000405 */
[----:B0-----:R-:W3:Y:S04]  /*69d00*/  LDL.LU R86, [R1+0x360] ;  /* 0x0003600001567983 */ /* 0x001ee80000300800 */
[----:B-1----:R-:W3:Y:S04]  /*69d10*/  LDL.LU R46, [R1+0x348] ;  /* 0x00034800012e7983 */ /* 0x002ee80000300800 */
[----:B------:R-:W3:Y:S04]  /*69d20*/  LDL.LU R47, [R1+0x330] ;  /* 0x00033000012f7983 */ /* 0x000ee80000300800 */
[----:B--2---:R0:W-:Y:S04]  /*69d30*/  STS.U16 [R4+UR5+0x34580], R0 ;  /* 0x0345800004007988 */ /* 0x0041e80008000405 */
[----:B------:R1:W-:Y:S04]  /*69d40*/  STS.U16 [R4+UR5+0x34980], R84 ;  /* 0x0349805404007988 */ /* 0x0003e80008000405 */
[----:B0-----:R-:W2:Y:S04]  /*69d50*/  LDL.LU R0, [R1+0x318] ;  /* 0x0003180001007983 */ /* 0x001ea80000300800 */
[----:B------:R-:W2:Y:S04]  /*69d60*/  LDL.LU R2, [R1+0x300] ;  /* 0x0003000001027983 */ /* 0x000ea80000300800 */
[----:B-1----:R-:W2:Y:S02]  /*69d70*/  LDL.LU R4, [R1+0x17e8] ;  /* 0x0017e80001047983 */ /* 0x002ea40000300800 */
[----:B--2---:R-:W-:-:S05]  /*69d80*/  LOP3.LUT R84, R4, 0x30, RZ, 0x3c, !PT ;  /* 0x0000003004547812 */ /* 0x004fca00078e3cff */
        /* <DEDUP_REMOVED lines=32> */
[----:B0-----:R-:W2:Y:S04]  /*69f90*/  LDL.LU R0, [R1+0x2e8] ;  /* 0x0002e80001007983 */ /* 0x001ea80000300800 */
[----:B-1----:R-:W3:Y:S04]  /*69fa0*/  LDL.LU R2, [R1+0x2d0] ;  /* 0x0002d00001027983 */ /* 0x002ee80000300800 */
        /* <DEDUP_REMOVED lines=30> */
[----:B---3--:R1:W-:Y:S04]  /*6a190*/  STS.U16 [R72+UR5+0x24e00], R2 ;  /* 0x024e000248007988 */ /* 0x0083e80008000405 */
        /* <DEDUP_REMOVED lines=28> */
[----:B0-----:R-:W2:Y:S04]  /*6a360*/  LDL.LU R0, [R1+0x17e4] ;  /* 0x0017e40001007983 */ /* 0x001ea80000300800 */
[----:B------:R-:W-:Y:S04]  /*6a370*/  STS.U16 [R72+UR5+0x34200], R47 ;  /* 0x0342002f48007988 */ /* 0x000fe80008000405 */
[----:B-1----:R-:W3:Y:S04]  /*6a380*/  LDL.LU R2, [R1+0x17e0] ;  /* 0x0017e00001027983 */ /* 0x002ee80000300800 */
[----:B------:R0:W-:Y:S04]  /*6a390*/  STS.U16 [R72+UR5+0x34600], R3 ;  /* 0x0346000348007988 */ /* 0x0001e80008000405 */
[----:B0-----:R-:W4:Y:S04]  /*6a3a0*/  LDL.LU R3, [R1+0x17dc] ;  /* 0x0017dc0001037983 */ /* 0x001f280000300800 */
        /* <DEDUP_REMOVED lines=17> */
[----:B------:R-:W-:Y:S04]  /*6a4c0*/  STS.U16 [R72+UR5+0x34a00], R82 ;  /* 0x034a005248007988 */ /* 0x000fe80008000405 */
[----:B------:R0:W-:Y:S04]  /*6a4d0*/  STS.U16 [R72+UR5+0x34e00], R70 ;  /* 0x034e004648007988 */ /* 0x0001e80008000405 */
[----:B------:R-:W-:Y:S04]  /*6a4e0*/  STS.U16 [R72+UR5+0x35200], R58 ;  /* 0x0352003a48007988 */ /* 0x000fe80008000405 */
[----:B------:R-:W-:Y:S04]  /*6a4f0*/  STS.U16 [R72+UR5+0x35600], R5 ;  /* 0x0356000548007988 */ /* 0x000fe80008000405 */
[----:B------:R-:W-:Y:S04]  /*6a500*/  STS.U16 [R72+UR5+0x35a00], R11 ;  /* 0x035a000b48007988 */ /* 0x000fe80008000405 */
[----:B------:R-:W-:Y:S04]  /*6a510*/  STS.U16 [R72+UR5+0x35e00], R17 ;  /* 0x035e001148007988 */ /* 0x000fe80008000405 */
[----:B------:R-:W-:Y:S04]  /*6a520*/  STS.U16 [R72+UR5+0x36200], R30 ;  /* 0x0362001e48007988 */ /* 0x000fe80008000405 */
[----:B0-----:R-:W4:Y:S04]  /*6a530*/  LDL.LU R70, [R1+0x2fc] ;  /* 0x0002fc0001467983 */ /* 0x001f280000300800 */
[----:B------:R-:W4:Y:S04]  /*6a540*/  LDL.LU R82, [R1+0x2e4] ;  /* 0x0002e40001527983 */ /* 0x000f280000300800 */
[----:B------:R-:W4:Y:S04]  /*6a550*/  LDL.LU R38, [R1+0x2cc] ;  /* 0x0002cc0001267983 */ /* 0x000f280000300800 */
[----:B------:R-:W4:Y:S04]  /*6a560*/  LDL.LU R37, [R1+0x2b4] ;  /* 0x0002b40001257983 */ /* 0x000f280000300800 */
[----:B------:R-:W4:Y:S04]  /*6a570*/  LDL.LU R36, [R1+0x29c] ;  /* 0x00029c0001247983 */ /* 0x000f280000300800 */
[----:B------:R-:W4:Y:S04]  /*6a580*/  LDL.LU R35, [R1+0x284] ;  /* 0x0002840001237983 */ /* 0x000f280000300800 */
[----:B------:R-:W-:Y:S04]  /*6a590*/  STS.U16 [R72+UR5+0x36600], R41 ;  /* 0x0366002948007988 */ /* 0x000fe80008000405 */
[----:B------:R-:W4:Y:S04]  /*6a5a0*/  LDL.LU R34, [R1+0x26c] ;  /* 0x00026c0001227983 */ /* 0x000f280000300800 */
[----:B------:R-:W-:Y:S04]  /*6a5b0*/  STS.U16 [R72+UR5+0x36a00], R43 ;  /* 0x036a002b48007988 */ /* 0x000fe80008000405 */
[----:B------:R-:W4:Y:S04]  /*6a5c0*/  LDL.LU R33, [R1+0x254] ;  /* 0x0002540001217983 */ /* 0x000f280000300800 */
[----:B------:R-:W-:Y:S01]  /*6a5d0*/  STS.U16 [R72+UR5+0x36e00], R44 ;  /* 0x036e002c48007988 */ /* 0x000fe20008000405 */
[----:B------:R-:W-:-:S03]  /*6a5e0*/  LOP3.LUT R16, R4, 0x50, RZ, 0x3c, !PT ;  /* 0x0000005004107812 */ /* 0x000fc600078e3cff */
[----:B------:R-:W4:Y:S04]  /*6a5f0*/  LDL.LU R32, [R1+0x23c] ;  /* 0x00023c0001207983 */ /* 0x000f280000300800 */
[----:B------:R-:W-:Y:S04]  /*6a600*/  STS.U16 [R72+UR5+0x37200], R45 ;  /* 0x0372002d48007988 */ /* 0x000fe80008000405 */
[----:B------:R-:W4:Y:S04]  /*6a610*/  LDL.LU R29, [R1+0x224] ;  /* 0x00022400011d7983 */ /* 0x000f280000300800 */
[----:B------:R-:W-:Y:S04]  /*6a620*/  STS.U16 [R72+UR5+0x37600], R49 ;  /* 0x0376003148007988 */ /* 0x000fe80008000405 */
[----:B------:R-:W4:Y:S04]  /*6a630*/  LDL.LU R10, [R1+0x20c] ;  /* 0x00020c00010a7983 */ /* 0x000f280000300800 */
[----:B------:R-:W-:Y:S04]  /*6a640*/  STS.U16 [R72+UR5+0x37a00], R51 ;  /* 0x037a003348007988 */ /* 0x000fe80008000405 */
[----:B------:R-:W4:Y:S04]  /*6a650*/  LDL.LU R48, [R1+0x1f4] ;  /* 0x0001f40001307983 */ /* 0x000f280000300800 */
[----:B------:R0:W-:Y:S04]  /*6a660*/  STS.U16 [R72+UR5+0x37e00], R53 ;  /* 0x037e003548007988 */ /* 0x0001e80008000405 */
[----:B------:R-:W4:Y:S04]  /*6a670*/  LDL.LU R60, [R1+0x1dc] ;  /* 0x0001dc00013c7983 */ /* 0x000f280000300800 */
[----:B0-----:R-:W4:Y:S04]  /*6a680*/  LDL.LU R72, [R1+0x1c4] ;  /* 0x0001c40001487983 */ /* 0x001f280000300800 */
[----:B--2---:R0:W-:Y:S04]  /*6a690*/  STS.U16 [R16+UR5+0x20280], R84 ;  /* 0x0202805410007988 */ /* 0x0041e80008000405 */
[----:B---3--:R1:W-:Y:S04]  /*6a6a0*/  STS.U16 [R16+UR5+0x20680], R27 ;  /* 0x0206801b10007988 */ /* 0x0083e80008000405 */
[----:B----4-:R2:W-:Y:S04]  /*6a6b0*/  STS.U16 [R16+UR5+0x20a80], R26 ;  /* 0x020a801a10007988 */ /* 0x0105e80008000405 */
[----:B------:R3:W-:Y:S04]  /*6a6c0*/  STS.U16 [R16+UR5+0x20e80], R25 ;  /* 0x020e801910007988 */ /* 0x0007e80008000405 */
[----:B------:R4:W-:Y:S04]  /*6a6d0*/  STS.U16 [R16+UR5+0x21280], R24 ;  /* 0x0212801810007988 */ /* 0x0009e80008000405 */
[----:B------:R2:W-:Y:S04]  /*6a6e0*/  STS.U16 [R16+UR5+0x21680], R23 ;  /* 0x0216801710007988 */ /* 0x0005e80008000405 */
[----:B0-----:R-:W4:Y:S04]  /*6a6f0*/  LDL.LU R84, [R1+0x1ac] ;  /* 0x0001ac0001547983 */ /* 0x001f280000300800 */
[----:B-1----:R-:W4:Y:S04]  /*6a700*/  LDL.LU R27, [R1+0x194] ;  /* 0x00019400011b7983 */ /* 0x002f280000300800 */
        /* <DEDUP_REMOVED lines=96> */
[----:B------:R-:W2:Y:S01]  /*6ad10*/  LDL.LU R33, [R1+0x250] ;  /* 0x0002500001217983 */ /* 0x000ea20000300800 */
[----:B------:R-:W-:-:S03]  /*6ad20*/  LOP3.LUT R10, R4, 0x60, RZ, 0x3c, !PT ;  /* 0x00000060040a7812 */ /* 0x000fc600078e3cff */
[----:B------:R-:W-:Y:S04]  /*6ad30*/  STS.U16 [R16+UR5+0x37a80], R73 ;  /* 0x037a804910007988 */ /* 0x000fe80008000405 */
[----:B------:R-:W2:Y:S04]  /*6ad40*/  LDL.LU R32, [R1+0x238] ;  /* 0x0002380001207983 */ /* 0x000ea80000300800 */
[----:B------:R0:W-:Y:S04]  /*6ad50*/  STS.U16 [R16+UR5+0x37e80], R75 ;  /* 0x037e804b10007988 */ /* 0x0001e80008000405 */
[----:B------:R-:W2:Y:S04]  /*6ad60*/  LDL.LU R29, [R1+0x220] ;  /* 0x00022000011d7983 */ /* 0x000ea80000300800 */
[----:B0-----:R-:W2:Y:S04]  /*6ad70*/  LDL.LU R16, [R1+0x208] ;  /* 0x0002080001107983 */ /* 0x001ea80000300800 */
[----:B------:R-:W2:Y:S04]  /*6ad80*/  LDL.LU R48, [R1+0x1f0] ;  /* 0x0001f00001307983 */ /* 0x000ea80000300800 */
        /* <DEDUP_REMOVED lines=108> */
[----:B------:R-:W2:Y:S01]  /*6b450*/  LDL.LU R16, [R1+0x24c] ;  /* 0x00024c0001107983 */ /* 0x000ea20000300800 */
[----:B------:R-:W-:-:S03]  /*6b460*/  LOP3.LUT R5, R4, 0x70, RZ, 0x3c, !PT ;  /* 0x0000007004057812 */ /* 0x000fc600078e3cff */
[----:B0-----:R-:W2:Y:S04]  /*6b470*/  LDL.LU R10, [R1+0x234] ;  /* 0x00023400010a7983 */ /* 0x001ea80000300800 */
[----:B------:R-:W2:Y:S04]  /*6b480*/  LDL.LU R48, [R1+0x21c] ;  /* 0x00021c0001307983 */ /* 0x000ea80000300800 */
[----:B------:R-:W2:Y:S04]  /*6b490*/  LDL.LU R60, [R1+0x204] ;  /* 0x00020400013c7983 */ /* 0x000ea80000300800 */
        /* <DEDUP_REMOVED lines=30> */
[----:B0-----:R-:W4:Y:S04]  /*6b680*/  LDL.LU R86, [R1+0x84] ;  /* 0x0000840001567983 */ /* 0x001f280000300800 */
[----:B-1----:R-:W4:Y:S04]  /*6b690*/  LDL.LU R46, [R1+0x6c] ;  /* 0x00006c00012e7983 */ /* 0x002f280000300800 */
        /* <DEDUP_REMOVED lines=34> */
[----:B0-----:R0:W5:Y:S04]  /*6b8c0*/  LDL.LU R2, [R1+0x17d0] ;  /* 0x0017d00001027983 */ /* 0x0011680000300800 */
[----:B-1----:R0:W5:Y:S04]  /*6b8d0*/  LDL.LU R3, [R1+0x17cc] ;  /* 0x0017cc0001037983 */ /* 0x0021680000300800 */
[----:B------:R1:W-:Y:S04]  /*6b8e0*/  STS.U16 [R5+UR5+0x34380], R0 ;  /* 0x0343800005007988 */ /* 0x0003e80008000405 */
        /* <DEDUP_REMOVED lines=9> */
[----:B------:R0:W-:Y:S01]  /*6b980*/  STS.U16 [R5+UR5+0x36b80], R63 ;  /* 0x036b803f05007988 */ /* 0x0001e20008000405 */
[----:B-1----:R-:W1:Y:S03]  /*6b990*/  S2R R0, SR_TID.X ;  /* 0x0000000000007919 */ /* 0x002e660000002100 */
[----:B------:R0:W-:Y:S04]  /*6b9a0*/  STS.U16 [R5+UR5+0x36f80], R77 ;  /* 0x036f804d05007988 */ /* 0x0001e80008000405 */
[----:B------:R0:W-:Y:S04]  /*6b9b0*/  STS.U16 [R5+UR5+0x37380], R81 ;  /* 0x0373805105007988 */ /* 0x0001e80008000405 */
[----:B------:R0:W-:Y:S04]  /*6b9c0*/  STS.U16 [R5+UR5+0x37780], R85 ;  /* 0x0377805505007988 */ /* 0x0001e80008000405 */
[----:B------:R0:W-:Y:S04]  /*6b9d0*/  STS.U16 [R5+UR5+0x37b80], R89 ;  /* 0x037b805905007988 */ /* 0x0001e80008000405 */
[----:B------:R0:W-:Y:S01]  /*6b9e0*/  STS.U16 [R5+UR5+0x37f80], R93 ;  /* 0x037f805d05007988 */ /* 0x0001e20008000405 */
[----:B------:R2:W-:Y:S06]  /*6b9f0*/  MEMBAR.ALL.CTA ;  /* 0x0000000000007992 */ /* 0x0005ec0000008000 */
[----:B--2---:R-:W2:Y:S01]  /*6ba00*/  FENCE.VIEW.ASYNC.S ;  /* 0x00000000000073c6 */ /* 0x004ea20000000000 */
[----:B------:R-:W-:-:S04]  /*6ba10*/  ULEA UR77, UR71, UR5, 0x3 ;  /* 0x00000005474d7291 */ /* 0x000fc8000f8e18ff */
[----:B------:R-:W-:Y:S01]  /*6ba20*/  UIADD3 UR77, UPT, UPT, UR77, 0x48000, URZ ;  /* 0x000480004d4d7890 */ /* 0x000fe2000fffe0ff */
[----:B-1----:R-:W-:Y:S01]  /*6ba30*/  LOP3.LUT R0, R0, 0x7f, RZ, 0xc0, !PT ;  /* 0x0000007f00007812 */ /* 0x002fe200078ec0ff */
[----:B--2---:R-:W-:Y:S06]  /*6ba40*/  BAR.SYNC.DEFER_BLOCKING 0x0 ;  /* 0x0000000000007b1d */ /* 0x004fec0000010000 */
[----:B0-----:R-:W-:Y:S05]  /*6ba50*/  @P0 BRA `(.L_x_9) ;  /* 0x0000000000b80947 */ /* 0x001fea0003800000 */
[----:B------:R-:W-:Y:S01]  /*6ba60*/  UMOV UR72, UR10 ;  /* 0x0000000a00487c82 */ /* 0x000fe20008000000 */
[----:B------:R-:W-:Y:S01]  /*6ba70*/  UMOV UR73, 0x40004040 ;  /* 0x4000404000497882 */ /* 0x000fe20000000000 */
        /* <DEDUP_REMOVED lines=9> */
[----:B------:R-:W-:Y:S01]  /*6bb10*/  UTCHMMA gdesc[UR18], gdesc[UR20], tmem[UR4], tmem[UR68], idesc[UR69], UPT ;  /* 0x00ff4414120075ea */ /* 0x000fe2000b800004 */
[----:B------:R-:W-:Y:S01]  /*6bb20*/  UTCHMMA gdesc[UR22], gdesc[UR24], tmem[UR4], tmem[UR62], idesc[UR63], UPT ;  /* 0x00ff3e18160075ea */ /* 0x000fe2000b800004 */
[----:B------:R1:W-:Y:S01]  /*6bb30*/  UTCHMMA gdesc[UR26], gdesc[UR28], tmem[UR4], tmem[UR74], idesc[UR75], UPT ;  /* 0x00ff4a1c1a0075ea */ /* 0x0003e2000b800004 */
[----:B------:R-:W-:Y:S01]  /*6bb40*/  UMOV UR64, 0x0 ;  /* 0x0000000000407882 */ /* 0x000fe20000000000 */
[----:B------:R-:W-:Y:S01]  /*6bb50*/  UMOV UR65, 0x4408490 ;  /* 0x0440849000417882 */ /* 0x000fe20000000000 */
[----:B------:R-:W-:Y:S01]  /*6bb60*/  UIADD3 UR76, UPT, UPT, UR4, 0x100000, URZ ;  /* 0x00100000044c7890 */ /* 0x000fe2000fffe0ff */
[----:B------:R-:W-:Y:S01]  /*6bb70*/  MOV.SPILL R5, UR7 ;  /* 0x0000000700057c02 */ /* 0x000fe20009000f00 */
[----:B0-----:R-:W-:Y:S01]  /*6bb80*/  UIADD3 UR73, UPT, UPT, UR4, 0x100000, URZ ;  /* 0x0010000004497890 */ /* 0x001fe2000fffe0ff */
[----:B------:R-:W-:Y:S01]  /*6bb90*/  MOV.SPILL R6, UR6 ;  /* 0x0000000600067c02 */ /* 0x000fe20009000f00 */
[----:B------:R-:W-:Y:S01]  /*6bba0*/  UMOV UR6, 0x0 ;  /* 0x0000000000067882 */ /* 0x000fe20000000000 */
[----:B------:R-:W-:Y:S01]  /*6bbb0*/  UMOV UR7, 0x4408490 ;  /* 0x0440849000077882 */ /* 0x000fe20000000000 */
[----:B------:R-:W-:Y:S01]  /*6bbc0*/  UTCHMMA gdesc[UR30], gdesc[UR32], tmem[UR4], tmem[UR64], idesc[UR65], UPT ;  /* 0x00ff40201e0075ea */ /* 0x000fe2000b800004 */
[----:B-1----:R-:W-:-:S02]  /*6bbd0*/  UIADD3 UR74, UPT, UPT, UR4, 0x100000, URZ ;  /* 0x00100000044a7890 */ /* 0x002fc4000fffe0ff */
[----:B------:R-:W-:Y:S01]  /*6bbe0*/  UTCHMMA gdesc[UR34], gdesc[UR36], tmem[UR4], tmem[UR66], idesc[UR67], UPT ;  /* 0x00ff4224220075ea */ /* 0x000fe2000b800004 */
[----:B------:R-:W-:Y:S02]  /*6bbf0*/  UIADD3 UR75, UPT, UPT, UR4, 0x100000, URZ ;  /* 0x00100000044b7890 */ /* 0x000fe4000fffe0ff */
[----:B------:R0:W-:Y:S01]  /*6bc00*/  UTCHMMA gdesc[UR38], gdesc[UR40], tmem[UR4], tmem[UR6], idesc[UR7], UPT ;  /* 0x00ff0628260075ea */ /* 0x0001e2000b800004 */
[----:B------:R-:W-:Y:S02]  /*6bc10*/  UIADD3 UR72, UPT, UPT, UR4, 0x100000, URZ ;  /* 0x0010000004487890 */ /* 0x000fe4000fffe0ff */
[----:B------:R-:W-:Y:S01]  /*6bc20*/  UTCHMMA gdesc[UR42], gdesc[UR44], tmem[UR4], tmem[UR68], idesc[UR69], UPT ;  /* 0x00ff442c2a0075ea */ /* 0x000fe2000b800004 */
[----:B------:R-:W-:Y:S01]  /*6bc30*/  UTCHMMA gdesc[UR8], gdesc[UR46], tmem[UR73], tmem[UR62], idesc[UR63], UPT ;  /* 0x00ff3e2e080075ea */ /* 0x000fe2000b800049 */
[----:B------:R-:W-:Y:S02]  /*6bc40*/  UTCHMMA gdesc[UR18], gdesc[UR48], tmem[UR74], tmem[UR64], idesc[UR65], UPT ;  /* 0x00ff4030120075ea */ /* 0x000fe4000b80004a */
[----:B------:R-:W-:Y:S01]  /*6bc50*/  UTCHMMA gdesc[UR22], gdesc[UR50], tmem[UR75], tmem[UR66], idesc[UR67], UPT ;  /* 0x00ff4232160075ea */ /* 0x000fe2000b80004b */
[----:B------:R1:W-:Y:S02]  /*6bc60*/  UTCHMMA gdesc[UR26], gdesc[UR52], tmem[UR76], tmem[UR68], idesc[UR69], UPT ;  /* 0x00ff44341a0075ea */ /* 0x0003e4000b80004c */
[----:B------:R2:W-:Y:S01]  /*6bc70*/  UTCHMMA gdesc[UR30], gdesc[UR54], tmem[UR72], tmem[UR62], idesc[UR63], UPT ;  /* 0x00ff3e361e0075ea */ /* 0x0005e2000b800048 */
[----:B------:R2:W-:Y:S01]  /*6bc80*/  UTCHMMA gdesc[UR34], gdesc[UR56], tmem[UR73], tmem[UR64], idesc[UR65], UPT ;  /* 0x00ff4038220075ea */ /* 0x0005e2000b800049 */
[----:B------:R2:W-:Y:S01]  /*6bc90*/  UTCHMMA gdesc[UR38], gdesc[UR58], tmem[UR74], tmem[UR66], idesc[UR67], UPT ;  /* 0x00ff423a260075ea */ /* 0x0005e2000b80004a */
[----:B0-----:R-:W-:-:S02]  /*6bca0*/  R2UR.FILL UR7, R5 ;  /* 0x00000000050772ca */ /* 0x001fc400004e0000 */
[----:B------:R-:W-:Y:S01]  /*6bcb0*/  R2UR.FILL UR6, R6 ;  /* 0x00000000060672ca */ /* 0x000fe200004e0000 */
[----:B-1----:R-:W-:Y:S01]  /*6bcc0*/  UMOV UR68, UR77 ;  /* 0x0000004d00447c82 */ /* 0x002fe20008000000 */
[----:B------:R-:W-:Y:S02]  /*6bcd0*/  UMOV UR69, URZ ;  /* 0x000000ff00457c82 */ /* 0x000fe40008000000 */
[----:B------:R-:W-:Y:S01]  /*6bce0*/  UMOV UR76, UR68 ;  /* 0x00000044004c7c82 */ /* 0x000fe20008000000 */
[----:B------:R-:W-:Y:S01]  /*6bcf0*/  UMOV UR68, 0x0 ;  /* 0x0000000000447882 */ /* 0x000fe20000000000 */
[----:B------:R-:W-:Y:S02]  /*6bd00*/  UMOV UR69, 0x4408490 ;  /* 0x0440849000457882 */ /* 0x000fe40000000000 */
[----:B------:R2:W-:Y:S01]  /*6bd10*/  UTCHMMA gdesc[UR42], gdesc[UR60], tmem[UR75], tmem[UR68], idesc[UR69], UPT ;  /* 0x00ff443c2a0075ea */ /* 0x0005e2000b80004b */
[----:B------:R2:W-:Y:S01]  /*6bd20*/  UTCBAR [UR76], URZ ;  /* 0x000000ff4c0073e9 */ /* 0x0005e200080000ff */
[----:B------:R-:W-:-:S05]  /*6bd30*/  NOP ;  /* 0x0000000000007918 */ /* 0x000fca0000000000 */
.L_x_9:
[----:B------:R-:W3:Y:S01]  /*6bd40*/  LDL R5, [R1+0x16a4] ;  /* 0x0016a40001057983 */ /* 0x000ee20000100800 */
[----:B------:R-:W-:-:S04]  /*6bd50*/  UIADD3 UR71, UPT, UPT, UR71, 0x1, URZ ;  /* 0x0000000147477890 */ /* 0x000fc8000fffe0ff */
[----:B------:R-:W-:-:S04]  /*6bd60*/  UISETP.GT.AND UP1, UPT, UR71, 0x1, UPT ;  /* 0x000000014700788c */ /* 0x000fc8000bf24270 */
[----:B--2---:R-:W-:Y:S02]  /*6bd70*/  USEL UR62, URZ, 0x1, !UP1 ;  /* 0x00000001ff3e7887 */ /* 0x004fe4000c800000 */
[----:B------:R-:W-:Y:S02]  /*6bd80*/  USEL UR71, UR71, URZ, !UP1 ;  /* 0x000000ff47477287 */ /* 0x000fe4000c800000 */
[----:B------:R-:W-:-:S03]  /*6bd90*/  ULOP3.LUT UR63, UR7, UR62, URZ, 0x3c, !UPT ;  /* 0x0000003e073f7292 */ /* 0x000fc6000f8e3cff */
[----:B------:R-:W-:-:S04]  /*6bda0*/  UMOV UR62, UR7 ;  /* 0x00000007003e7c82 */ /* 0x000fc80008000000 */
[----:B------:R-:W-:Y:S01]  /*6bdb0*/  UMOV UR7, UR63 ;  /* 0x0000003f00077c82 */ /* 0x000fe20008000000 */
[----:B---3--:R-:W-:-:S13]  /*6bdc0*/  ISETP.NE.U32.AND P2, PT, R5, UR15, PT ;  /* 0x0000000f05007c0c */ /* 0x008fda000bf45070 */
[----:B------:R-:W-:Y:S05]  /*6bdd0*/  @P2 BRA `(.L_x_10) ;  /* 0xfffffd9c00882947 */ /* 0x000fea000383ffff */
.L_x_7:
[----:B------:R-:W0:Y:S01]  /*6bde0*/  S2R R7, SR_TID.X ;  /* 0x0000000000077919 */ /* 0x000e220000002100 */
[----:B------:R-:W1:Y:S02]  /*6bdf0*/  LDC R6, c[0x0][0x3a0] ;  /* 0x0000e800ff067b82 */ /* 0x000e640000000800 */
[----:B-1----:R-:W-:-:S05]  /*6be00*/  VIADD R6, R6, 0x7f ;  /* 0x0000007f06067836 */ /* 0x002fca0000000000 */
[----:B------:R-:W-:Y:S01]  /*6be10*/  ISETP.GE.AND P0, PT, R6, 0x80, PT ;  /* 0x000000800600780c */ /* 0x000fe20003f06270 */
[C---:B0----5:R-:W-:Y:S01]  /*6be20*/  IMAD.SHL.U32 R2, R7.reuse, 0x10, RZ ;  /* 0x0000001007027824 */ /* 0x061fe200078e00ff */
[----:B------:R-:W-:Y:S01]  /*6be30*/  SHF.R.U32.HI R92, RZ, 0x6, R7 ;  /* 0x00000006ff5c7819 */ /* 0x000fe20000011607 */
[C---:B------:R-:W-:Y:S02]  /*6be40*/  IMAD.SHL.U32 R4, R7.reuse, 0x80, RZ ;  /* 0x0000008007047824 */ /* 0x040fe400078e00ff */
[----:B------:R-:W-:Y:S01]  /*6be50*/  IMAD.SHL.U32 R69, R7, 0x8, RZ ;  /* 0x0000000807457824 */ /* 0x000fe200078e00ff */
[----:B------:R-:W-:Y:S02]  /*6be60*/  LOP3.LUT R2, R2, 0xf0, RZ, 0xc0, !PT ;  /* 0x000000f002027812 */ /* 0x000fe400078ec0ff */
[----:B------:R-:W-:Y:S02]  /*6be70*/  LOP3.LUT R5, R4, 0x800, RZ, 0xc0, !PT ;  /* 0x0000080004057812 */ /* 0x000fe400078ec0ff */
[----:B------:R-:W-:-:S02]  /*6be80*/  SGXT.U32 R92, R92, 0x1 ;  /* 0x000000015c5c781a */ /* 0x000fc40000000000 */
[----:B------:R-:W-:Y:S02]  /*6be90*/  IADD3 R68, PT, PT, R2, UR5, R5 ;  /* 0x0000000502447c10 */ /* 0x000fe4000fffe005 */
[C-C-:B------:R-:W-:Y:S02]  /*6bea0*/  LOP3.LUT R5, R3.reuse, 0x7e, R92.reuse, 0xfe, !PT ;  /* 0x0000007e03057812 */ /* 0x140fe400078efe5c */
[C-C-:B------:R-:W-:Y:S02]  /*6beb0*/  LOP3.LUT R4, R3.reuse, 0x7c, R92.reuse, 0xfe, !PT ;  /* 0x0000007c03047812 */ /* 0x140fe400078efe5c */
[--C-:B------:R-:W-:Y:S01]  /*6bec0*/  LOP3.LUT R6, R3, 0x7a, R92.reuse, 0xfe, !PT ;  /* 0x0000007a03067812 */ /* 0x100fe200078efe5c */
[----:B------:R0:W-:Y:S01]  /*6bed0*/  STL [R1+0x310], R5 ;  /* 0x0003100501007387 */ /* 0x0001e20000100800 */
[----:B------:R-:W-:Y:S02]  /*6bee0*/  LOP3.LUT R69, R69, 0x300, RZ, 0xc0, !PT ;  /* 0x0000030045457812 */ /* 0x000fe400078ec0ff */
[C---:B------:R-:W-:Y:S01]  /*6bef0*/  LOP3.LUT R2, R3.reuse, R92, RZ, 0xfc, !PT ;  /* 0x0000005c03027212 */ /* 0x040fe200078efcff */
[----:B------:R1:W-:Y:S04]  /*6bf00*/  STL [R1+0x30c], R4 ;  /* 0x00030c0401007387 */ /* 0x0003e80000100800 */
[----:B------:R2:W-:Y:S01]  /*6bf10*/  STL [R1+0x308], R6 ;  /* 0x0003080601007387 */ /* 0x0005e20000100800 */
[----:B0-----:R-:W-:-:S02]  /*6bf20*/  LOP3.LUT R5, R3, 0x78, R92, 0xfe, !PT ;  /* 0x0000007803057812 */ /* 0x001fc400078efe5c */
[----:B-1----:R-:W-:-:S03]  /*6bf30*/  LOP3.LUT R4, R3, 0x76, R92, 0xfe, !PT ;  /* 0x0000007603047812 */ /* 0x002fc600078efe5c */
[----:B------:R0:W-:Y:S01]  /*6bf40*/  STL [R1+0x304], R5 ;  /* 0x0003040501007387 */ /* 0x0001e20000100800 */
[----:B--2---:R-:W-:-:S03]  /*6bf50*/  LOP3.LUT R6, R3, 0x74, R92, 0xfe, !PT ;  /* 0x0000007403067812 */ /* 0x004fc600078efe5c */
[----:B------:R1:W-:Y:S04]  /*6bf60*/  STL [R1+0x300], R4 ;  /* 0x0003000401007387 */ /* 0x0003e80000100800 */
[----:B------:R2:W-:Y:S01]  /*6bf70*/  STL [R1+0x2fc], R6 ;  /* 0x0002fc0601007387 */ /* 0x0005e20000100800 */
[C-C-:B0-----:R-:W-:Y:S02]  /*6bf80*/  LOP3.LUT R5, R3.reuse, 0x72, R92.reuse, 0xfe, !PT ;  /* 0x0000007203057812 */ /* 0x141fe400078efe5c */
        /* <DEDUP_REMOVED lines=66> */
[----:B-1----:R-:W-:-:S05]  /*6c3b0*/  LOP3.LUT R4, R3, 0x2e, R92, 0xfe, !PT ;  /* 0x0000002e03047812 */ /* 0x002fca00078efe5c */
[----:B------:R2:W-:Y:S04]  /*6c3c0*/  STL [R1+0x270], R4 ;  /* 0x0002700401007387 */ /* 0x0005e80000100800 */
[----:B------:R2:W-:Y:S01]  /*6c3d0*/  STL [R1+0x274], R5 ;  /* 0x0002740501007387 */ /* 0x0005e20000100800 */
[----:B------:R-:W-:Y:S05]  /*6c3e0*/  @!P0 BRA `(.L_x_11) ;  /* 0x0000000000108947 */ /* 0x000fea0003800000 */
[----:B------:R-:W-:-:S06]  /*6c3f0*/  USHF.L.U32 UR62, UR62, 0x1f, URZ ;  /* 0x0000001f3e3e7899 */ /* 0x000fcc00080006ff */
[----:B--2---:R-:W-:-:S04]  /*6c400*/  IMAD.U32 R4, RZ, RZ, UR62 ;  /* 0x0000003eff047e24 */ /* 0x004fc8000f8e00ff */
[----:B------:R-:W0:Y:S02]  /*6c410*/  SYNCS.PHASECHK.TRANS64.TRYWAIT P0, [UR77], R4 ;  /* 0x00000004ff0075a7 */ /* 0x000e24000800114d */
[----:B0-----:R-:W-:Y:S05]  /*6c420*/  @!P0 BRA `(.L_x_12) ;  /* 0x000000ac00988947 */ /* 0x001fea0003800000 */
.L_x_11:
[----:B------:R-:W-:Y:S01]  /*6c430*/  BAR.SYNC.DEFER_BLOCKING 0x0 ;  /* 0x0000000000007b1d */ /* 0x000fe20000010000 */
[C-C-:B------:R-:W-:Y:S02]  /*6c440*/  LOP3.LUT R0, R3.reuse, 0x2a, R92.reuse, 0xfe, !PT ;  /* 0x0000002a03007812 */ /* 0x140fe400078efe5c */
[C-C-:B------:R-:W-:Y:S02]  /*6c450*/  LOP3.LUT R70, R3.reuse, 0x28, R92.reuse, 0xfe, !PT ;  /* 0x0000002803467812 */ /* 0x140fe400078efe5c */
[C-C-:B------:R-:W-:Y:S01]  /*6c460*/  LOP3.LUT R93, R3.reuse, 0x4, R92.reuse, 0xfe, !PT ;  /* 0x00000004035d7812 */ /* 0x140fe200078efe5c */
[----:B------:R-:W0:Y:S01]  /*6c470*/  LDCU.128 UR8, c[0x0][0x390] ;  /* 0x00007200ff0877ac */ /* 0x000e220008000c00 */
[----:B------:R1:W-:Y:S01]  /*6c480*/  STL [R1+0x187c], R2 ;  /* 0x00187c0201007387 */ /* 0x0003e20000100800 */
[----:B------:R-:W3:Y:S01]  /*6c490*/  LDCU UR7, c[0x0][0x39c] ;  /* 0x00007380ff0777ac */ /* 0x000ee20008000800 */
[----:B------:R-:W4:Y:S01]  /*6c4a0*/  LDCU UR12, c[0x0][0x39c] ;  /* 0x00007380ff0c77ac */ /* 0x000f220008000800 */
[----:B-1----:R-:W-:-:S05]  /*6c4b0*/  LOP3.LUT R2, R3, 0x2c, R92, 0xfe, !PT ;  /* 0x0000002c03027812 */ /* 0x002fca00078efe5c */
[----:B------:R1:W-:Y:S01]  /*6c4c0*/  STL [R1+0x26c], R2 ;  /* 0x00026c0201007387 */ /* 0x0003e20000100800 */
[----:B------:R-:W5:Y:S03]  /*6c4d0*/  @!P1 SYNCS.CCTL.IV [UR5+0x48000] ;  /* 0x04800000ff0099b1 */ /* 0x000f660008000005 */
[----:B------:R2:W-:Y:S04]  /*6c4e0*/  STL [R1+0x268], R0 ;  /* 0x0002680001007387 */ /* 0x0005e80000100800 */
[----:B------:R0:W-:Y:S01]  /*6c4f0*/  STL [R1+0x264], R70 ;  /* 0x0002644601007387 */ /* 0x0001e20000100800 */
[C-C-:B-1----:R-:W-:Y:S01]  /*6c500*/  LOP3.LUT R2, R3.reuse, 0x26, R92.reuse, 0xfe, !PT ;  /* 0x0000002603027812 */ /* 0x142fe200078efe5c */
[----:B-----5:R-:W-:Y:S01]  /*6c510*/  BAR.SYNC.DEFER_BLOCKING 0x0 ;  /* 0x0000000000007b1d */ /* 0x020fe20000010000 */
[----:B--2---:R-:W-:-:S02]  /*6c520*/  LOP3.LUT R0, R3, 0x24, R92, 0xfe, !PT ;  /* 0x0000002403007812 */ /* 0x004fc400078efe5c */
[----:B0-----:R-:W-:-:S03]  /*6c530*/  LOP3.LUT R70, R3, 0x22, R92, 0xfe, !PT ;  /* 0x0000002203467812 */ /* 0x001fc600078efe5c */
[----:B------:R0:W-:Y:S04]  /*6c540*/  STL [R1+0x260], R2 ;  /* 0x0002600201007387 */ /* 0x0001e80000100800 */
[----:B------:R1:W-:Y:S04]  /*6c550*/  STL [R1+0x25c], R0 ;  /* 0x00025c0001007387 */ /* 0x0003e80000100800 */
[----:B------:R2:W-:Y:S01]  /*6c560*/  STL [R1+0x258], R70 ;  /* 0x0002584601007387 */ /* 0x0005e20000100800 */
[C-C-:B0-----:R-:W-:Y:S01]  /*6c570*/  LOP3.LUT R2, R3.reuse, 0x20, R92.reuse, 0xfe, !PT ;  /* 0x0000002003027812 */ /* 0x141fe200078efe5c */
[----:B------:R-:W0:Y:S01]  /*6c580*/  LDTM.x64 R4, tmem[UR6] ;  /* 0x00000006000479ee */ /* 0x000e220008340000 */
[----:B-1----:R-:W-:-:S03]  /*6c590*/  LOP3.LUT R0, R3, 0x1e, R92, 0xfe, !PT ;  /* 0x0000001e03007812 */ /* 0x002fc600078efe5c */
[----:B------:R1:W-:Y:S01]  /*6c5a0*/  STL [R1+0x254], R2 ;  /* 0x0002540201007387 */ /* 0x0003e20000100800 */
[----:B------:R-:W5:Y:S01]  /*6c5b0*/  @!P1 SYNCS.CCTL.IV [UR5+0x48008] ;  /* 0x04800800ff0099b1 */ /* 0x000f620008000005 */
[C-C-:B--2---:R-:W-:Y:S02]  /*6c5c0*/  LOP3.LUT R70, R3.reuse, 0x1c, R92.reuse, 0xfe, !PT ;  /* 0x0000001c03467812 */ /* 0x144fe400078efe5c */
[----:B------:R2:W-:Y:S04]  /*6c5d0*/  STL [R1+0x250], R0 ;  /* 0x0002500001007387 */ /* 0x0005e80000100800 */
[----:B------:R3:W-:Y:S01]  /*6c5e0*/  STL [R1+0x24c], R70 ;  /* 0x00024c4601007387 */ /* 0x0007e20000100800 */
[C-C-:B-1----:R-:W-:Y:S02]  /*6c5f0*/  LOP3.LUT R2, R3.reuse, 0x1a, R92.reuse, 0xfe, !PT ;  /* 0x0000001a03027812 */ /* 0x142fe400078efe5c */
[----:B--2---:R-:W-:-:S03]  /*6c600*/  LOP3.LUT R0, R3, 0x18, R92, 0xfe, !PT ;  /* 0x0000001803007812 */ /* 0x004fc600078efe5c */
[----:B------:R1:W-:Y:S01]  /*6c610*/  STL [R1+0x248], R2 ;  /* 0x0002480201007387 */ /* 0x0003e20000100800 */
[----:B---3--:R-:W-:-:S03]  /*6c620*/  LOP3.LUT R70, R3, 0x16, R92, 0xfe, !PT ;  /* 0x0000001603467812 */ /* 0x008fc600078efe5c */
        /* <DEDUP_REMOVED lines=13> */
[----:B------:R-:W-:Y:S01]  /*6c700*/  STL [R1+0x228], R70 ;  /* 0x0002284601007387 */ /* 0x000fe20000100800 */
[C-C-:B-1----:R-:W-:Y:S02]  /*6c710*/  LOP3.LUT R2, R3.reuse, 0x8, R92.reuse, 0xfe, !PT ;  /* 0x0000000803027812 */ /* 0x142fe400078efe5c */
[----:B--2---:R-:W-:-:S03]  /*6c720*/  LOP3.LUT R0, R3, 0x6, R92, 0xfe, !PT ;  /* 0x0000000603007812 */ /* 0x004fc600078efe5c */
[----:B------:R0:W-:Y:S01]  /*6c730*/  STL [R1+0x224], R2 ;  /* 0x0002240201007387 */ /* 0x0001e20000100800 */
[----:B------:R-:W-:Y:S01]  /*6c740*/  LOP3.LUT R92, R3, 0x2, R92, 0xfe, !PT ;  /* 0x00000002035c7812 */ /* 0x000fe200078efe5c */
[----:B------:R-:W-:Y:S02]  /*6c750*/  IMAD.IADD R3, R69, 0x1, R68 ;  /* 0x0000000145037824 */ /* 0x000fe400078e0244 */
[----:B------:R1:W-:Y:S04]  /*6c760*/  STL [R1+0x1880], R93 ;  /* 0x0018805d01007387 */ /* 0x0003e80000100800 */
[----:B------:R2:W-:Y:S01]  /*6c770*/  STL [R1+0x220], R0 ;  /* 0x0002200001007387 */ /* 0x0005e20000100800 */
[----:B0-----:R-:W-:-:S03]  /*6c780*/  F2FP.BF16.F32.PACK_AB R2, R6, R4 ;  /* 0x000000040602723e */ /* 0x001fc600000010ff */
[----:B------:R-:W-:Y:S01]  /*6c790*/  STL [R1+0x1884], R92 ;  /* 0x0018845c01007387 */ /* 0x000fe20000100800 */
[----:B-1----:R-:W-:-:S03]  /*6c7a0*/  F2FP.BF16.F32.PACK_AB R93, R22, R20 ;  /* 0x00000014165d723e */ /* 0x002fc600000010ff */
[----:B------:R0:W-:Y:S01]  /*6c7b0*/  STL [R1+0x314], R3 ;  /* 0x0003140301007387 */ /* 0x0001e20000100800 */
[----:B--2---:R-:W-:-:S03]  /*6c7c0*/  F2FP.BF16.F32.PACK_AB R0, R7, R5 ;  /* 0x000000050700723e */ /* 0x004fc600000010ff */
[----:B------:R1:W-:Y:S04]  /*6c7d0*/  STL [R1+0x210], R2 ;  /* 0x0002100201007387 */ /* 0x0003e80000100800 */
[----:B------:R2:W-:Y:S01]  /*6c7e0*/  STL [R1+0x200], R0 ;  /* 0x0002000001007387 */ /* 0x0005e20000100800 */
[----:B0-----:R-:W-:Y:S02]  /*6c7f0*/  F2FP.BF16.F32.PACK_AB R3, R10, R8 ;  /* 0x000000080a03723e */ /* 0x001fe400000010ff */
[----:B-1----:R-:W-:-:S03]  /*6c800*/  F2FP.BF16.F32.PACK_AB R2, R11, R9 ;  /* 0x000000090b02723e */ /* 0x002fc600000010ff */
[----:B------:R0:W-:Y:S01]  /*6c810*/  STL [R1+0x214], R3 ;  /* 0x0002140301007387 */ /* 0x0001e20000100800 */
[----:B--2---:R-:W-:-:S03]  /*6c820*/  F2FP.BF16.F32.PACK_AB R0, R14, R12 ;  /* 0x0000000c0e00723e */ /* 0x004fc600000010ff */
[----:B------:R1:W-:Y:S04]  /*6c830*/  STL [R1+0x204], R2 ;  /* 0x0002040201007387 */ /* 0x0003e80000100800 */
[----:B------:R2:W-:Y:S01]  /*6c840*/  STL [R1+0x218], R0 ;  /* 0x0002180001007387 */ /* 0x0005e20000100800 */
[----:B0-----:R-:W-:Y:S02]  /*6c850*/  F2FP.BF16.F32.PACK_AB R3, R15, R13 ;  /* 0x0000000d0f03723e */ /* 0x001fe400000010ff */
[----:B-1----:R-:W-:-:S03]  /*6c860*/  F2FP.BF16.F32.PACK_AB R2, R18, R16 ;  /* 0x000000101202723e */ /* 0x002fc600000010ff */
[----:B------:R-:W-:Y:S01]  /*6c870*/  STL [R1+0x208], R3 ;  /* 0x0002080301007387 */ /* 0x000fe20000100800 */
[----:B--2---:R-:W-:-:S03]  /*6c880*/  F2FP.BF16.F32.PACK_AB R0, R19, R17 ;  /* 0x000000111300723e */ /* 0x004fc600000010ff */
[----:B------:R-:W-:Y:S04]  /*6c890*/  STL [R1+0x21c], R2 ;  /* 0x00021c0201007387 */ /* 0x000fe80000100800 */
[----:B------:R-:W-:Y:S04]  /*6c8a0*/  STL.64 [R1+0x19d0], R66 ;  /* 0x0019d04201007387 */ /* 0x000fe80000100a00 */
[----:B------:R-:W-:Y:S04]  /*6c8b0*/  STL [R1+0x20c], R0 ;  /* 0x00020c0001007387 */ /* 0x000fe80000100800 */
[----:B------:R-:W-:Y:S04]  /*6c8c0*/  STL.64 [R1+0x19c8], R64 ;  /* 0x0019c84001007387 */ /* 0x000fe80000100a00 */
        /* <DEDUP_REMOVED lines=20> */
[----:B------:R-:W-:Y:S04]  /*6ca10*/  STL [R1+0x1924], R23 ;  /* 0x0019241701007387 */ /* 0x000fe80000100800 */
[----:B------:R0:W-:Y:S04]  /*6ca20*/  STL [R1+0x1920], R21 ;  /* 0x0019201501007387 */ /* 0x0001e80000100800 */
[----:B------:R-:W-:Y:S01]  /*6ca30*/  STL [R1+0x18a4], R93 ;  /* 0x0018a45d01007387 */ /* 0x000fe20000100800 */
[----:B0-----:R-:W0:Y:S03]  /*6ca40*/  LDTM.x64 R4, tmem[UR6+0x40] ;  /* 0x00004006000479ee */ /* 0x001e260008340000 */
[----:B0-----:R-:W-:Y:S01]  /*6ca50*/  STL.64 [R1+0x50], R24 ;  /* 0x0000501801007387 */ /* 0x001fe20000100a00 */
[----:B------:R-:W-:-:S02]  /*6ca60*/  IMAD.MOV.U32 R69, RZ, RZ, R22 ;  /* 0x000000ffff457224 */ /* 0x000fc400078e0016 */
[----:B------:R-:W-:Y:S01]  /*6ca70*/  IMAD.MOV.U32 R22, RZ, RZ, R51 ;  /* 0x000000ffff167224 */ /* 0x000fe200078e0033 */
[----:B------:R-:W-:Y:S01]  /*6ca80*/  STL.64 [R1+0x58], R26 ;  /* 0x0000581a01007387 */ /* 0x000fe20000100a00 */
[----:B------:R-:W-:Y:S02]  /*6ca90*/  IMAD.MOV.U32 R86, RZ, RZ, R23 ;  /* 0x000000ffff567224 */ /* 0x000fe400078e0017 */
[----:B------:R-:W-:Y:S01]  /*6caa0*/  IMAD.MOV.U32 R87, RZ, RZ, R21 ;  /* 0x000000ffff577224 */ /* 0x000fe200078e0015 */
[----:B------:R-:W-:Y:S01]  /*6cab0*/  STL.64 [R1+0x60], R28 ;  /* 0x0000601c01007387 */ /* 0x000fe20000100a00 */
[----:B------:R-:W-:Y:S02]  /*6cac0*/  IMAD.MOV.U32 R68, RZ, RZ, R20 ;  /* 0x000000ffff447224 */ /* 0x000fe400078e0014 */
[----:B------:R-:W-:Y:S01]  /*6cad0*/  IMAD.MOV.U32 R71, RZ, RZ, R19 ;  /* 0x000000ffff477224 */ /* 0x000fe200078e0013 */
[----:B------:R-:W-:Y:S01]  /*6cae0*/  STL.64 [R1+0x68], R30 ;  /* 0x0000681e01007387 */ /* 0x000fe20000100a00 */
        /* <DEDUP_REMOVED lines=21> */
[----:B------:R-:W-:-:S03]  /*6cc40*/  IMAD.MOV.U32 R84, RZ, RZ, R4 ;  /* 0x000000ffff547224 */ /* 0x000fc600078e0004 */
[----:B------:R-:W-:Y:S04]  /*6cc50*/  STL.64 [R1+0xa8], R46 ;  /* 0x0000a82e01007387 */ /* 0x000fe80000100a00 */
        /* <DEDUP_REMOVED lines=9> */
[----:B------:R0:W-:Y:S04]  /*6ccf0*/  STL.64 [R1+0xf8], R66 ;  /* 0x0000f84201007387 */ /* 0x0001e80000100a00 */
[----:B0-----:R-:W2:Y:S04]  /*6cd00*/  LDL.LU.64 R66, [R1+0x19d0] ;  /* 0x0019d00001427983 */ /* 0x001ea80000300a00 */
[----:B------:R-:W2:Y:S04]  /*6cd10*/  LDL.LU.64 R64, [R1+0x19c8] ;  /* 0x0019c80001407983 */ /* 0x000ea80000300a00 */
[----:B------:R-:W3:Y:S04]  /*6cd20*/  LDL.LU.64 R62, [R1+0x19c0] ;  /* 0x0019c000013e7983 */ /* 0x000ee80000300a00 */
[----:B------:R-:W3:Y:S04]  /*6cd30*/  LDL.LU.64 R60, [R1+0x19b8] ;  /* 0x0019b800013c7983 */ /* 0x000ee80000300a00 */
[----:B------:R-:W2:Y:S04]  /*6cd40*/  LDL.LU.64 R58, [R1+0x19b0] ;  /* 0x0019b000013a7983 */ /* 0x000ea80000300a00 */
        /* <DEDUP_REMOVED lines=13> */
[----:B------:R-:W3:Y:S04]  /*6ce20*/  LDL.LU.64 R30, [R1+0x1940] ;  /* 0x00194000011e7983 */ /* 0x000ee80000300a00 */
[----:B------:R-:W3:Y:S04]  /*6ce30*/  LDL.LU.64 R28, [R1+0x1938] ;  /* 0x00193800011c7983 */ /* 0x000ee80000300a00 */
[----:B------:R-:W4:Y:S04]  /*6ce40*/  LDL.LU.64 R26, [R1+0x1930] ;  /* 0x00193000011a7983 */ /* 0x000f280000300a00 */
[----:B------:R-:W4:Y:S04]  /*6ce50*/  LDL.LU.64 R24, [R1+0x1928] ;  /* 0x0019280001187983 */ /* 0x000f280000300a00 */
[----:B------:R-:W5:Y:S04]  /*6ce60*/  LDL.LU R23, [R1+0x1924] ;  /* 0x0019240001177983 */ /* 0x000f680000300800 */
        /* <DEDUP_REMOVED lines=17> */
[----:B------:R-:W5:Y:S01]  /*6cf80*/  LDL.LU R4, [R1+0xf4] ;  /* 0x0000f40001047983 */ /* 0x000f620000300800 */
[----:B--2---:R-:W-:-:S02]  /*6cf90*/  F2FP.BF16.F32.PACK_AB R2, R34, R32 ;  /* 0x000000202202723e */ /* 0x004fc400000010ff */
[----:B---3--:R-:W-:Y:S02]  /*6cfa0*/  F2FP.BF16.F32.PACK_AB R3, R30, R28 ;  /* 0x0000001c1e03723e */ /* 0x008fe400000010ff */
[----:B----4-:R-:W-:Y:S02]  /*6cfb0*/  F2FP.BF16.F32.PACK_AB R92, R26, R24 ;  /* 0x000000181a5c723e */ /* 0x010fe400000010ff */
[----:B------:R-:W-:Y:S02]  /*6cfc0*/  F2FP.BF16.F32.PACK_AB R0, R27, R25 ;  /* 0x000000191b00723e */ /* 0x000fe400000010ff */
[----:B-----5:R-:W-:Y:S01]  /*6cfd0*/  F2FP.BF16.F32.PACK_AB R93, R23, R21 ;  /* 0x00000015175d723e */ /* 0x020fe200000010ff */
        /* <DEDUP_REMOVED lines=19> */
[----:B------:R-:W-:Y:S04]  /*6d110*/  STL [R1+0x18ac], R92 ;  /* 0x0018ac5c01007387 */ /* 0x000fe80000100800 */
[----:B------:R1:W-:Y:S01]  /*6d120*/  STL [R1+0x18b0], R3 ;  /* 0x0018b00301007387 */ /* 0x0003e20000100800 */
[----:B0-----:R-:W-:-:S03]  /*6d130*/  F2FP.BF16.F32.PACK_AB R93, R50, R48 ;  /* 0x00000030325d723e */ /* 0x001fc600000010ff */
[----:B------:R0:W-:Y:S04]  /*6d140*/  STL [R1+0x1e4], R0 ;  /* 0x0001e40001007387 */ /* 0x0001e80000100800 */
[----:B------:R2:W-:Y:S01]  /*6d150*/  STL [R1+0x18b4], R2 ;  /* 0x0018b40201007387 */ /* 0x0005e20000100800 */
[----:B-1----:R-:W-:Y:S02]  /*6d160*/  F2FP.BF16.F32.PACK_AB R3, R38, R36 ;  /* 0x000000242603723e */ /* 0x002fe400000010ff */
[----:B0-----:R-:W-:Y:S02]  /*6d170*/  F2FP.BF16.F32.PACK_AB R0, R31, R29 ;  /* 0x0000001d1f00723e */ /* 0x001fe400000010ff */
[----:B--2---:R-:W-:-:S03]  /*6d180*/  F2FP.BF16.F32.PACK_AB R2, R39, R37 ;  /* 0x000000252702723e */ /* 0x004fc600000010ff */
[----:B------:R0:W-:Y:S02]  /*6d190*/  STL [R1+0x1e8], R0 ;  /* 0x0001e80001007387 */ /* 0x0001e40000100800 */
[----:B0-----:R-:W-:-:S05]  /*6d1a0*/  F2FP.BF16.F32.PACK_AB R0, R35, R33 ;  /* 0x000000212300723e */ /* 0x001fca00000010ff */
[----:B------:R0:W-:Y:S04]  /*6d1b0*/  STL [R1+0x18b8], R0 ;  /* 0x0018b80001007387 */ /* 0x0001e80000100800 */
[----:B------:R1:W-:Y:S04]  /*6d1c0*/  STL [R1+0x1d0], R3 ;  /* 0x0001d00301007387 */ /* 0x0003e80000100800 */
[----:B------:R2:W-:Y:S01]  /*6d1d0*/  STL [R1+0x1c0], R2 ;  /* 0x0001c00201007387 */ /* 0x0005e20000100800 */
[----:B0-----:R-:W-:Y:S02]  /*6d1e0*/  F2FP.BF16.F32.PACK_AB R0, R42, R40 ;  /* 0x000000282a00723e */ /* 0x001fe400000010ff */
[----:B-1----:R-:W-:-:S03]  /*6d1f0*/  F2FP.BF16.F32.PACK_AB R3, R43, R41 ;  /* 0x000000292b03723e */ /* 0x002fc600000010ff */
[----:B------:R0:W-:Y:S01]  /*6d200*/  STL [R1+0x1d4], R0 ;  /* 0x0001d40001007387 */ /* 0x0001e20000100800 */
[----:B--2---:R-:W-:-:S03]  /*6d210*/  F2FP.BF16.F32.PACK_AB R2, R46, R44 ;  /* 0x0000002c2e02723e */ /* 0x004fc600000010ff */
[----:B------:R-:W-:Y:S01]  /*6d220*/  STL [R1+0x1c4], R3 ;  /* 0x0001c40301007387 */ /* 0x000fe20000100800 */
[----:B0-----:R-:W-:-:S05]  /*6d230*/  F2FP.BF16.F32.PACK_AB R0, R47, R45 ;  /* 0x0000002d2f00723e */ /* 0x001fca00000010ff */
[----:B------:R0:W-:Y:S04]  /*6d240*/  STL [R1+0x18c0], R0 ;  /* 0x0018c00001007387 */ /* 0x0001e80000100800 */
[----:B------:R-:W-:Y:S04]  /*6d250*/  STL [R1+0x1d8], R2 ;  /* 0x0001d80201007387 */ /* 0x000fe80000100800 */
[----:B------:R-:W-:Y:S01]  /*6d260*/  STL [R1+0x18bc], R93 ;  /* 0x0018bc5d01007387 */ /* 0x000fe20000100800 */
[----:B0-----:R-:W-:-:S03]  /*6d270*/  F2FP.BF16.F32.PACK_AB R0, R51, R49 ;  /* 0x000000313300723e */ /* 0x001fc600000010ff */
[----:B------:R-:W2:Y:S04]  /*6d280*/  LDL.LU R4, [R1+0x5c] ;  /* 0x00005c0001047983 */ /* 0x000ea80000300800 */
[----:B--2---:R0:W-:Y:S04]  /*6d290*/  STL [R1+0x1910], R4 ;  /* 0x0019100401007387 */ /* 0x0041e80000100800 */
[----:B------:R1:W-:Y:S04]  /*6d2a0*/  STL [R1+0x1cc], R0 ;  /* 0x0001cc0001007387 */ /* 0x0003e80000100800 */
[----:B0-----:R-:W2:Y:S04]  /*6d2b0*/  LDL.LU R4, [R1+0x50] ;  /* 0x0000500001047983 */ /* 0x001ea80000300800 */
[----:B--2---:R0:W-:Y:S04]  /*6d2c0*/  STL [R1+0x1918], R4 ;  /* 0x0019180401007387 */ /* 0x0041e80000100800 */
[----:B------:R-:W2:Y:S01]  /*6d2d0*/  LDL.LU R5, [R1+0x54] ;  /* 0x0000540001057983 */ /* 0x000ea20000300800 */
[----:B-1----:R-:W-:-:S02]  /*6d2e0*/  F2FP.BF16.F32.PACK_AB R0, R55, R53 ;  /* 0x000000353700723e */ /* 0x002fc400000010ff */
[----:B------:R-:W-:Y:S02]  /*6d2f0*/  F2FP.BF16.F32.PACK_AB R2, R54, R52 ;  /* 0x000000343602723e */ /* 0x000fe400000010ff */
[----:B------:R-:W-:Y:S01]  /*6d300*/  F2FP.BF16.F32.PACK_AB R29, R85, R84 ;  /* 0x00000054551d723e */ /* 0x000fe200000010ff */
[----:B0-----:R-:W-:Y:S01]  /*6d310*/  IMAD.MOV.U32 R4, RZ, RZ, R87 ;  /* 0x000000ffff047224 */ /* 0x001fe200078e0057 */
[----:B--2---:R0:W-:Y:S04]  /*6d320*/  STL [R1+0x1914], R5 ;  /* 0x0019140501007387 */ /* 0x0041e80000100800 */
[----:B0-----:R-:W2:Y:S01]  /*6d330*/  LDL.LU R5, [R1+0x58] ;  /* 0x0000580001057983 */ /* 0x001ea20000300800 */
[----:B------:R-:W-:Y:S02]  /*6d340*/  F2FP.BF16.F32.PACK_AB R28, R83, R82 ;  /* 0x00000052531c723e */ /* 0x000fe400000010ff */
[----:B------:R-:W-:-:S02]  /*6d350*/  F2FP.BF16.F32.PACK_AB R30, R81, R80 ;  /* 0x00000050511e723e */ /* 0x000fc400000010ff */
[----:B------:R-:W-:Y:S01]  /*6d360*/  F2FP.BF16.F32.PACK_AB R91, R69, R68 ;  /* 0x00000044455b723e */ /* 0x000fe200000010ff */
[----:B--2---:R-:W-:Y:S04]  /*6d370*/  STL [R1+0x191c], R5 ;  /* 0x00191c0501007387 */ /* 0x004fe80000100800 */
[----:B------:R-:W2:Y:S04]  /*6d380*/  LDL.LU R6, [R1+0x68] ;  /* 0x0000680001067983 */ /* 0x000ea80000300800 */
[----:B------:R-:W2:Y:S04]  /*6d390*/  LDL.LU R7, [R1+0x60] ;  /* 0x0000600001077983 */ /* 0x000ea80000300800 */
[----:B------:R-:W3:Y:S04]  /*6d3a0*/  LDL.LU R8, [R1+0x6c] ;  /* 0x00006c0001087983 */ /* 0x000ee80000300800 */
[----:B------:R-:W3:Y:S04]  /*6d3b0*/  LDL.LU R9, [R1+0x64] ;  /* 0x0000640001097983 */ /* 0x000ee80000300800 */
[----:B------:R-:W4:Y:S04]  /*6d3c0*/  LDL.LU R10, [R1+0x78] ;  /* 0x00007800010a7983 */ /* 0x000f280000300800 */
[----:B------:R-:W4:Y:S04]  /*6d3d0*/  LDL.LU R11, [R1+0x70] ;  /* 0x00007000010b7983 */ /* 0x000f280000300800 */
[----:B------:R-:W5:Y:S04]  /*6d3e0*/  LDL.LU R12, [R1+0x7c] ;  /* 0x00007c00010c7983 */ /* 0x000f680000300800 */
[----:B------:R-:W5:Y:S04]  /*6d3f0*/  LDL.LU R13, [R1+0x74] ;  /* 0x00007400010d7983 */ /* 0x000f680000300800 */
        /* <DEDUP_REMOVED lines=14> */
[----:B------:R0:W-:Y:S04]  /*6d4e0*/  STL [R1+0x18c4], R0 ;  /* 0x0018c40001007387 */ /* 0x0001e80000100800 */
[----:B------:R-:W-:Y:S01]  /*6d4f0*/  STL [R1+0x1b0], R2 ;  /* 0x0001b00201007387 */ /* 0x000fe20000100800 */
[----:B0-----:R-:W-:-:S05]  /*6d500*/  F2FP.BF16.F32.PACK_AB R0, R58, R56 ;  /* 0x000000383a00723e */ /* 0x001fca00000010ff */
[----:B------:R-:W-:Y:S04]  /*6d510*/  STL [R1+0x1b4], R0 ;  /* 0x0001b40001007387 */ /* 0x000fe80000100800 */
[----:B------:R0:W-:Y:S04]  /*6d520*/  STL [R1+0x190], R29 ;  /* 0x0001901d01007387 */ /* 0x0001e80000100800 */
[----:B------:R1:W-:Y:S01]  /*6d530*/  STL [R1+0x180], R28 ;  /* 0x0001801c01007387 */ /* 0x0003e20000100800 */
[----:B------:R-:W-:Y:S01]  /*6d540*/  IMAD.MOV.U32 R5, RZ, RZ, R86 ;  /* 0x000000ffff057224 */ /* 0x000fe200078e0056 */
[----:B0-----:R-:W-:-:S02]  /*6d550*/  F2FP.BF16.F32.PACK_AB R29, R79, R78 ;  /* 0x0000004e4f1d723e */ /* 0x001fc400000010ff */
[----:B------:R0:W-:Y:S01]  /*6d560*/  STL [R1+0x194], R30 ;  /* 0x0001941e01007387 */ /* 0x0001e20000100800 */
[----:B-1----:R-:W-:-:S03]  /*6d570*/  F2FP.BF16.F32.PACK_AB R28, R77, R76 ;  /* 0x0000004c4d1c723e */ /* 0x002fc600000010ff */
[----:B------:R1:W-:Y:S01]  /*6d580*/  STL [R1+0x184], R29 ;  /* 0x0001841d01007387 */ /* 0x0003e20000100800 */
[----:B------:R-:W-:-:S03]  /*6d590*/  F2FP.BF16.F32.PACK_AB R4, R5, R4 ;  /* 0x000000040504723e */ /* 0x000fc600000010ff */
[----:B------:R1:W-:Y:S01]  /*6d5a0*/  STL [R1+0x198], R28 ;  /* 0x0001981c01007387 */ /* 0x0003e20000100800 */
[----:B0-----:R-:W-:Y:S02]  /*6d5b0*/  F2FP.BF16.F32.PACK_AB R30, R75, R74 ;  /* 0x0000004a4b1e723e */ /* 0x001fe400000010ff */
[----:B-1----:R-:W-:-:S03]  /*6d5c0*/  F2FP.BF16.F32.PACK_AB R29, R73, R72 ;  /* 0x00000048491d723e */ /* 0x002fc600000010ff */
[----:B------:R-:W-:Y:S01]  /*6d5d0*/  STL [R1+0x188], R30 ;  /* 0x0001881e01007387 */ /* 0x000fe20000100800 */
[----:B------:R-:W-:-:S03]  /*6d5e0*/  F2FP.BF16.F32.PACK_AB R28, R71, R70 ;  /* 0x00000046471c723e */ /* 0x000fc600000010ff */
[----:B------:R-:W-:Y:S04]  /*6d5f0*/  STL [R1+0x19c], R29 ;  /* 0x00019c1d01007387 */ /* 0x000fe80000100800 */
[----:B------:R-:W-:Y:S04]  /*6d600*/  STL [R1+0x170], R91 ;  /* 0x0001705b01007387 */ /* 0x000fe80000100800 */
[----:B------:R-:W-:Y:S04]  /*6d610*/  STL [R1+0x18c], R28 ;  /* 0x00018c1c01007387 */ /* 0x000fe80000100800 */
[----:B------:R-:W2:Y:S04]  /*6d620*/  LDL.LU R5, [R1+0x191c] ;  /* 0x00191c0001057983 */ /* 0x000ea80000300800 */
[----:B------:R0:W-:Y:S04]  /*6d630*/  STL [R1+0x160], R4 ;  /* 0x0001600401007387 */ /* 0x0001e80000100800 */
[----:B0-----:R-:W2:Y:S02]  /*6d640*/  LDL.LU R4, [R1+0x1918] ;  /* 0x0019180001047983 */ /* 0x001ea40000300800 */
[----:B--2---:R-:W-:-:S02]  /*6d650*/  F2FP.BF16.F32.PACK_AB R4, R5, R4 ;  /* 0x000000040504723e */ /* 0x004fc400000010ff */
[----:B------:R-:W2:Y:S04]  /*6d660*/  LDL.LU R5, [R1+0x1914] ;  /* 0x0019140001057983 */ /* 0x000ea80000300800 */
[----:B------:R0:W-:Y:S04]  /*6d670*/  STL [R1+0x174], R4 ;  /* 0x0001740401007387 */ /* 0x0001e80000100800 */
[----:B0-----:R-:W2:Y:S01]  /*6d680*/  LDL.LU R4, [R1+0x1910] ;  /* 0x0019100001047983 */ /* 0x001ea20000300800 */
[----:B------:R-:W-:Y:S02]  /*6d690*/  F2FP.BF16.F32.PACK_AB R7, R6, R7 ;  /* 0x000000070607723e */ /* 0x000fe400000010ff */
[----:B---3--:R-:W-:-:S02]  /*6d6a0*/  F2FP.BF16.F32.PACK_AB R9, R8, R9 ;  /* 0x000000090809723e */ /* 0x008fc400000010ff */
[----:B----4-:R-:W-:Y:S02]  /*6d6b0*/  F2FP.BF16.F32.PACK_AB R11, R10, R11 ;  /* 0x0000000b0a0b723e */ /* 0x010fe400000010ff */
[----:B-----5:R-:W-:Y:S02]  /*6d6c0*/  F2FP.BF16.F32.PACK_AB R13, R12, R13 ;  /* 0x0000000d0c0d723e */ /* 0x020fe400000010ff */
[----:B------:R-:W-:Y:S02]  /*6d6d0*/  F2FP.BF16.F32.PACK_AB R15, R14, R15 ;  /* 0x0000000f0e0f723e */ /* 0x000fe400000010ff */
[----:B------:R-:W-:Y:S02]  /*6d6e0*/  F2FP.BF16.F32.PACK_AB R17, R16, R17 ;  /* 0x000000111011723e */ /* 0x000fe400000010ff */
[----:B------:R-:W-:Y:S02]  /*6d6f0*/  F2FP.BF16.F32.PACK_AB R19, R18, R19 ;  /* 0x000000131213723e */ /* 0x000fe400000010ff */
[----:B------:R-:W-:-:S02]  /*6d700*/  F2FP.BF16.F32.PACK_AB R22, R20, R22 ;  /* 0x000000161416723e */ /* 0x000fc400000010ff */
[----:B--2---:R-:W-:Y:S02]  /*6d710*/  F2FP.BF16.F32.PACK_AB R5, R4, R5 ;  /* 0x000000050405723e */ /* 0x004fe400000010ff */
[----:B------:R-:W2:Y:S04]  /*6d720*/  LDL.LU R4, [R1+0x190c] ;  /* 0x00190c0001047983 */ /* 0x000ea80000300800 */
[----:B------:R0:W-:Y:S04]  /*6d730*/  STL [R1+0x164], R5 ;  /* 0x0001640501007387 */ /* 0x0001e80000100800 */
[----:B0-----:R-:W2:Y:S04]  /*6d740*/  LDL.LU R5, [R1+0x1908] ;  /* 0x0019080001057983 */ /* 0x001ea80000300800 */
[----:B------:R-:W3:Y:S04]  /*6d750*/  LDL.LU R6, [R1+0x1904] ;  /* 0x0019040001067983 */ /* 0x000ee80000300800 */
[----:B------:R0:W-:Y:S04]  /*6d760*/  STL [R1+0x178], R7 ;  /* 0x0001780701007387 */ /* 0x0001e80000100800 */
[----:B0-----:R-:W3:Y:S04]  /*6d770*/  LDL.LU R7, [R1+0x1900] ;  /* 0x0019000001077983 */ /* 0x001ee80000300800 */
[----:B------:R-:W4:Y:S04]  /*6d780*/  LDL.LU R8, [R1+0x18fc] ;  /* 0x0018fc0001087983 */ /* 0x000f280000300800 */
[----:B------:R0:W-:Y:S04]  /*6d790*/  STL [R1+0x168], R9 ;  /* 0x0001680901007387 */ /* 0x0001e80000100800 */
[----:B0-----:R-:W4:Y:S04]  /*6d7a0*/  LDL.LU R9, [R1+0x18f8] ;  /* 0x0018f80001097983 */ /* 0x001f280000300800 */
[----:B------:R-:W5:Y:S04]  /*6d7b0*/  LDL.LU R10, [R1+0x18f4] ;  /* 0x0018f400010a7983 */ /* 0x000f680000300800 */
[----:B------:R0:W-:Y:S04]  /*6d7c0*/  STL [R1+0x17c], R11 ;  /* 0x00017c0b01007387 */ /* 0x0001e80000100800 */
[----:B0-----:R-:W5:Y:S04]  /*6d7d0*/  LDL.LU R11, [R1+0x18f0] ;  /* 0x0018f000010b7983 */ /* 0x001f680000300800 */
        /* <DEDUP_REMOVED lines=14> */
[----:B0-----:R-:W5:Y:S01]  /*6d8c0*/  LDL.LU R22, [R1+0x18c8] ;  /* 0x0018c80001167983 */ /* 0x001f620000300800 */
[----:B------:R-:W-:-:S02]  /*6d8d0*/  F2FP.BF16.F32.PACK_AB R2, R59, R57 ;  /* 0x000000393b02723e */ /* 0x000fc400000010ff */
[----:B------:R-:W-:Y:S02]  /*6d8e0*/  F2FP.BF16.F32.PACK_AB R3, R62, R60 ;  /* 0x0000003c3e03723e */ /* 0x000fe400000010ff */
[----:B------:R-:W-:Y:S02]  /*6d8f0*/  F2FP.BF16.F32.PACK_AB R93, R63, R61 ;  /* 0x0000003d3f5d723e */ /* 0x000fe400000010ff */
[----:B------:R-:W-:Y:S02]  /*6d900*/  F2FP.BF16.F32.PACK_AB R92, R66, R64 ;  /* 0x00000040425c723e */ /* 0x000fe400000010ff */
[----:B------:R-:W-:Y:S02]  /*6d910*/  F2FP.BF16.F32.PACK_AB R0, R67, R65 ;  /* 0x000000414300723e */ /* 0x000fe400000010ff */
[----:B------:R-:W0:Y:S01]  /*6d920*/  LDTM.x64 R28, tmem[UR6+0x80] ;  /* 0x00008006001c79ee */ /* 0x000e220008340000 */
[----:B------:R-:W-:Y:S02]  /*6d930*/  F2FP.BF16.F32.PACK_AB R25, R25, R27 ;  /* 0x0000001b1919723e */ /* 0x000fe400000010ff */
[----:B------:R-:W-:-:S02]  /*6d940*/  F2FP.BF16.F32.PACK_AB R24, R24, R26 ;  /* 0x0000001a1818723e */ /* 0x000fc400000010ff */
[----:B------:R-:W-:Y:S01]  /*6d950*/  F2FP.BF16.F32.PACK_AB R21, R21, R23 ;  /* 0x000000171515723e */ /* 0x000fe200000010ff */
[----:B------:R-:W-:Y:S04]  /*6d960*/  STL [R1+0x158], R25 ;  /* 0x0001581901007387 */ /* 0x000fe80000100800 */
[----:B------:R-:W-:Y:S04]  /*6d970*/  STL [R1+0x148], R24 ;  /* 0x0001481801007387 */ /* 0x000fe80000100800 */
[----:B------:R-:W-:Y:S01]  /*6d980*/  STL [R1+0x15c], R21 ;  /* 0x00015c1501007387 */ /* 0x000fe20000100800 */
[----:B0-----:R-:W-:-:S02]  /*6d990*/  F2FP.BF16.F32.PACK_AB R67, R67, R65 ;  /* 0x000000414343723e */ /* 0x001fc400000010ff */
[----:B------:R-:W-:Y:S02]  /*6d9a0*/  F2FP.BF16.F32.PACK_AB R70, R70, R68 ;  /* 0x000000444646723e */ /* 0x000fe400000010ff */
[----:B--2---:R-:W-:Y:S02]  /*6d9b0*/  F2FP.BF16.F32.PACK_AB R5, R5, R4 ;  /* 0x000000040505723e */ /* 0x004fe400000010ff */
[----:B------:R-:W-:Y:S02]  /*6d9c0*/  F2FP.BF16.F32.PACK_AB R4, R30, R28 ;  /* 0x0000001c1e04723e */ /* 0x000fe400000010ff */
[----:B---3--:R-:W-:Y:S02]  /*6d9d0*/  F2FP.BF16.F32.PACK_AB R6, R7, R6 ;  /* 0x000000060706723e */ /* 0x008fe400000010ff */
[----:B----4-:R-:W-:Y:S02]  /*6d9e0*/  F2FP.BF16.F32.PACK_AB R8, R9, R8 ;  /* 0x000000080908723e */ /* 0x010fe400000010ff */
[----:B-----5:R-:W-:-:S02]  /*6d9f0*/  F2FP.BF16.F32.PACK_AB R10, R11, R10 ;  /* 0x0000000a0b0a723e */ /* 0x020fc400000010ff */
[----:B------:R-:W-:Y:S02]  /*6da00*/  F2FP.BF16.F32.PACK_AB R12, R13, R12 ;  /* 0x0000000c0d0c723e */ /* 0x000fe400000010ff */
[----:B------:R-:W-:Y:S02]  /*6da10*/  F2FP.BF16.F32.PACK_AB R14, R15, R14 ;  /* 0x0000000e0f0e723e */ /* 0x000fe400000010ff */
[----:B------:R-:W-:Y:S02]  /*6da20*/  F2FP.BF16.F32.PACK_AB R16, R17, R16 ;  /* 0x000000101110723e */ /* 0x000fe400000010ff */
[----:B------:R-:W-:Y:S02]  /*6da30*/  F2FP.BF16.F32.PACK_AB R18, R19, R18 ;  /* 0x000000121312723e */ /* 0x000fe400000010ff */
[----:B------:R-:W-:-:S05]  /*6da40*/  F2FP.BF16.F32.PACK_AB R20, R22, R20 ;  /* 0x000000141614723e */ /* 0x000fca00000010ff */
        /* <DEDUP_REMOVED lines=8> */
[----:B------:R1:W-:Y:S04]  /*6dad0*/  STL [R1+0x12c], R5 ;  /* 0x00012c0501007387 */ /* 0x0003e80000100800 */
[----:B------:R2:W-:Y:S01]  /*6dae0*/  STL [R1+0x110], R4 ;  /* 0x0001100401007387 */ /* 0x0005e20000100800 */
[----:B0-----:R-:W-:-:S02]  /*6daf0*/  F2FP.BF16.F32.PACK_AB R6, R31, R29 ;  /* 0x0000001d1f06723e */ /* 0x001fc400000010ff */
        /* <DEDUP_REMOVED lines=34> */
[----:B------:R-:W-:Y:S04]  /*6dd20*/  STL [R1+0xc4], R67 ;  /* 0x0000c44301007387 */ /* 0x000fe80000100800 */
[----:B------:R0:W-:Y:S04]  /*6dd30*/  STL [R1+0xd4], R4 ;  /* 0x0000d40401007387 */ /* 0x0001e80000100800 */
[----:B------:R-:W2:Y:S04]  /*6dd40*/  LDL.LU R68, [R1+0x1d8] ;  /* 0x0001d80001447983 */ /* 0x000ea80000300800 */
[----:B------:R1:W-:Y:S01]  /*6dd50*/  STL [R1+0xd8], R70 ;  /* 0x0000d84601007387 */ /* 0x0003e20000100800 */
[----:B------:R-:W-:-:S02]  /*6dd60*/  F2FP.BF16.F32.PACK_AB R69, R71, R69 ;  /* 0x000000454745723e */ /* 0x000fc400000010ff */
[----:B------:R-:W-:Y:S01]  /*6dd70*/  F2FP.BF16.F32.PACK_AB R72, R74, R72 ;  /* 0x000000484a48723e */ /* 0x000fe200000010ff */
[----:B0-----:R-:W0:Y:S01]  /*6dd80*/  LDTM.x64 R4, tmem[UR6+0xc0] ;  /* 0x0000c006000479ee */ /* 0x001e220008340000 */
[----:B------:R-:W-:Y:S01]  /*6dd90*/  F2FP.BF16.F32.PACK_AB R73, R75, R73 ;  /* 0x000000494b49723e */ /* 0x000fe200000010ff */
[----:B------:R-:W-:Y:S01]  /*6dda0*/  NOP ;  /* 0x0000000000007918 */ /* 0x000fe20000000000 */
[----:B------:R-:W-:Y:S01]  /*6ddb0*/  F2FP.BF16.F32.PACK_AB R76, R78, R76 ;  /* 0x0000004c4e4c723e */ /* 0x000fe200000010ff */
[----:B------:R-:W3:Y:S01]  /*6ddc0*/  LDCU UR6, c[0x0][0x39c] ;  /* 0x00007380ff0677ac */ /* 0x000ee20008000800 */
[----:B-1----:R-:W-:Y:S02]  /*6ddd0*/  IMAD.MOV.U32 R70, RZ, RZ, R0 ;  /* 0x000000ffff467224 */ /* 0x002fe400078e0000 */
[----:B------:R-:W4:Y:S04]  /*6dde0*/  LDL.LU R0, [R1+0x18c4] ;  /* 0x0018c40001007983 */ /* 0x000f280000300800 */
[----:B------:R-:W5:Y:S04]  /*6ddf0*/  LDL.LU R71, [R1+0x1b4] ;  /* 0x0001b40001477983 */ /* 0x000f680000300800 */
[----:B------:R1:W-:Y:S04]  /*6de00*/  STL [R1+0xc8], R69 ;  /* 0x0000c84501007387 */ /* 0x0003e80000100800 */
[----:B-1----:R-:W2:Y:S04]  /*6de10*/  LDL.LU R69, [R1+0x1d4] ;  /* 0x0001d40001457983 */ /* 0x002ea80000300800 */
[----:B------:R-:W2:Y:S04]  /*6de20*/  LDL.LU R74, [R1+0x1d0] ;  /* 0x0001d000014a7983 */ /* 0x000ea80000300800 */
[----:B------:R1:W-:Y:S04]  /*6de30*/  STL [R1+0xdc], R72 ;  /* 0x0000dc4801007387 */ /* 0x0003e80000100800 */
[----:B-1----:R-:W2:Y:S01]  /*6de40*/  LDL.LU R72, [R1+0x1b0] ;  /* 0x0001b00001487983 */ /* 0x002ea20000300800 */
[----:B----4-:R-:W-:-:S03]  /*6de50*/  IMAD.MOV.U32 R75, RZ, RZ, R0 ;  /* 0x000000ffff4b7224 */ /* 0x010fc600078e0000 */
[----:B------:R-:W4:Y:S04]  /*6de60*/  LDL.LU R0, [R1+0x18c0] ;  /* 0x0018c00001007983 */ /* 0x000f280000300800 */
[----:B------:R1:W-:Y:S04]  /*6de70*/  STL [R1+0xcc], R73 ;  /* 0x0000cc4901007387 */ /* 0x0003e80000100800 */
[----:B-1----:R-:W2:Y:S04]  /*6de80*/  LDL.LU R73, [R1+0x1cc] ;  /* 0x0001cc0001497983 */ /* 0x002ea80000300800 */
[----:B------:R-:W2:Y:S04]  /*6de90*/  LDL.LU R78, [R1+0x1c0] ;  /* 0x0001c000014e7983 */ /* 0x000ea80000300800 */
[----:B------:R1:W-:Y:S02]  /*6dea0*/  STL [R1+0xb0], R76 ;  /* 0x0000b04c01007387 */ /* 0x0003e40000100800 */
[----:B-1----:R-:W-:-:S02]  /*6deb0*/  IMAD.MOV.U32 R76, RZ, RZ, R93 ;  /* 0x000000ffff4c7224 */ /* 0x002fc400078e005d */
[----:B------:R-:W3:Y:S01]  /*6dec0*/  LDL.LU R93, [R1+0x18bc] ;  /* 0x0018bc00015d7983 */ /* 0x000ee20000300800 */
[----:B------:R-:W-:Y:S02]  /*6ded0*/  F2FP.BF16.F32.PACK_AB R79, R79, R77 ;  /* 0x0000004d4f4f723e */ /* 0x000fe400000010ff */
[----:B------:R-:W-:Y:S01]  /*6dee0*/  F2FP.BF16.F32.PACK_AB R82, R82, R80 ;  /* 0x000000505252723e */ /* 0x000fe200000010ff */
[----:B------:R-:W3:Y:S01]  /*6def0*/  LDL.LU R77, [R1+0x1c4] ;  /* 0x0001c400014d7983 */ /* 0x000ee20000300800 */
[----:B------:R-:W-:-:S03]  /*6df00*/  IMAD.MOV.U32 R80, RZ, RZ, R2 ;  /* 0x000000ffff507224 */ /* 0x000fc600078e0002 */
[----:B------:R4:W-:Y:S01]  /*6df10*/  STL [R1+0xa0], R79 ;  /* 0x0000a04f01007387 */ /* 0x0009e20000100800 */
[----:B------:R-:W-:Y:S01]  /*6df20*/  F2FP.BF16.F32.PACK_AB R81, R83, R81 ;  /* 0x000000515351723e */ /* 0x000fe200000010ff */
[----:B------:R-:W-:Y:S01]  /*6df30*/  IMAD.MOV.U32 R83, RZ, RZ, R75 ;  /* 0x000000ffff537224 */ /* 0x000fe200078e004b */
[----:B------:R-:W-:Y:S02]  /*6df40*/  F2FP.BF16.F32.PACK_AB R75, R87, R85 ;  /* 0x00000055574b723e */ /* 0x000fe400000010ff */
[----:B0-----:R-:W-:Y:S01]  /*6df50*/  F2FP.BF16.F32.PACK_AB R4, R6, R4 ;  /* 0x000000040604723e */ /* 0x001fe200000010ff */
[----:B----4-:R-:W-:Y:S02]  /*6df60*/  IMAD.MOV.U32 R79, RZ, RZ, R0 ;  /* 0x000000ffff4f7224 */ /* 0x010fe400078e0000 */
[----:B------:R-:W4:Y:S04]  /*6df70*/  LDL.LU R0, [R1+0x18b8] ;  /* 0x0018b80001007983 */ /* 0x000f280000300800 */
[----:B------:R-:W4:Y:S04]  /*6df80*/  LDL.LU R2, [R1+0x18b4] ;  /* 0x0018b40001027983 */ /* 0x000f280000300800 */
[----:B------:R2:W-:Y:S04]  /*6df90*/  STL [R1+0xb4], R82 ;  /* 0x0000b45201007387 */ /* 0x0005e80000100800 */
[----:B------:R0:W-:Y:S01]  /*6dfa0*/  STL [R1+0xa4], R81 ;  /* 0x0000a45101007387 */ /* 0x0001e20000100800 */
[----:B--2---:R-:W-:Y:S01]  /*6dfb0*/  IMAD.MOV.U32 R82, RZ, RZ, R78 ;  /* 0x000000ffff527224 */ /* 0x004fe200078e004e */
[----:B------:R-:W-:-:S02]  /*6dfc0*/  F2FP.BF16.F32.PACK_AB R78, R86, R84 ;  /* 0x00000054564e723e */ /* 0x000fc400000010ff */
[----:B0-----:R-:W-:-:S03]  /*6dfd0*/  F2FP.BF16.F32.PACK_AB R81, R90, R88 ;  /* 0x000000585a51723e */ /* 0x001fc600000010ff */
[----:B------:R0:W-:Y:S04]  /*6dfe0*/  STL [R1+0xb8], R78 ;  /* 0x0000b84e01007387 */ /* 0x0001e80000100800 */
[----:B------:R1:W-:Y:S01]  /*6dff0*/  STL [R1+0xa8], R75 ;  /* 0x0000a84b01007387 */ /* 0x0003e20000100800 */
[----:B0-----:R-:W-:Y:S02]  /*6e000*/  IMAD.MOV.U32 R78, RZ, RZ, R74 ;  /* 0x000000ffff4e7224 */ /* 0x001fe400078e004a */
[----:B------:R-:W-:Y:S02]  /*6e010*/  IMAD.MOV.U32 R74, RZ, RZ, R68 ;  /* 0x000000ffff4a7224 */ /* 0x000fe400078e0044 */
[----:B-1----:R-:W-:Y:S01]  /*6e020*/  IMAD.MOV.U32 R75, RZ, RZ, R69 ;  /* 0x000000ffff4b7224 */ /* 0x002fe200078e0045 */
[----:B------:R-:W-:-:S02]  /*6e030*/  F2FP.BF16.F32.PACK_AB R69, R91, R89 ;  /* 0x000000595b45723e */ /* 0x000fc400000010ff */
[----:B------:R-:W-:Y:S01]  /*6e040*/  F2FP.BF16.F32.PACK_AB R68, R7, R5 ;  /* 0x000000050744723e */ /* 0x000fe200000010ff */
[----:B------:R-:W-:Y:S04]  /*6e050*/  STL [R1+0xbc], R81 ;  /* 0x0000bc5101007387 */ /* 0x000fe80000100800 */
[----:B------:R0:W-:Y:S04]  /*6e060*/  STL [R1+0xac], R69 ;  /* 0x0000ac4501007387 */ /* 0x0001e80000100800 */
[----:B------:R-:W-:Y:S04]  /*6e070*/  STL [R1+0x1888], R68 ;  /* 0x0018884401007387 */ /* 0x000fe80000100800 */
[----:B------:R1:W-:Y:S01]  /*6e080*/  STL [R1+0x90], R4 ;  /* 0x0000900401007387 */ /* 0x0003e20000100800 */
[----:B0-----:R-:W-:-:S02]  /*6e090*/  F2FP.BF16.F32.PACK_AB R69, R11, R9 ;  /* 0x000000090b45723e */ /* 0x001fc400000010ff */
[----:B-1----:R-:W-:-:S03]  /*6e0a0*/  F2FP.BF16.F32.PACK_AB R4, R10, R8 ;  /* 0x000000080a04723e */ /* 0x002fc600000010ff */
[----:B------:R-:W-:Y:S04]  /*6e0b0*/  STL [R1+0x18a0], R69 ;  /* 0x0018a04501007387 */ /* 0x000fe80000100800 */
[----:B------:R0:W-:Y:S01]  /*6e0c0*/  STL [R1+0x94], R4 ;  /* 0x0000940401007387 */ /* 0x0001e20000100800 */
[----:B------:R-:W-:Y:S01]  /*6e0d0*/  IMAD.MOV.U32 R11, RZ, RZ, R70 ;  /* 0x000000ffff0b7224 */ /* 0x000fe200078e0046 */
[----:B------:R-:W-:Y:S01]  /*6e0e0*/  F2FP.BF16.F32.PACK_AB R70, R15, R13 ;  /* 0x0000000d0f46723e */ /* 0x000fe200000010ff */
[----:B------:R-:W-:Y:S01]  /*6e0f0*/  IMAD.MOV.U32 R15, RZ, RZ, R92 ;  /* 0x000000ffff0f7224 */ /* 0x000fe200078e005c */
[----:B0-----:R-:W-:Y:S01]  /*6e100*/  F2FP.BF16.F32.PACK_AB R4, R14, R12 ;  /* 0x0000000c0e04723e */ /* 0x001fe200000010ff */
[----:B------:R-:W-:Y:S01]  /*6e110*/  IMAD.MOV.U32 R12, RZ, RZ, R72 ;  /* 0x000000ffff0c7224 */ /* 0x000fe200078e0048 */
[----:B------:R-:W-:Y:S01]  /*6e120*/  F2FP.BF16.F32.PACK_AB R72, R23, R21 ;  /* 0x000000151748723e */ /* 0x000fe200000010ff */
[----:B------:R-:W-:-:S02]  /*6e130*/  IMAD.MOV.U32 R14, RZ, RZ, R3 ;  /* 0x000000ffff0e7224 */ /* 0x000fc400078e0003 */
[----:B------:R-:W-:Y:S01]  /*6e140*/  STL [R1+0x98], R4 ;  /* 0x0000980401007387 */ /* 0x000fe20000100800 */
[----:B------:R-:W-:Y:S01]  /*6e150*/  IMAD.MOV.U32 R23, RZ, RZ, R73 ;  /* 0x000000ffff177224 */ /* 0x000fe200078e0049 */
[----:B------:R-:W-:Y:S02]  /*6e160*/  F2FP.BF16.F32.PACK_AB R73, R27, R25 ;  /* 0x000000191b49723e */ /* 0x000fe400000010ff */
[----:B------:R-:W2:Y:S01]  /*6e170*/  LDL R6, [R1+0x314] ;  /* 0x0003140001067983 */ /* 0x000ea20000100800 */
[----:B---3--:R-:W-:-:S03]  /*6e180*/  IMAD.MOV.U32 R27, RZ, RZ, R93 ;  /* 0x000000ffff1b7224 */ /* 0x008fc600078e005d */
[----:B------:R-:W3:Y:S04]  /*6e190*/  LDL.LU R3, [R1+0x18b0] ;  /* 0x0018b00001037983 */ /* 0x000ee80000300800 */
[----:B------:R-:W2:Y:S04]  /*6e1a0*/  LDL.LU R92, [R1+0x18ac] ;  /* 0x0018ac00015c7983 */ /* 0x000ea80000300800 */
[----:B------:R-:W2:Y:S01]  /*6e1b0*/  LDL.LU R93, [R1+0x18a8] ;  /* 0x0018a800015d7983 */ /* 0x000ea20000300800 */
[----:B-----5:R-:W-:-:S03]  /*6e1c0*/  IMAD.MOV.U32 R13, RZ, RZ, R71 ;  /* 0x000000ffff0d7224 */ /* 0x020fc600078e0047 */
[----:B------:R-:W5:Y:S01]  /*6e1d0*/  LDL.LU R88, [R1+0x200] ;  /* 0x0002000001587983 */ /* 0x000f620000300800 */
[----:B------:R-:W-:-:S03]  /*6e1e0*/  F2FP.BF16.F32.PACK_AB R69, R18, R16 ;  /* 0x000000101245723e */ /* 0x000fc600000010ff */
[----:B------:R-:W5:Y:S01]  /*6e1f0*/  LDL.LU R89, [R1+0x204] ;  /* 0x0002040001597983 */ /* 0x000f620000300800 */
[----:B------:R-:W-:-:S03]  /*6e200*/  F2FP.BF16.F32.PACK_AB R71, R19, R17 ;  /* 0x000000111347723e */ /* 0x000fc600000010ff */
[----:B------:R-:W5:Y:S04]  /*6e210*/  LDL.LU R90, [R1+0x208] ;  /* 0x00020800015a7983 */ /* 0x000f680000300800 */
[----:B------:R-:W5:Y:S04]  /*6e220*/  LDL.LU R91, [R1+0x20c] ;  /* 0x00020c00015b7983 */ /* 0x000f680000300800 */
[----:B------:R-:W3:Y:S04]  /*6e230*/  LDL.LU R16, [R1+0x210] ;  /* 0x0002100001107983 */ /* 0x000ee80000300800 */
[----:B------:R-:W3:Y:S04]  /*6e240*/  LDL.LU R17, [R1+0x214] ;  /* 0x0002140001117983 */ /* 0x000ee80000300800 */
[----:B------:R-:W3:Y:S04]  /*6e250*/  LDL.LU R18, [R1+0x218] ;  /* 0x0002180001127983 */ /* 0x000ee80000300800 */
[----:B------:R-:W3:Y:S01]  /*6e260*/  LDL.LU R19, [R1+0x21c] ;  /* 0x00021c0001137983 */ /* 0x000ee20000300800 */
[----:B------:R-:W-:Y:S01]  /*6e270*/  IMAD.MOV.U32 R21, RZ, RZ, R77 ;  /* 0x000000ffff157224 */ /* 0x000fe200078e004d */
[----:B------:R-:W-:Y:S01]  /*6e280*/  F2FP.BF16.F32.PACK_AB R77, R26, R24 ;  /* 0x000000181a4d723e */ /* 0x000fe200000010ff */
        /* <DEDUP_REMOVED lines=8> */
[----:B--2---:R-:W-:-:S02]  /*6e310*/  IMAD.MOV.U32 R28, RZ, RZ, R93 ;  /* 0x000000ffff1c7224 */ /* 0x004fc400078e005d */
[----:B------:R-:W2:Y:S04]  /*6e320*/  LDL.LU R93, [R1+0x18a4] ;  /* 0x0018a400015d7983 */ /* 0x000ea80000300800 */
[----:B------:R-:W2:Y:S04]  /*6e330*/  LDL.LU R29, [R1+0x1e4] ;  /* 0x0001e400011d7983 */ /* 0x000ea80000300800 */
[----:B------:R-:W2:Y:S01]  /*6e340*/  LDL.LU R30, [R1+0x1e8] ;  /* 0x0001e800011e7983 */ /* 0x000ea20000300800 */
[----:B----4-:R-:W-:Y:S02]  /*6e350*/  IMAD.MOV.U32 R31, RZ, RZ, R0 ;  /* 0x000000ffff1f7224 */ /* 0x010fe400078e0000 */
[----:B------:R-:W0:Y:S01]  /*6e360*/  S2R R0, SR_TID.X ;  /* 0x0000000000007919 */ /* 0x000e220000002100 */
[----:B------:R-:W-:Y:S04]  /*6e370*/  STL.64 [R1+0x1898], R78 ;  /* 0x0018984e01007387 */ /* 0x000fe80000100a00 */
[----:B------:R1:W-:Y:S04]  /*6e380*/  STL.64 [R1+0x1890], R76 ;  /* 0x0018904c01007387 */ /* 0x0003e80000100a00 */
[----:B---3--:R-:W-:Y:S04]  /*6e390*/  STS.128 [R6], R16 ;  /* 0x0000001006007388 */ /* 0x008fe80000000c00 */
[----:B-----5:R3:W-:Y:S01]  /*6e3a0*/  STS.128 [R6+0x400], R88 ;  /* 0x0004005806007388 */ /* 0x0207e20000000c00 */
[----:B0-----:R-:W-:-:S04]  /*6e3b0*/  LOP3.LUT R0, R0, 0x7f, RZ, 0xc0, !PT ;  /* 0x0000007f00007812 */ /* 0x001fc800078ec0ff */
[----:B------:R-:W-:Y:S01]  /*6e3c0*/  LEA R0, R0, UR5, 0x4 ;  /* 0x0000000500007c11 */ /* 0x000fe2000f8e20ff */
[----:B------:R-:W-:Y:S01]  /*6e3d0*/  IMAD.MOV.U32 R9, RZ, RZ, R80 ;  /* 0x000000ffff097224 */ /* 0x000fe200078e0050 */
[----:B------:R-:W-:Y:S01]  /*6e3e0*/  F2FP.BF16.F32.PACK_AB R84, R38, R36 ;  /* 0x000000242654723e */ /* 0x000fe200000010ff */
[----:B------:R-:W-:Y:S01]  /*6e3f0*/  IMAD.MOV.U32 R25, RZ, RZ, R75 ;  /* 0x000000ffff197224 */ /* 0x000fe200078e004b */
[----:B------:R-:W-:Y:S01]  /*6e400*/  BAR.SYNC.DEFER_BLOCKING 0x0 ;  /* 0x0000000000007b1d */ /* 0x000fe20000010000 */
[----:B-1----:R-:W-:Y:S02]  /*6e410*/  IMAD.MOV.U32 R77, RZ, RZ, R92 ;  /* 0x000000ffff4d7224 */ /* 0x002fe400078e005c */
[----:B------:R-:W-:Y:S02]  /*6e420*/  IMAD.MOV.U32 R78, RZ, RZ, R3 ;  /* 0x000000ffff4e7224 */ /* 0x000fe400078e0003 */
[----:B------:R-:W-:Y:S01]  /*6e430*/  IMAD.MOV.U32 R79, RZ, RZ, R2 ;  /* 0x000000ffff4f7224 */ /* 0x000fe200078e0002 */
[----:B------:R-:W-:Y:S01]  /*6e440*/  F2FP.BF16.F32.PACK_AB R85, R42, R40 ;  /* 0x000000282a55723e */ /* 0x000fe200000010ff */
[----:B------:R-:W-:Y:S01]  /*6e450*/  IMAD.MOV.U32 R20, RZ, RZ, R82 ;  /* 0x000000ffff147224 */ /* 0x000fe200078e0052 */
[----:B------:R-:W-:Y:S01]  /*6e460*/  STL [R1+0x318], R0 ;  /* 0x0003180001007387 */ /* 0x000fe20000100800 */
[----:B------:R-:W-:Y:S01]  /*6e470*/  IMAD.MOV.U32 R8, RZ, RZ, R83 ;  /* 0x000000ffff087224 */ /* 0x000fe200078e0053 */
[----:B------:R-:W-:Y:S01]  /*6e480*/  F2FP.BF16.F32.PACK_AB R81, R43, R41 ;  /* 0x000000292b51723e */ /* 0x000fe200000010ff */
[----:B------:R-:W0:Y:S01]  /*6e490*/  LDCU UR5, c[0x0][0x3b4] ;  /* 0x00007680ff0577ac */ /* 0x000e220008000800 */
[----:B---3--:R-:W3:Y:S04]  /*6e4a0*/  LDL.LU R88, [R1+0x180] ;  /* 0x0001800001587983 */ /* 0x008ee80000300800 */
[----:B------:R-:W3:Y:S04]  /*6e4b0*/  LDL.LU R89, [R1+0x184] ;  /* 0x0001840001597983 */ /* 0x000ee80000300800 */
[----:B------:R-:W3:Y:S04]  /*6e4c0*/  LDL.LU R90, [R1+0x188] ;  /* 0x00018800015a7983 */ /* 0x000ee80000300800 */
[----:B------:R-:W3:Y:S04]  /*6e4d0*/  LDL.LU R91, [R1+0x18c] ;  /* 0x00018c00015b7983 */ /* 0x000ee80000300800 */
[----:B------:R-:W4:Y:S04]  /*6e4e0*/  LDL.LU R16, [R1+0x190] ;  /* 0x0001900001107983 */ /* 0x000f280000300800 */
[----:B------:R-:W4:Y:S04]  /*6e4f0*/  LDL.LU R17, [R1+0x194] ;  /* 0x0001940001117983 */ /* 0x000f280000300800 */
[----:B------:R-:W4:Y:S04]  /*6e500*/  LDL.LU R18, [R1+0x198] ;  /* 0x0001980001127983 */ /* 0x000f280000300800 */
[----:B------:R-:W4:Y:S01]  /*6e510*/  LDL.LU R19, [R1+0x19c] ;  /* 0x00019c0001137983 */ /* 0x000f220000300800 */
[----:B------:R-:W-:-:S02]  /*6e520*/  F2FP.BF16.F32.PACK_AB R75, R35, R33 ;  /* 0x00000021234b723e */ /* 0x000fc400000010ff */
[----:B------:R-:W-:Y:S01]  /*6e530*/  F2FP.BF16.F32.PACK_AB R80, R39, R37 ;  /* 0x000000252750723e */ /* 0x000fe200000010ff */
[----:B------:R-:W-:Y:S04]  /*6e540*/  LDS.128 R32, [R0+0x800] ;  /* 0x0008000000207984 */ /* 0x000fe80000000c00 */
[----:B------:R-:W1:Y:S04]  /*6e550*/  LDS.128 R36, [R0] ;  /* 0x0000000000247984 */ /* 0x000e680000000c00 */
[----:B-1----:R-:W-:Y:S04]  /*6e560*/  STL.64 [R1+0x60], R36 ;  /* 0x0000602401007387 */ /* 0x002fe80000100a00 */
[----:B------:R-:W-:Y:S04]  /*6e570*/  STL.64 [R1+0x68], R38 ;  /* 0x0000682601007387 */ /* 0x000fe80000100a00 */
[----:B------:R-:W-:Y:S04]  /*6e580*/  STL.64 [R1+0x200], R32 ;  /* 0x0002002001007387 */ /* 0x000fe80000100a00 */
[----:B------:R-:W-:Y:S01]  /*6e590*/  STL.64 [R1+0x208], R34 ;  /* 0x0002082201007387 */ /* 0x000fe20000100a00 */
[----:B------:R-:W-:Y:S01]  /*6e5a0*/  BAR.SYNC.DEFER_BLOCKING 0x0 ;  /* 0x0000000000007b1d */ /* 0x000fe20000010000 */
[----:B--2---:R-:W-:-:S05]  /*6e5b0*/  IMAD.MOV.U32 R76, RZ, RZ, R93 ;  /* 0x000000ffff4c7224 */ /* 0x004fca00078e005d */
[----:B------:R-:W-:Y:S04]  /*6e5c0*/  STS.128 [R6], R76 ;  /* 0x0000004c06007388 */ /* 0x000fe80000000c00 */
[----:B------:R-:W-:Y:S01]  /*6e5d0*/  STS.128 [R6+0x400], R28 ;  /* 0x0004001c06007388 */ /* 0x000fe20000000c00 */
[----:B------:R-:W-:Y:S06]  /*6e5e0*/  BAR.SYNC.DEFER_BLOCKING 0x0 ;  /* 0x0000000000007b1d */ /* 0x000fec0000010000 */
[----:B------:R-:W1:Y:S04]  /*6e5f0*/  LDS.128 R32, [R0] ;  /* 0x0000000000207984 */ /* 0x000e680000000c00 */
[----:B------:R-:W2:Y:S01]  /*6e600*/  LDS.128 R28, [R0+0x800] ;  /* 0x00080000001c7984 */ /* 0x000ea20000000c00 */
[----:B------:R-:W-:Y:S06]  /*6e610*/  BAR.SYNC.DEFER_BLOCKING 0x0 ;  /* 0x0000000000007b1d */ /* 0x000fec0000010000 */
[----:B------:R-:W-:Y:S04]  /*6e620*/  STS.128 [R6], R24 ;  /* 0x0000001806007388 */ /* 0x000fe80000000c00 */
[----:B------:R-:W-:Y:S01]  /*6e630*/  STS.128 [R6+0x400], R20 ;  /* 0x0004001406007388 */ /* 0x000fe20000000c00 */
[----:B------:R-:W-:Y:S06]  /*6e640*/  BAR.SYNC.DEFER_BLOCKING 0x0 ;  /* 0x0000000000007b1d */ /* 0x000fec0000010000 */
[----:B------:R-:W5:Y:S04]  /*6e650*/  LDS.128 R24, [R0] ;  /* 0x0000000000187984 */ /* 0x000f680000000c00 */
[----:B------:R-:W0:Y:S01]  /*6e660*/  LDS.128 R20, [R0+0x800] ;  /* 0x0008000000147984 */ /* 0x000e220000000c00 */
[----:B------:R-:W-:Y:S06]  /*6e670*/  BAR.SYNC.DEFER_BLOCKING 0x0 ;  /* 0x0000000000007b1d */ /* 0x000fec0000010000 */
[----:B------:R-:W-:Y:S04]  /*6e680*/  STS.128 [R6], R12 ;  /* 0x0000000c06007388 */ /* 0x000fe80000000c00 */
[----:B------:R0:W-:Y:S01]  /*6e690*/  STS.128 [R6+0x400], R8 ;  /* 0x0004000806007388 */ /* 0x0001e20000000c00 */
[----:B------:R-:W-:Y:S06]  /*6e6a0*/  BAR.SYNC.DEFER_BLOCKING 0x0 ;  /* 0x0000000000007b1d */ /* 0x000fec0000010000 */
[----:B-1----:R-:W-:Y:S04]  /*6e6b0*/  STL.64 [R1+0x50], R32 ;  /* 0x0000502001007387 */ /* 0x002fe80000100a00 */
[----:B------:R-:W-:Y:S04]  /*6e6c0*/  STL.64 [R1+0x58], R34 ;  /* 0x0000582201007387 */ /* 0x000fe80000100a00 */
[----:B--2---:R-:W-:Y:S04]  /*6e6d0*/  STL.64 [R1+0x40], R28 ;  /* 0x0000401c01007387 */ /* 0x004fe80000100a00 */
[----:B------:R-:W-:Y:S04]  /*6e6e0*/  STL.64 [R1+0x48], R30 ;  /* 0x0000481e01007387 */ /* 0x000fe80000100a00 */
[----:B-----5:R-:W-:Y:S04]  /*6e6f0*/  STL.64 [R1+0x30], R24 ;  /* 0x0000301801007387 */ /* 0x020fe80000100a00 */
[----:B------:R-:W-:Y:S04]  /*6e700*/  STL.64 [R1+0x38], R26 ;  /* 0x0000381a01007387 */ /* 0x000fe80000100a00 */
[----:B0-----:R-:W-:Y:S04]  /*6e710*/  STL.64 [R1+0x20], R20 ;  /* 0x0000201401007387 */ /* 0x001fe80000100a00 */
[----:B------:R-:W-:Y:S04]  /*6e720*/  STL.64 [R1+0x28], R22 ;  /* 0x0000281601007387 */ /* 0x000fe80000100a00 */
[----:B------:R-:W0:Y:S04]  /*6e730*/  LDS.128 R20, [R0] ;  /* 0x0000000000147984 */ /* 0x000e280000000c00 */
[----:B------:R-:W1:Y:S01]  /*6e740*/  LDS.128 R12, [R0+0x800] ;  /* 0x00080000000c7984 */ /* 0x000e620000000c00 */
[----:B------:R-:W-:Y:S06]  /*6e750*/  BAR.SYNC.DEFER_BLOCKING 0x0 ;  /* 0x0000000000007b1d */ /* 0x000fec0000010000 */
[----:B------:R-:W2:Y:S04]  /*6e760*/  LDL.LU R8, [R1+0x160] ;  /* 0x0001600001087983 */ /* 0x000ea80000300800 */
[----:B----4-:R-:W-:Y:S04]  /*6e770*/  STS.128 [R6], R16 ;  /* 0x0000001006007388 */ /* 0x010fe80000000c00 */
[----:B---3--:R-:W-:Y:S01]  /*6e780*/  STS.128 [R6+0x400], R88 ;  /* 0x0004005806007388 */ /* 0x008fe20000000c00 */
[----:B------:R-:W-:Y:S06]  /*6e790*/  BAR.SYNC.DEFER_BLOCKING 0x0 ;  /* 0x0000000000007b1d */ /* 0x000fec0000010000 */
[----:B------:R-:W3:Y:S04]  /*6e7a0*/  LDS.128 R88, [R0] ;  /* 0x0000000000587984 */ /* 0x000ee80000000c00 */
[----:B0-----:R-:W-:Y:S04]  /*6e7b0*/  STL.64 [R1+0x10], R20 ;  /* 0x0000101401007387 */ /* 0x001fe80000100a00 */
[----:B------:R-:W-:Y:S04]  /*6e7c0*/  STL.64 [R1+0x18], R22 ;  /* 0x0000181601007387 */ /* 0x000fe80000100a00 */
[----:B-1----:R0:W-:Y:S04]  /*6e7d0*/  STL.64 [R1], R12 ;  /* 0x0000000c01007387 */ /* 0x0021e80000100a00 */
[----:B------:R1:W-:Y:S04]  /*6e7e0*/  STL.64 [R1+0x8], R14 ;  /* 0x0000080e01007387 */ /* 0x0003e80000100a00 */
[----:B------:R-:W2:Y:S04]  /*6e7f0*/  LDL.LU R9, [R1+0x164] ;  /* 0x0001640001097983 */ /* 0x000ea80000300800 */
[----:B------:R-:W2:Y:S04]  /*6e800*/  LDL.LU R10, [R1+0x168] ;  /* 0x00016800010a7983 */ /* 0x000ea80000300800 */
[----:B------:R-:W2:Y:S04]  /*6e810*/  LDL.LU R11, [R1+0x16c] ;  /* 0x00016c00010b7983 */ /* 0x000ea80000300800 */
[----:B0-----:R-:W4:Y:S04]  /*6e820*/  LDL.LU R12, [R1+0x170] ;  /* 0x00017000010c7983 */ /* 0x001f280000300800 */
[----:B------:R-:W4:Y:S04]  /*6e830*/  LDL.LU R13, [R1+0x174] ;  /* 0x00017400010d7983 */ /* 0x000f280000300800 */
[----:B-1----:R-:W4:Y:S04]  /*6e840*/  LDL.LU R14, [R1+0x178] ;  /* 0x00017800010e7983 */ /* 0x002f280000300800 */
[----:B------:R-:W4:Y:S04]  /*6e850*/  LDL.LU R15, [R1+0x17c] ;  /* 0x00017c00010f7983 */ /* 0x000f280000300800 */
[----:B------:R-:W5:Y:S04]  /*6e860*/  LDL.LU R16, [R1+0x140] ;  /* 0x0001400001107983 */ /* 0x000f680000300800 */
[----:B------:R-:W5:Y:S04]  /*6e870*/  LDL.LU R17, [R1+0x144] ;  /* 0x0001440001117983 */ /* 0x000f680000300800 */
[----:B------:R-:W5:Y:S04]  /*6e880*/  LDL.LU R18, [R1+0x148] ;  /* 0x0001480001127983 */ /* 0x000f680000300800 */
[----:B------:R-:W5:Y:S04]  /*6e890*/  LDL.LU R19, [R1+0x14c] ;  /* 0x00014c0001137983 */ /* 0x000f680000300800 */
[----:B------:R-:W2:Y:S04]  /*6e8a0*/  LDL.LU R20, [R1+0x150] ;  /* 0x0001500001147983 */ /* 0x000ea80000300800 */
[----:B------:R-:W2:Y:S04]  /*6e8b0*/  LDL.LU R21, [R1+0x154] ;  /* 0x0001540001157983 */ /* 0x000ea80000300800 */
[----:B------:R-:W2:Y:S04]  /*6e8c0*/  LDL.LU R22, [R1+0x158] ;  /* 0x0001580001167983 */ /* 0x000ea80000300800 */
[----:B------:R-:W2:Y:S04]  /*6e8d0*/  LDL.LU R23, [R1+0x15c] ;  /* 0x00015c0001177983 */ /* 0x000ea80000300800 */
[----:B---3--:R-:W-:Y:S04]  /*6e8e0*/  STL.64 [R1+0x17f8], R88 ;  /* 0x0017f85801007387 */ /* 0x008fe80000100a00 */
[----:B------:R0:W-:Y:S04]  /*6e8f0*/  STL [R1+0x1820], R88 ;  /* 0x0018205801007387 */ /* 0x0001e80000100800 */
[----:B------:R-:W1:Y:S04]  /*6e900*/  LDS.128 R4, [R0+0x800] ;  /* 0x0008000000047984 */ /* 0x000e680000000c00 */
[----:B0-----:R-:W4:Y:S01]  /*6e910*/  LDL.LU R88, [R1+0x314] ;  /* 0x0003140001587983 */ /* 0x001f220000300800 */
[----:B------:R-:W-:Y:S06]  /*6e920*/  BAR.SYNC.DEFER_BLOCKING 0x0 ;  /* 0x0000000000007b1d */ /* 0x000fec0000010000 */
[----:B------:R-:W-:Y:S04]  /*6e930*/  STL [R1+0x17e0], R90 ;  /* 0x0017e05a01007387 */ /* 0x000fe80000100800 */
[----:B------:R-:W-:Y:S04]  /*6e940*/  STL [R1+0x1800], R90 ;  /* 0x0018005a01007387 */ /* 0x000fe80000100800 */
[----:B------:R0:W-:Y:S01]  /*6e950*/  STL [R1+0x17d8], R91 ;  /* 0x0017d85b01007387 */ /* 0x0001e20000100800 */
[----:B------:R-:W-:-:S02]  /*6e960*/  F2FP.BF16.F32.PACK_AB R86, R46, R44 ;  /* 0x0000002c2e56723e */ /* 0x000fc400000010ff */
[----:B------:R-:W-:Y:S02]  /*6e970*/  F2FP.BF16.F32.PACK_AB R82, R47, R45 ;  /* 0x0000002d2f52723e */ /* 0x000fe400000010ff */
[----:B------:R-:W-:Y:S02]  /*6e980*/  F2FP.BF16.F32.PACK_AB R87, R50, R48 ;  /* 0x000000303257723e */ /* 0x000fe400000010ff */
[----:B------:R-:W-:Y:S02]  /*6e990*/  F2FP.BF16.F32.PACK_AB R83, R51, R49 ;  /* 0x000000313353723e */ /* 0x000fe400000010ff */
[----:B------:R-:W-:Y:S01]  /*6e9a0*/  F2FP.BF16.F32.PACK_AB R68, R54, R52 ;  /* 0x000000343644723e */ /* 0x000fe200000010ff */
[----:B0-----:R-:W0:Y:S01]  /*6e9b0*/  LDC R91, c[0x0][0x3b8] ;  /* 0x0000ee00ff5b7b82 */ /* 0x001e220000000800 */
[----:B-1----:R-:W-:Y:S04]  /*6e9c0*/  STL [R1+0x17dc], R4 ;  /* 0x0017dc0401007387 */ /* 0x002fe80000100800 */
[----:B------:R-:W-:Y:S04]  /*6e9d0*/  STL [R1+0x1858], R4 ;  /* 0x0018580401007387 */ /* 0x000fe80000100800 */
[----:B------:R-:W-:Y:S04]  /*6e9e0*/  STL [R1+0x17d4], R5 ;  /* 0x0017d40501007387 */ /* 0x000fe80000100800 */
[----:B------:R-:W-:Y:S04]  /*6e9f0*/  STL [R1+0x1848], R5 ;  /* 0x0018480501007387 */ /* 0x000fe80000100800 */
[----:B------:R-:W-:Y:S04]  /*6ea00*/  STL [R1+0x17d0], R6 ;  /* 0x0017d00601007387 */ /* 0x000fe80000100800 */
[----:B------:R-:W-:Y:S04]  /*6ea10*/  STL [R1+0x17cc], R7 ;  /* 0x0017cc0701007387 */ /* 0x000fe80000100800 */
[----:B------:R-:W-:Y:S04]  /*6ea20*/  STL.64 [R1+0x17e8], R6 ;  /* 0x0017e80601007387 */ /* 0x000fe80000100a00 */
[----:B------:R-:W-:Y:S04]  /*6ea30*/  STL.64 [R1+0x1860], R6 ;  /* 0x0018600601007387 */ /* 0x000fe80000100a00 */
[----:B------:R-:W-:Y:S04]  /*6ea40*/  STL [R1+0x1878], R5 ;  /* 0x0018780501007387 */ /* 0x000fe80000100800 */
[----:B----4-:R-:W-:Y:S04]  /*6ea50*/  STS.128 [R88], R12 ;  /* 0x0000000c58007388 */ /* 0x010fe80000000c00 */
[----:B--2---:R-:W-:Y:S01]  /*6ea60*/  STS.128 [R88+0x400], R8 ;  /* 0x0004000858007388 */ /* 0x004fe20000000c00 */
[----:B------:R-:W-:Y:S06]  /*6ea70*/  BAR.SYNC.DEFER_BLOCKING 0x0 ;  /* 0x0000000000007b1d */ /* 0x000fec0000010000 */
[----:B------:R-:W1:Y:S04]  /*6ea80*/  LDS.128 R8, [R0] ;  /* 0x0000000000087984 */ /* 0x000e680000000c00 */
[----:B------:R-:W2:Y:S01]  /*6ea90*/  LDS.128 R12, [R0+0x800] ;  /* 0x00080000000c7984 */ /* 0x000ea20000000c00 */
[----:B------:R-:W-:Y:S01]  /*6eaa0*/  F2FP.BF16.F32.PACK_AB R92, R55, R53 ;  /* 0x00000035375c723e */ /* 0x000fe200000010ff */
[----:B------:R-:W-:Y:S06]  /*6eab0*/  BAR.SYNC.DEFER_BLOCKING 0x0 ;  /* 0x0000000000007b1d */ /* 0x000fec0000010000 */
[----:B-1----:R-:W-:Y:S04]  /*6eac0*/  STL.64 [R1+0x1808], R8 ;  /* 0x0018080801007387 */ /* 0x002fe80000100a00 */
[----:B------:R-:W-:Y:S04]  /*6ead0*/  STL [R1+0x1838], R9 ;  /* 0x0018380901007387 */ /* 0x000fe80000100800 */
[----:B------:R-:W-:Y:S04]  /*6eae0*/  STL.64 [R1+0x17f0], R10 ;  /* 0x0017f00a01007387 */ /* 0x000fe80000100a00 */
[----:B------:R-:W-:Y:S04]  /*6eaf0*/  STL [R1+0x1810], R10 ;  /* 0x0018100a01007387 */ /* 0x000fe80000100800 */
[----:B------:R-:W-:Y:S04]  /*6eb00*/  STL.64 [R1+0x1840], R10 ;  /* 0x0018400a01007387 */ /* 0x000fe80000100a00 */
[----:B------:R-:W-:Y:S04]  /*6eb10*/  STL [R1+0x185c], R10 ;  /* 0x00185c0a01007387 */ /* 0x000fe80000100800 */
[----:B--2---:R-:W-:Y:S04]  /*6eb20*/  STL.64 [R1+0x1828], R12 ;  /* 0x0018280c01007387 */ /* 0x004fe80000100a00 */
[----:B------:R-:W-:Y:S04]  /*6eb30*/  STL.64 [R1+0x1818], R14 ;  /* 0x0018180e01007387 */ /* 0x000fe80000100a00 */
[----:B------:R-:W2:Y:S04]  /*6eb40*/  LDL.LU R4, [R1+0xa0] ;  /* 0x0000a00001047983 */ /* 0x000ea80000300800 */
[----:B------:R-:W2:Y:S04]  /*6eb50*/  LDL.LU R5, [R1+0xa4] ;  /* 0x0000a40001057983 */ /* 0x000ea80000300800 */
[----:B------:R-:W2:Y:S04]  /*6eb60*/  LDL.LU R6, [R1+0xa8] ;  /* 0x0000a80001067983 */ /* 0x000ea80000300800 */
[----:B------:R-:W2:Y:S04]  /*6eb70*/  LDL.LU R7, [R1+0xac] ;  /* 0x0000ac0001077983 */ /* 0x000ea80000300800 */
[----:B------:R-:W3:Y:S04]  /*6eb80*/  LDL.LU R76, [R1+0xb0] ;  /* 0x0000b000014c7983 */ /* 0x000ee80000300800 */
[----:B------:R-:W3:Y:S04]  /*6eb90*/  LDL.LU R77, [R1+0xb4] ;  /* 0x0000b400014d7983 */ /* 0x000ee80000300800 */
[----:B------:R-:W3:Y:S04]  /*6eba0*/  LDL.LU R78, [R1+0xb8] ;  /* 0x0000b800014e7983 */ /* 0x000ee80000300800 */
[----:B------:R-:W3:Y:S04]  /*6ebb0*/  LDL.LU R79, [R1+0xbc] ;  /* 0x0000bc00014f7983 */ /* 0x000ee80000300800 */
[----:B------:R-:W4:Y:S04]  /*6ebc0*/  LDL.LU R24, [R1+0x120] ;  /* 0x0001200001187983 */ /* 0x000f280000300800 */
[----:B------:R-:W4:Y:S04]  /*6ebd0*/  LDL.LU R25, [R1+0x124] ;  /* 0x0001240001197983 */ /* 0x000f280000300800 */
[----:B------:R-:W4:Y:S04]  /*6ebe0*/  LDL.LU R26, [R1+0x128] ;  /* 0x00012800011a7983 */ /* 0x000f280000300800 */
[----:B------:R-:W4:Y:S04]  /*6ebf0*/  LDL.LU R27, [R1+0x12c] ;  /* 0x00012c00011b7983 */ /* 0x000f280000300800 */
        /* <DEDUP_REMOVED lines=28> */
[----:B------:R-:W-:Y:S04]  /*6edc0*/  STS.128 [R88], R20 ;  /* 0x0000001458007388 */ /* 0x000fe80000000c00 */
[----:B-----5:R-:W-:Y:S01]  /*6edd0*/  STS.128 [R88+0x400], R16 ;  /* 0x0004001058007388 */ /* 0x020fe20000000c00 */
[----:B------:R-:W-:Y:S06]  /*6ede0*/  BAR.SYNC.DEFER_BLOCKING 0x0 ;  /* 0x0000000000007b1d */ /* 0x000fec0000010000 */
[----:B------:R-:W1:Y:S04]  /*6edf0*/  LDS.128 R16, [R0] ;  /* 0x0000000000107984 */ /* 0x000e680000000c00 */
[----:B------:R-:W5:Y:S01]  /*6ee00*/  LDS.128 R20, [R0+0x800] ;  /* 0x0008000000147984 */ /* 0x000f620000000c00 */
[----:B------:R-:W-:Y:S06]  /*6ee10*/  BAR.SYNC.DEFER_BLOCKING 0x0 ;  /* 0x0000000000007b1d */ /* 0x000fec0000010000 */
[----:B--2---:R-:W-:Y:S04]  /*6ee20*/  STS.128 [R88], R28 ;  /* 0x0000001c58007388 */ /* 0x004fe80000000c00 */
[----:B----4-:R-:W-:Y:S01]  /*6ee30*/  STS.128 [R88+0x400], R24 ;  /* 0x0004001858007388 */ /* 0x010fe20000000c00 */
[----:B------:R-:W-:Y:S06]  /*6ee40*/  BAR.SYNC.DEFER_BLOCKING 0x0 ;  /* 0x0000000000007b1d */ /* 0x000fec0000010000 */
[----:B------:R-:W2:Y:S04]  /*6ee50*/  LDS.128 R24, [R0] ;  /* 0x0000000000187984 */ /* 0x000ea80000000c00 */
[----:B------:R-:W-:Y:S01]  /*6ee60*/  LDS.128 R28, [R0+0x800] ;  /* 0x00080000001c7984 */ /* 0x000fe20000000c00 */
[----:B------:R-:W-:Y:S06]  /*6ee70*/  BAR.SYNC.DEFER_BLOCKING 0x0 ;  /* 0x0000000000007b1d */ /* 0x000fec0000010000 */
[----:B---3--:R-:W-:Y:S04]  /*6ee80*/  STS.128 [R88], R36 ;  /* 0x0000002458007388 */ /* 0x008fe80000000c00 */
[----:B------:R-:W-:Y:S01]  /*6ee90*/  STS.128 [R88+0x400], R32 ;  /* 0x0004002058007388 */ /* 0x000fe20000000c00 */
[----:B------:R-:W-:Y:S06]  /*6eea0*/  BAR.SYNC.DEFER_BLOCKING 0x0 ;  /* 0x0000000000007b1d */ /* 0x000fec0000010000 */
[----:B------:R-:W-:Y:S04]  /*6eeb0*/  LDS.128 R32, [R0] ;  /* 0x0000000000207984 */ /* 0x000fe80000000c00 */
[----:B------:R-:W-:Y:S01]  /*6eec0*/  LDS.128 R36, [R0+0x800] ;  /* 0x0008000000247984 */ /* 0x000fe20000000c00 */
[----:B------:R-:W-:Y:S06]  /*6eed0*/  BAR.SYNC.DEFER_BLOCKING 0x0 ;  /* 0x0000000000007b1d */ /* 0x000fec0000010000 */
[----:B------:R-:W-:Y:S04]  /*6eee0*/  STS.128 [R88], R44 ;  /* 0x0000002c58007388 */ /* 0x000fe80000000c00 */
[----:B------:R-:W-:Y:S01]  /*6eef0*/  STS.128 [R88+0x400], R40 ;  /* 0x0004002858007388 */ /* 0x000fe20000000c00 */
[----:B------:R-:W-:Y:S06]  /*6ef00*/  BAR.SYNC.DEFER_BLOCKING 0x0 ;  /* 0x0000000000007b1d */ /* 0x000fec0000010000 */
[----:B------:R-:W3:Y:S04]  /*6ef10*/  LDS.128 R40, [R0] ;  /* 0x0000000000287984 */ /* 0x000ee80000000c00 */
[----:B------:R-:W-:Y:S01]  /*6ef20*/  LDS.128 R44, [R0+0x800] ;  /* 0x00080000002c7984 */ /* 0x000fe20000000c00 */
[----:B------:R-:W-:Y:S06]  /*6ef30*/  BAR.SYNC.DEFER_BLOCKING 0x0 ;  /* 0x0000000000007b1d */ /* 0x000fec0000010000 */
[----:B------:R-:W-:Y:S04]  /*6ef40*/  STS.128 [R88], R52 ;  /* 0x0000003458007388 */ /* 0x000fe80000000c00 */
[----:B------:R-:W-:Y:S01]  /*6ef50*/  STS.128 [R88+0x400], R48 ;  /* 0x0004003058007388 */ /* 0x000fe20000000c00 */
[----:B------:R-:W-:Y:S06]  /*6ef60*/  BAR.SYNC.DEFER_BLOCKING 0x0 ;  /* 0x0000000000007b1d */ /* 0x000fec0000010000 */
[----:B------:R-:W4:Y:S04]  /*6ef70*/  LDS.128 R48, [R0] ;  /* 0x0000000000307984 */ /* 0x000f280000000c00 */
[----:B------:R-:W-:Y:S01]  /*6ef80*/  LDS.128 R52, [R0+0x800] ;  /* 0x0008000000347984 */ /* 0x000fe20000000c00 */
[----:B------:R-:W-:Y:S06]  /*6ef90*/  BAR.SYNC.DEFER_BLOCKING 0x0 ;  /* 0x0000000000007b1d */ /* 0x000fec0000010000 */
[----:B-1----:R-:W-:Y:S04]  /*6efa0*/  STL.64 [R1+0x1850], R16 ;  /* 0x0018501001007387 */ /* 0x002fe80000100a00 */
[----:B------:R-:W-:Y:S04]  /*6efb0*/  STL.64 [R1+0x1830], R18 ;  /* 0x0018301201007387 */ /* 0x000fe80000100a00 */
[----:B-----5:R1:W-:Y:S04]  /*6efc0*/  STL.64 [R1+0x1870], R22 ;  /* 0x0018701601007387 */ /* 0x0203e80000100a00 */
[----:B------:R5:W-:Y:S04]  /*6efd0*/  STL.64 [R1+0x1868], R20 ;  /* 0x0018681401007387 */ /* 0x000be80000100a00 */
[----:B------:R0:W-:Y:S01]  /*6efe0*/  STS.128 [R88], R76 ;  /* 0x0000004c58007388 */ /* 0x0001e20000000c00 */
[----:B-1----:R-:W-:-:S03]  /*6eff0*/  IMAD.MOV.U32 R23, RZ, RZ, R69 ;  /* 0x000000ffff177224 */ /* 0x002fc600078e0045 */
[----:B-----5:R-:W5:Y:S04]  /*6f000*/  LDL.LU R20, [R1+0x90] ;  /* 0x0000900001147983 */ /* 0x020f680000300800 */
[----:B------:R-:W5:Y:S04]  /*6f010*/  LDL.LU R21, [R1+0x94] ;  /* 0x0000940001157983 */ /* 0x000f680000300800 */
[----:B------:R-:W5:Y:S04]  /*6f020*/  LDL.LU R22, [R1+0x98] ;  /* 0x0000980001167983 */ /* 0x000f680000300800 */
[----:B------:R-:W2:Y:S04]  /*6f030*/  LDL.LU R69, [R1+0x18a0] ;  /* 0x0018a00001457983 */ /* 0x000ea80000300800 */
[----:B0-----:R-:W2:Y:S04]  /*6f040*/  LDL.LU.64 R78, [R1+0x1898] ;  /* 0x00189800014e7983 */ /* 0x001ea80000300a00 */
[----:B------:R0:W-:Y:S04]  /*6f050*/  STS.128 [R88+0x400], R4 ;  /* 0x0004000458007388 */ /* 0x0001e80000000c00 */
[----:B------:R-:W2:Y:S01]  /*6f060*/  LDL.LU.64 R76, [R1+0x1890] ;  /* 0x00189000014c7983 */ /* 0x000ea20000300a00 */
[----:B------:R-:W-:Y:S01]  /*6f070*/  BAR.SYNC.DEFER_BLOCKING 0x0 ;  /* 0x0000000000007b1d */ /* 0x000fe20000010000 */
[----:B0-----:R-:W-:-:S05]  /*6f080*/  IMAD.MOV.U32 R4, RZ, RZ, R68 ;  /* 0x000000ffff047224 */ /* 0x001fca00078e0044 */
[----:B------:R-:W2:Y:S01]  /*6f090*/  LDL.LU R68, [R1+0x1888] ;  /* 0x0018880001447983 */ /* 0x000ea20000300800 */
[----:B------:R-:W-:Y:S02]  /*6f0a0*/  F2FP.BF16.F32.PACK_AB R58, R58, R56 ;  /* 0x000000383a3a723e */ /* 0x000fe400000010ff */
[----:B------:R-:W-:Y:S02]  /*6f0b0*/  F2FP.BF16.F32.PACK_AB R62, R62, R60 ;  /* 0x0000003c3e3e723e */ /* 0x000fe400000010ff */
[----:B------:R-:W-:Y:S01]  /*6f0c0*/  F2FP.BF16.F32.PACK_AB R93, R59, R57 ;  /* 0x000000393b5d723e */ /* 0x000fe200000010ff */
[----:B------:R-:W-:Y:S01]  /*6f0d0*/  IMAD.MOV.U32 R5, RZ, RZ, R58 ;  /* 0x000000ffff057224 */ /* 0x000fe200078e003a */
[----:B------:R-:W-:Y:S01]  /*6f0e0*/  F2FP.BF16.F32.PACK_AB R2, R63, R61 ;  /* 0x0000003d3f02723e */ /* 0x000fe200000010ff */
[----:B------:R-:W-:Y:S01]  /*6f0f0*/  IMAD.MOV.U32 R6, RZ, RZ, R62 ;  /* 0x000000ffff067224 */ /* 0x000fe200078e003e */
[----:B------:R-:W0:Y:S04]  /*6f100*/  LDS.128 R56, [R0] ;  /* 0x0000000000387984 */ /* 0x000e280000000c00 */
[----:B------:R-:W-:Y:S01]  /*6f110*/  LDS.128 R60, [R0+0x800] ;  /* 0x00080000003c7984 */ /* 0x000fe20000000c00 */
[----:B------:R-:W-:Y:S01]  /*6f120*/  BAR.SYNC.DEFER_BLOCKING 0x0 ;  /* 0x0000000000007b1d */ /* 0x000fe20000010000 */
[----:B------:R-:W-:-:S02]  /*6f130*/  F2FP.BF16.F32.PACK_AB R67, R67, R65 ;  /* 0x000000414343723e */ /* 0x000fc400000010ff */
[----:B------:R-:W-:-:S05]  /*6f140*/  F2FP.BF16.F32.PACK_AB R3, R66, R64 ;  /* 0x000000404203723e */ /* 0x000fca00000010ff */
[----:B------:R-:W-:Y:S02]  /*6f150*/  IMAD.MOV.U32 R7, RZ, RZ, R3 ;  /* 0x000000ffff077224 */ /* 0x000fe400078e0003 */
[----:B------:R-:W3:Y:S04]  /*6f160*/  LDL.LU R3, [R1+0x17c8] ;  /* 0x0017c80001037983 */ /* 0x000ee80000300800 */
[----:B-----5:R1:W-:Y:S04]  /*6f170*/  STS.128 [R88], R20 ;  /* 0x0000001458007388 */ /* 0x0203e80000000c00 */
[----:B--2---:R-:W-:Y:S01]  /*6f180*/  STS.128 [R88+0x400], R68 ;  /* 0x0004004458007388 */ /* 0x004fe20000000c00 */
[----:B------:R-:W-:Y:S01]  /*6f190*/  BAR.SYNC.DEFER_BLOCKING 0x0 ;  /* 0x0000000000007b1d */ /* 0x000fe20000010000 */
[----:B-1----:R-:W-:-:S05]  /*6f1a0*/  IMAD.MOV.U32 R23, RZ, RZ, R67 ;  /* 0x000000ffff177224 */ /* 0x002fca00078e0043 */
[----:B------:R-:W1:Y:S04]  /*6f1b0*/  LDS.128 R64, [R0] ;  /* 0x0000000000407984 */ /* 0x000e680000000c00 */
[----:B------:R-:W-:Y:S01]  /*6f1c0*/  LDS.128 R68, [R0+0x800] ;  /* 0x0008000000447984 */ /* 0x000fe20000000c00 */
[----:B------:R-:W-:Y:S06]  /*6f1d0*/  BAR.SYNC.DEFER_BLOCKING 0x0 ;  /* 0x0000000000007b1d */ /* 0x000fec0000010000 */
[----:B------:R-:W-:Y:S04]  /*6f1e0*/  STS.128 [R88], R76 ;  /* 0x0000004c58007388 */ /* 0x000fe80000000c00 */
[----:B------:R-:W-:Y:S01]  /*6f1f0*/  STS.128 [R88+0x400], R72 ;  /* 0x0004004858007388 */ /* 0x000fe20000000c00 */
[----:B------:R-:W-:Y:S06]  /*6f200*/  BAR.SYNC.DEFER_BLOCKING 0x0 ;  /* 0x0000000000007b1d */ /* 0x000fec0000010000 */
[----:B------:R-:W2:Y:S04]  /*6f210*/  LDS.128 R72, [R0] ;  /* 0x0000000000487984 */ /* 0x000ea80000000c00 */
[----:B------:R-:W-:Y:S01]  /*6f220*/  LDS.128 R76, [R0+0x800] ;  /* 0x00080000004c7984 */ /* 0x000fe20000000c00 */
[----:B------:R-:W-:Y:S06]  /*6f230*/  BAR.SYNC.DEFER_BLOCKING 0x0 ;  /* 0x0000000000007b1d */ /* 0x000fec0000010000 */
[----:B------:R-:W-:Y:S04]  /*6f240*/  STS.128 [R88], R84 ;  /* 0x0000005458007388 */ /* 0x000fe80000000c00 */
[----:B------:R-:W-:Y:S01]  /*6f250*/  STS.128 [R88+0x400], R80 ;  /* 0x0004005058007388 */ /* 0x000fe20000000c00 */
[----:B------:R-:W-:Y:S01]  /*6f260*/  BAR.SYNC.DEFER_BLOCKING 0x0 ;  /* 0x0000000000007b1d */ /* 0x000fe20000010000 */
[----:B------:R-:W-:-:S02]  /*6f270*/  IMAD.MOV.U32 R20, RZ, RZ, R92 ;  /* 0x000000ffff147224 */ /* 0x000fc400078e005c */
[----:B------:R-:W-:Y:S02]  /*6f280*/  IMAD.MOV.U32 R21, RZ, RZ, R93 ;  /* 0x000000ffff157224 */ /* 0x000fe400078e005d */
[----:B------:R-:W-:Y:S01]  /*6f290*/  IMAD.MOV.U32 R22, RZ, RZ, R2 ;  /* 0x000000ffff167224 */ /* 0x000fe200078e0002 */
[----:B------:R-:W5:Y:S04]  /*6f2a0*/  LDL.LU R92, [R1+0x1884] ;  /* 0x00188400015c7983 */ /* 0x000f680000300800 */
[----:B------:R-:W2:Y:S04]  /*6f2b0*/  LDL.LU R93, [R1+0x1880] ;  /* 0x00188000015d7983 */ /* 0x000ea80000300800 */
[----:B------:R-:W2:Y:S04]  /*6f2c0*/  LDL.LU R2, [R1+0x187c] ;  /* 0x00187c0001027983 */ /* 0x000ea80000300800 */
[----:B------:R-:W4:Y:S04]  /*6f2d0*/  LDL.LU R89, [R1+0x60] ;  /* 0x0000600001597983 */ /* 0x000f280000300800 */
[----:B------:R-:W0:Y:S04]  /*6f2e0*/  LDS.128 R80, [R0] ;  /* 0x0000000000507984 */ /* 0x000e280000000c00 */
[----:B------:R-:W-:Y:S01]  /*6f2f0*/  LDS.128 R84, [R0+0x800] ;  /* 0x0008000000547984 */ /* 0x000fe20000000c00 */
[----:B------:R-:W-:Y:S06]  /*6f300*/  BAR.SYNC.DEFER_BLOCKING 0x0 ;  /* 0x0000000000007b1d */ /* 0x000fec0000010000 */
[----:B------:R-:W5:Y:S04]  /*6f310*/  LDL.LU R13, [R1+0x64] ;  /* 0x00006400010d7983 */ /* 0x000f680000300800 */
[----:B------:R1:W-:Y:S04]  /*6f320*/  STS.128 [R88], R4 ;  /* 0x0000000458007388 */ /* 0x0003e80000000c00 */
[----:B-1----:R-:W5:Y:S04]  /*6f330*/  LDL.LU R5, [R1+0x1878] ;  /* 0x0018780001057983 */ /* 0x002f680000300800 */
[----:B------:R1:W-:Y:S01]  /*6f340*/  STS.128 [R88+0x400], R20 ;  /* 0x0004001458007388 */ /* 0x0003e20000000c00 */
[----:B------:R-:W-:Y:S01]  /*6f350*/  BAR.SYNC.DEFER_BLOCKING 0x0 ;  /* 0x0000000000007b1d */ /* 0x000fe20000010000 */
[C---:B---3--:R-:W-:Y:S01]  /*6f360*/  ISETP.GE.AND P0, PT, R3.reuse, UR10, PT ;  /* 0x0000000a03007c0c */ /* 0x048fe2000bf06270 */
[----:B------:R-:W-:-:S04]  /*6f370*/  IMAD R3, R3, UR5, RZ ;  /* 0x0000000503037c24 */ /* 0x000fc8000f8e02ff */
[----:B------:R-:W3:Y:S01]  /*6f380*/  LDCU UR5, c[0x0][0x39c] ;  /* 0x00007380ff0577ac */ /* 0x000ee20008000800 */
[C---:B------:R-:W-:Y:S01]  /*6f390*/  LEA R0, P4, R3.reuse, UR8, 0x1 ;  /* 0x0000000803007c11 */ /* 0x040fe2000f8808ff */
[----:B------:R-:W3:Y:S01]  /*6f3a0*/  LDL.LU R4, [R1+0x220] ;  /* 0x0002200001047983 */ /* 0x000ee20000300800 */
[----:B------:R-:W0:Y:S03]  /*6f3b0*/  LDCU UR8, c[0x0][0x39c] ;  /* 0x00007380ff0877ac */ /* 0x000e260008000800 */
[----:B------:R-:W3:Y:S01]  /*6f3c0*/  LDL.LU R10, [R1+0x224] ;  /* 0x00022400010a7983 */ /* 0x000ee20000300800 */
[----:B------:R-:W-:Y:S01]  /*6f3d0*/  LEA.HI.X.SX32 R3, R3, UR9, 0x1, P4 ;  /* 0x0000000903037c11 */ /* 0x000fe2000a0f0eff */
[----:B------:R-:W0:Y:S02]  /*6f3e0*/  LDCU UR9, c[0x0][0x39c] ;  /* 0x00007380ff0977ac */ /* 0x000e240008000800 */
[----:B------:R-:W3:Y:S01]  /*6f3f0*/  LDL.LU R11, [R1+0x228] ;  /* 0x00022800010b7983 */ /* 0x000ee20000300800 */
[----:B------:R-:W0:Y:S03]  /*6f400*/  LDCU UR10, c[0x0][0x39c] ;  /* 0x00007380ff0a77ac */ /* 0x000e260008000800 */
[----:B------:R-:W3:Y:S04]  /*6f410*/  LDL.LU R9, [R1+0x22c] ;  /* 0x00022c0001097983 */ /* 0x000ee80000300800 */
[----:B-1----:R-:W3:Y:S04]  /*6f420*/  LDL.LU.64 R22, [R1+0x1870] ;  /* 0x0018700001167983 */ /* 0x002ee80000300a00 */
[----:B------:R-:W3:Y:S04]  /*6f430*/  LDL.LU.64 R20, [R1+0x1868] ;  /* 0x0018680001147983 */ /* 0x000ee80000300a00 */
[----:B------:R-:W3:Y:S01]  /*6f440*/  LDL.LU R88, [R1+0x68] ;  /* 0x0000680001587983 */ /* 0x000ee20000300800 */
[C---:B--2---:R-:W-:Y:S01]  /*6f450*/  IMAD R15, R2.reuse, R91, RZ ;  /* 0x0000005b020f7224 */ /* 0x044fe200078e02ff */
[----:B------:R-:W-:-:S04]  /*6f460*/  ISETP.LT.AND P3, PT, R2, UR11, !P0 ;  /* 0x0000000b02007c0c */ /* 0x000fc8000c761270 */
[----:B------:R-:W-:-:S04]  /*6f470*/  LEA R6, P4, R15, R0, 0x1 ;  /* 0x000000000f067211 */ /* 0x000fc800078808ff */
[----:B------:R-:W-:-:S05]  /*6f480*/  LEA.HI.X.SX32 R7, R15, R3, 0x1, P4 ;  /* 0x000000030f077211 */ /* 0x000fca00020f0eff */
[----:B----4-:R1:W-:Y:S04]  /*6f490*/  @P3 STG.E.U16 desc[UR16][R6.64], R89 ;  /* 0x0000005906003986 */ /* 0x0103e8000c101510 */
[----:B-1----:R-:W2:Y:S01]  /*6f4a0*/  LDL.LU.64 R6, [R1+0x1860] ;  /* 0x0018600001067983 */ /* 0x002ea20000300a00 */
[----:B-----5:R-:W-:-:S03]  /*6f4b0*/  PRMT R5, R89, 0x7632, R5 ;  /* 0x0000763259057816 */ /* 0x020fc60000000005 */
[----:B------:R-:W0:Y:S01]  /*6f4c0*/  LDL.LU R89, [R1+0x230] ;  /* 0x0002300001597983 */ /* 0x000e220000300800 */
[C---:B------:R-:W-:Y:S01]  /*6f4d0*/  ISETP.LT.AND P1, PT, R93.reuse, UR7, !P0 ;  /* 0x000000075d007c0c */ /* 0x040fe2000c721270 */
[CC--:B------:R-:W-:Y:S01]  /*6f4e0*/  IMAD R12, R92.reuse, R91.reuse, RZ ;  /* 0x0000005b5c0c7224 */ /* 0x0c0fe200078e02ff */
[----:B------:R-:W-:Y:S01]  /*6f4f0*/  ISETP.LT.AND P2, PT, R92, UR6, !P0 ;  /* 0x000000065c007c0c */ /* 0x000fe2000c741270 */
[----:B------:R-:W-:Y:S01]  /*6f500*/  IMAD R93, R93, R91, RZ ;  /* 0x0000005b5d5d7224 */ /* 0x000fe200078e02ff */
[----:B------:R-:W1:Y:S02]  /*6f510*/  LDCU UR6, c[0x0][0x39c] ;  /* 0x00007380ff0677ac */ /* 0x000e640008000800 */
[CC--:B------:R-:W-:Y:S02]  /*6f520*/  LEA R16, P5, R12.reuse, R0.reuse, 0x1 ;  /* 0x000000000c107211 */ /* 0x0c0fe400078a08ff */
[----:B------:R-:W-:Y:S01]  /*6f530*/  LEA R92, P6, R93, R0, 0x1 ;  /* 0x000000005d5c7211 */ /* 0x000fe200078c08ff */
[----:B------:R-:W4:Y:S01]  /*6f540*/  LDCU UR7, c[0x0][0x39c] ;  /* 0x00007380ff0777ac */ /* 0x000f220008000800 */
[----:B------:R-:W-:-:S02]  /*6f550*/  LEA.HI.X.SX32 R17, R12, R3, 0x1, P5 ;  /* 0x000000030c117211 */ /* 0x000fc400028f0eff */
[----:B------:R-:W-:-:S03]  /*6f560*/  LEA.HI.X.SX32 R93, R93, R3, 0x1, P6 ;  /* 0x000000035d5d7211 */ /* 0x000fc600030f0eff */
[----:B------:R5:W-:Y:S01]  /*6f570*/  @P2 STG.E.U16 desc[UR16][R16.64], R5 ;  /* 0x0000000510002986 */ /* 0x000be2000c101510 */
[----:B------:R-:W-:-:S03]  /*6f580*/  PRMT R19, R13, 0x7632, R19 ;  /* 0x000076320d137816 */ /* 0x000fc60000000013 */
[----:B------:R3:W-:Y:S02]  /*6f590*/  @P1 STG.E.U16 desc[UR16][R92.64], R13 ;  /* 0x0000000d5c001986 */ /* 0x0007e4000c101510 */
[----:B---3--:R-:W-:Y:S02]  /*6f5a0*/  ISETP.LT.AND P2, PT, R4, UR12, !P0 ;  /* 0x0000000c04007c0c */ /* 0x008fe4000c741270 */
[----:B------:R-:W-:Y:S01]  /*6f5b0*/  ISETP.LT.AND P3, PT, R10, UR5, !P0 ;  /* 0x000000050a007c0c */ /* 0x000fe2000c761270 */
[CC--:B------:R-:W-:Y:S01]  /*6f5c0*/  IMAD R15, R11.reuse, R91.reuse, RZ ;  /* 0x0000005b0b0f7224 */ /* 0x0c0fe200078e02ff */
[----:B-1----:R-:W-:Y:S01]  /*6f5d0*/  ISETP.LT.AND P4, PT, R11, UR6, !P0 ;  /* 0x000000060b007c0c */ /* 0x002fe2000c781270 */
[----:B------:R-:W1:Y:S01]  /*6f5e0*/  LDCU UR5, c[0x0][0x39c] ;  /* 0x00007380ff0577ac */ /* 0x000e620008000800 */
[----:B-----5:R-:W3:Y:S01]  /*6f5f0*/  LDL.LU R5, [R1+0x6c] ;  /* 0x00006c0001057983 */ /* 0x020ee20000300800 */
[-C--:B------:R-:W-:Y:S02]  /*6f600*/  IMAD R93, R4, R91.reuse, RZ ;  /* 0x0000005b045d7224 */ /* 0x080fe400078e02ff */
[----:B------:R-:W-:Y:S01]  /*6f610*/  IMAD R13, R10, R91, RZ ;  /* 0x0000005b0a0d7224 */ /* 0x000fe200078e02ff */
[----:B------:R-:W5:Y:S01]  /*6f620*/  LDL.LU R4, [R1+0x234] ;  /* 0x0002340001047983 */ /* 0x000f620000300800 */
[-C--:B------:R-:W-:Y:S01]  /*6f630*/  LEA R16, P6, R15, R0.reuse, 0x1 ;  /* 0x000000000f107211 */ /* 0x080fe200078c08ff */
[----:B------:R-:W0:Y:S01]  /*6f640*/  LDCU UR6, c[0x0][0x39c] ;  /* 0x00007380ff0677ac */ /* 0x000e220008000800 */
[-C--:B------:R-:W-:Y:S01]  /*6f650*/  LEA R92, P1, R93, R0.reuse, 0x1 ;  /* 0x000000005d5c7211 */ /* 0x080fe200078208ff */
[----:B------:R-:W-:Y:S01]  /*6f660*/  IMAD.MOV.U32 R11, RZ, RZ, R13 ;  /* 0x000000ffff0b7224 */ /* 0x000fe200078e000d */
[----:B------:R-:W5:Y:S01]  /*6f670*/  LDL.LU R12, [R1+0x238] ;  /* 0x00023800010c7983 */ /* 0x000f620000300800 */
[----:B------:R-:W-:-:S02]  /*6f680*/  LEA R10, P5, R13, R0, 0x1 ;  /* 0x000000000d0a7211 */ /* 0x000fc400078a08ff */
[-C--:B------:R-:W-:Y:S01]  /*6f690*/  LEA.HI.X.SX32 R93, R93, R3.reuse, 0x1, P1 ;  /* 0x000000035d5d7211 */ /* 0x080fe200008f0eff */
[----:B------:R-:W5:Y:S01]  /*6f6a0*/  LDL.LU R13, [R1+0x23c] ;  /* 0x00023c00010d7983 */ /* 0x000f620000300800 */
[----:B------:R-:W-:Y:S02]  /*6f6b0*/  LEA.HI.X.SX32 R11, R11, R3, 0x1, P5 ;  /* 0x000000030b0b7211 */ /* 0x000fe400028f0eff */
[C---:B----4-:R-:W-:Y:S01]  /*6f6c0*/  ISETP.LT.AND P1, PT, R9.reuse, UR7, !P0 ;  /* 0x0000000709007c0c */ /* 0x050fe2000c721270 */
[----:B------:R-:W-:Y:S01]  /*6f6d0*/  @P2 STG.E.U16 desc[UR16][R92.64], R19 ;  /* 0x000000135c002986 */ /* 0x000fe2000c101510 */
[----:B------:R-:W-:Y:S01]  /*6f6e0*/  IMAD R9, R9, R91, RZ ;  /* 0x0000005b09097224 */ /* 0x000fe200078e02ff */
[----:B------:R-:W-:Y:S01]  /*6f6f0*/  LEA.HI.X.SX32 R17, R15, R3, 0x1, P6 ;  /* 0x000000030f117211 */ /* 0x000fe200030f0eff */
[----:B------:R-:W4:Y:S01]  /*6f700*/  LDCU UR7, c[0x0][0x39c] ;  /* 0x00007380ff0777ac */ /* 0x000f220008000800 */
[----:B------:R1:W-:Y:S04]  /*6f710*/  @P3 STG.E.U16 desc[UR16][R10.64], R88 ;  /* 0x000000580a003986 */ /* 0x0003e8000c101510 */
[----:B-1----:R-:W4:Y:S01]  /*6f720*/  LDL.LU R10, [R1+0x185c] ;  /* 0x00185c00010a7983 */ /* 0x002f220000300800 */
[----:B------:R-:W-:-:S04]  /*6f730*/  LEA R92, P2, R9, R0, 0x1 ;  /* 0x00000000095c7211 */ /* 0x000fc800078408ff */
[----:B------:R-:W-:Y:S02]  /*6f740*/  LEA.HI.X.SX32 R93, R9, R3, 0x1, P2 ;  /* 0x00000003095d7211 */ /* 0x000fe400010f0eff */
[----:B--2---:R-:W-:Y:S02]  /*6f750*/  PRMT R7, R88, 0x7632, R7 ;  /* 0x0000763258077816 */ /* 0x004fe40000000007 */
[----:B------:R-:W2:Y:S04]  /*6f760*/  LDL.LU R88, [R1+0x50] ;  /* 0x0000500001587983 */ /* 0x000ea80000300800 */
[----:B------:R1:W-:Y:S01]  /*6f770*/  @P4 STG.E.U16 desc[UR16][R16.64], R7 ;  /* 0x0000000710004986 */ /* 0x0003e2000c101510 */
[C---:B0-----:R-:W-:Y:S01]  /*6f780*/  ISETP.LT.AND P2, PT, R89.reuse, UR8, !P0 ;  /* 0x0000000859007c0c */ /* 0x041fe2000c741270 */
[----:B------:R-:W-:Y:S01]  /*6f790*/  IMAD R9, R89, R91, RZ ;  /* 0x0000005b59097224 */ /* 0x000fe200078e02ff */
[----:B------:R-:W0:Y:S01]  /*6f7a0*/  LDCU UR8, c[0x0][0x39c] ;  /* 0x00007380ff0877ac */ /* 0x000e220008000800 */
[----:B------:R-:W4:Y:S04]  /*6f7b0*/  LDL.LU R89, [R1+0x240] ;  /* 0x0002400001597983 */ /* 0x000f280000300800 */
[----:B-1----:R-:W4:Y:S01]  /*6f7c0*/  LDL.LU R7, [R1+0x54] ;  /* 0x0000540001077983 */ /* 0x002f220000300800 */
[----:B---3--:R-:W-:-:S03]  /*6f7d0*/  PRMT R90, R5, 0x7632, R90 ;  /* 0x00007632055a7816 */ /* 0x008fc6000000005a */
[----:B------:R1:W-:Y:S01]  /*6f7e0*/  @P1 STG.E.U16 desc[UR16][R92.64], R5 ;  /* 0x000000055c001986 */ /* 0x0003e2000c101510 */
[C---:B-----5:R-:W-:Y:S01]  /*6f7f0*/  ISETP.LT.AND P3, PT, R4.reuse, UR9, !P0 ;  /* 0x0000000904007c0c */ /* 0x060fe2000c761270 */
[-C--:B------:R-:W-:Y:S01]  /*6f800*/  IMAD R4, R4, R91.reuse, RZ ;  /* 0x0000005b04047224 */ /* 0x080fe200078e02ff */
[----:B------:R-:W3:Y:S01]  /*6f810*/  LDCU UR9, c[0x0][0x39c] ;  /* 0x00007380ff0977ac */ /* 0x000ee20008000800 */
[----:B-1----:R-:W5:Y:S01]  /*6f820*/  LDL.LU R5, [R1+0x244] ;  /* 0x0002440001057983 */ /* 0x002f620000300800 */
[CC--:B------:R-:W-:Y:S01]  /*6f830*/  LEA R92, P1, R9.reuse, R0.reuse, 0x1 ;  /* 0x00000000095c7211 */ /* 0x0c0fe200078208ff */
[----:B------:R-:W-:Y:S01]  /*6f840*/  IMAD R15, R12, R91, RZ ;  /* 0x0000005b0c0f7224 */ /* 0x000fe200078e02ff */
[-C--:B------:R-:W-:Y:S01]  /*6f850*/  LEA R16, P5, R4, R0.reuse, 0x1 ;  /* 0x0000000004107211 */ /* 0x080fe200078a08ff */
[----:B------:R-:W3:Y:S01]  /*6f860*/  LDL.LU R11, [R1+0x248] ;  /* 0x00024800010b7983 */ /* 0x000ee20000300800 */
[----:B------:R-:W-:Y:S02]  /*6f870*/  LEA.HI.X.SX32 R93, R9, R3, 0x1, P1 ;  /* 0x00000003095d7211 */ /* 0x000fe400008f0eff */
[----:B------:R-:W-:Y:S01]  /*6f880*/  ISETP.LT.AND P4, PT, R12, UR5, !P0 ;  /* 0x000000050c007c0c */ /* 0x000fe2000c781270 */
[----:B------:R-:W3:Y:S01]  /*6f890*/  LDL.LU R9, [R1+0x24c] ;  /* 0x00024c0001097983 */ /* 0x000ee20000300800 */
[----:B------:R-:W-:Y:S01]  /*6f8a0*/  LEA R12, P6, R15, R0, 0x1 ;  /* 0x000000000f0c7211 */ /* 0x000fe200078c08ff */
[----:B------:R-:W-:Y:S01]  /*6f8b0*/  IMAD R19, R13, R91, RZ ;  /* 0x0000005b0d137224 */ /* 0x000fe200078e02ff */
[----:B------:R-:W-:-:S02]  /*6f8c0*/  LEA.HI.X.SX32 R17, R4, R3, 0x1, P5 ;  /* 0x0000000304117211 */ /* 0x000fc400028f0eff */
[----:B------:R-:W-:Y:S01]  /*6f8d0*/  ISETP.LT.AND P1, PT, R13, UR6, !P0 ;  /* 0x000000060d007c0c */ /* 0x000fe2000c721270 */
[----:B------:R-:W3:Y:S01]  /*6f8e0*/  LDL.LU R4, [R1+0x1858] ;  /* 0x0018580001047983 */ /* 0x000ee20000300800 */
[----:B------:R-:W-:Y:S01]  /*6f8f0*/  LEA.HI.X.SX32 R13, R15, R3, 0x1, P6 ;  /* 0x000000030f0d7211 */ /* 0x000fe200030f0eff */
[----:B------:R-:W1:Y:S02]  /*6f900*/  LDCU UR5, c[0x0][0x39c] ;  /* 0x00007380ff0577ac */ /* 0x000e640008000800 */
[----:B------:R0:W-:Y:S01]  /*6f910*/  @P2 STG.E.U16 desc[UR16][R92.64], R90 ;  /* 0x0000005a5c002986 */ /* 0x0001e2000c101510 */
[----:B------:R-:W1:Y:S03]  /*6f920*/  LDCU UR6, c[0x0][0x39c] ;  /* 0x00007380ff0677ac */ /* 0x000e660008000800 */
[----:B------:R-:W3:Y:S01]  /*6f930*/  LDL.LU R15, [R1+0x58] ;  /* 0x00005800010f7983 */ /* 0x000ee20000300800 */
[----:B0-----:R-:W-:-:S04]  /*6f940*/  LEA R92, P2, R19, R0, 0x1 ;  /* 0x00000000135c7211 */ /* 0x001fc800078408ff */
[----:B------:R-:W-:Y:S01]  /*6f950*/  LEA.HI.X.SX32 R93, R19, R3, 0x1, P2 ;  /* 0x00000003135d7211 */ /* 0x000fe200010f0eff */
[----:B--2---:R0:W-:Y:S01]  /*6f960*/  @P3 STG.E.U16 desc[UR16][R16.64], R88 ;  /* 0x0000005810003986 */ /* 0x0041e2000c101510 */
[----:B----4-:R-:W-:-:S03]  /*6f970*/  PRMT R10, R88, 0x7632, R10 ;  /* 0x00007632580a7816 */ /* 0x010fc6000000000a */
[----:B0-----:R-:W2:Y:S04]  /*6f980*/  LDL.LU.64 R16, [R1+0x1850] ;  /* 0x0018500001107983 */ /* 0x001ea80000300a00 */
[----:B------:R-:W4:Y:S04]  /*6f990*/  LDL.LU R90, [R1+0x250] ;  /* 0x00025000015a7983 */ /* 0x000f280000300800 */
[----:B------:R-:W2:Y:S04]  /*6f9a0*/  LDL.LU R88, [R1+0x5c] ;  /* 0x00005c0001587983 */ /* 0x000ea80000300800 */
[----:B------:R0:W-:Y:S01]  /*6f9b0*/  @P4 STG.E.U16 desc[UR16][R12.64], R10 ;  /* 0x0000000a0c004986 */ /* 0x0001e2000c101510 */
[C---:B------:R-:W-:Y:S01]  /*6f9c0*/  ISETP.LT.AND P2, PT, R89.reuse, UR7, !P0 ;  /* 0x0000000759007c0c */ /* 0x040fe2000c741270 */
[----:B------:R-:W1:Y:S01]  /*6f9d0*/  LDCU UR7, c[0x0][0x39c] ;  /* 0x00007380ff0777ac */ /* 0x000e620008000800 */
[----:B0-----:R-:W-:Y:S01]  /*6f9e0*/  IMAD R10, R89, R91, RZ ;  /* 0x0000005b590a7224 */ /* 0x001fe200078e02ff */
[----:B------:R0:W-:Y:S01]  /*6f9f0*/  @P1 STG.E.U16 desc[UR16][R92.64], R7 ;  /* 0x000000075c001986 */ /* 0x0001e2000c101510 */
[----:B------:R-:W-:-:S03]  /*6fa00*/  PRMT R8, R7, 0x7632, R8 ;  /* 0x0000763207087816 */ /* 0x000fc60000000008 */
[----:B------:R-:W2:Y:S04]  /*6fa10*/  LDL.LU R89, [R1+0x254] ;  /* 0x0002540001597983 */ /* 0x000ea80000300800 */
[----:B------:R-:W2:Y:S04]  /*6fa20*/  LDL.LU R13, [R1+0x258] ;  /* 0x00025800010d7983 */ /* 0x000ea80000300800 */
[----:B0-----:R-:W2:Y:S01]  /*6fa30*/  LDL.LU R7, [R1+0x25c] ;  /* 0x00025c0001077983 */ /* 0x001ea20000300800 */
[----:B------:R-:W-:-:S04]  /*6fa40*/  LEA R92, P4, R10, R0, 0x1 ;  /* 0x000000000a5c7211 */ /* 0x000fc800078808ff */
[----:B------:R-:W-:-:S05]  /*6fa50*/  LEA.HI.X.SX32 R93, R10, R3, 0x1, P4 ;  /* 0x000000030a5d7211 */ /* 0x000fca00020f0eff */
[----:B------:R0:W-:Y:S01]  /*6fa60*/  @P2 STG.E.U16 desc[UR16][R92.64], R8 ;  /* 0x000000085c002986 */ /* 0x0001e2000c101510 */
[C---:B-----5:R-:W-:Y:S01]  /*6fa70*/  ISETP.LT.AND P3, PT, R5.reuse, UR10, !P0 ;  /* 0x0000000a05007c0c */ /* 0x060fe2000c761270 */
[-C--:B------:R-:W-:Y:S01]  /*6fa80*/  IMAD R5, R5, R91.reuse, RZ ;  /* 0x0000005b05057224 */ /* 0x080fe200078e02ff */
[----:B------:R-:W5:Y:S01]  /*6fa90*/  LDCU UR10, c[0x0][0x39c] ;  /* 0x00007380ff0a77ac */ /* 0x000f620008000800 */
[----:B---3--:R-:W-:-:S03]  /*6faa0*/  IMAD R19, R11, R91, RZ ;  /* 0x0000005b0b137224 */ /* 0x008fc600078e02ff */
[-C--:B------:R-:W-:Y:S02]  /*6fab0*/  LEA R10, P5, R5, R0.reuse, 0x1 ;  /* 0x00000000050a7211 */ /* 0x080fe400078a08ff */
[----:B------:R-:W-:Y:S01]  /*6fac0*/  ISETP.LT.AND P1, PT, R11, UR8, !P0 ;  /* 0x000000080b007c0c */ /* 0x000fe2000c721270 */
[C---:B------:R-:W-:Y:S01]  /*6fad0*/  IMAD R12, R9.reuse, R91, RZ ;  /* 0x0000005b090c7224 */ /* 0x040fe200078e02ff */
[----:B-1----:R-:W-:Y:S01]  /*6fae0*/  ISETP.LT.AND P4, PT, R9, UR5, !P0 ;  /* 0x0000000509007c0c */ /* 0x002fe2000c781270 */
[----:B------:R-:W1:Y:S01]  /*6faf0*/  LDCU UR5, c[0x0][0x39c] ;  /* 0x00007380ff0577ac */ /* 0x000e620008000800 */
[-C--:B------:R-:W-:Y:S02]  /*6fb00*/  LEA.HI.X.SX32 R11, R5, R3.reuse, 0x1, P5 ;  /* 0x00000003050b7211 */ /* 0x080fe400028f0eff */
[CC--:B0-----:R-:W-:Y:S01]  /*6fb10*/  LEA R8, P2, R19.reuse, R0.reuse, 0x1 ;  /* 0x0000000013087211 */ /* 0x0c1fe200078408ff */
[----:B------:R-:W3:Y:S01]  /*6fb20*/  LDL.LU R5, [R1+0x1848] ;  /* 0x0018480001057983 */ /* 0x000ee20000300800 */
[----:B------:R-:W-:Y:S01]  /*6fb30*/  LEA R92, P5, R12, R0, 0x1 ;  /* 0x000000000c5c7211 */ /* 0x000fe200078a08ff */
[----:B------:R-:W0:Y:S01]  /*6fb40*/  LDCU UR8, c[0x0][0x39c] ;  /* 0x00007380ff0877ac */ /* 0x000e220008000800 */
[----:B------:R-:W-:-:S02]  /*6fb50*/  LEA.HI.X.SX32 R9, R19, R3, 0x1, P2 ;  /* 0x0000000313097211 */ /* 0x000fc400010f0eff */
[----:B------:R-:W-:Y:S01]  /*6fb60*/  LEA.HI.X.SX32 R93, R12, R3, 0x1, P5 ;  /* 0x000000030c5d7211 */ /* 0x000fe200028f0eff */
[----:B------:R1:W-:Y:S01]  /*6fb70*/  @P3 STG.E.U16 desc[UR16][R10.64], R15 ;  /* 0x0000000f0a003986 */ /* 0x0003e2000c101510 */
[----:B------:R-:W-:-:S05]  /*6fb80*/  PRMT R4, R15, 0x7632, R4 ;  /* 0x000076320f047816 */ /* 0x000fca0000000004 */
[----:B------:R0:W-:Y:S04]  /*6fb90*/  @P1 STG.E.U16 desc[UR16][R8.64], R4 ;  /* 0x0000000408001986 */ /* 0x0001e8000c101510 */
[----:B-1----:R-:W3:Y:S04]  /*6fba0*/  LDL.LU.64 R10, [R1+0x1840] ;  /* 0x00184000010a7983 */ /* 0x002ee80000300a00 */
[----:B------:R-:W3:Y:S04]  /*6fbb0*/  LDL.LU R15, [R1+0x30] ;  /* 0x00003000010f7983 */ /* 0x000ee80000300800 */
[----:B0-----:R-:W5:Y:S04]  /*6fbc0*/  LDL.LU R9, [R1+0x1838] ;  /* 0x0018380001097983 */ /* 0x001f680000300800 */
[----:B------:R-:W5:Y:S01]  /*6fbd0*/  LDL.LU R8, [R1+0x34] ;  /* 0x0000340001087983 */ /* 0x000f620000300800 */
[C---:B----4-:R-:W-:Y:S01]  /*6fbe0*/  IMAD R12, R90.reuse, R91, RZ ;  /* 0x0000005b5a0c7224 */ /* 0x050fe200078e02ff */
[----:B------:R-:W-:Y:S01]  /*6fbf0*/  ISETP.LT.AND P5, PT, R90, UR6, !P0 ;  /* 0x000000065a007c0c */ /* 0x000fe2000c7a1270 */
[----:B------:R-:W0:Y:S01]  /*6fc00*/  LDCU UR6, c[0x0][0x39c] ;  /* 0x00007380ff0677ac */ /* 0x000e220008000800 */
[----:B------:R-:W4:Y:S04]  /*6fc10*/  LDL.LU R90, [R1+0x260] ;  /* 0x00026000015a7983 */ /* 0x000f280000300800 */
[----:B--2---:R1:W-:Y:S01]  /*6fc20*/  @P4 STG.E.U16 desc[UR16][R92.64], R88 ;  /* 0x000000585c004986 */ /* 0x0043e2000c101510 */
[----:B------:R-:W-:-:S03]  /*6fc30*/  PRMT R18, R88, 0x7632, R18 ;  /* 0x0000763258127816 */ /* 0x000fc60000000012 */
[----:B------:R-:W2:Y:S01]  /*6fc40*/  LDL.LU R4, [R1+0x264] ;  /* 0x0002640001047983 */ /* 0x000ea20000300800 */
[----:B-1----:R-:W-:-:S03]  /*6fc50*/  LEA R92, P3, R12, R0, 0x1 ;  /* 0x000000000c5c7211 */ /* 0x002fc600078608ff */
[----:B------:R-:W2:Y:S01]  /*6fc60*/  LDL.LU R88, [R1+0x268] ;  /* 0x0002680001587983 */ /* 0x000ea20000300800 */
[----:B------:R-:W-:Y:S01]  /*6fc70*/  LEA.HI.X.SX32 R93, R12, R3, 0x1, P3 ;  /* 0x000000030c5d7211 */ /* 0x000fe200018f0eff */
[-C--:B------:R-:W-:Y:S01]  /*6fc80*/  IMAD R12, R89, R91.reuse, RZ ;  /* 0x0000005b590c7224 */ /* 0x080fe200078e02ff */
[C---:B------:R-:W-:Y:S01]  /*6fc90*/  ISETP.LT.AND P1, PT, R13.reuse, UR7, !P0 ;  /* 0x000000070d007c0c */ /* 0x040fe2000c721270 */
[-C--:B------:R-:W-:Y:S01]  /*6fca0*/  IMAD R13, R13, R91.reuse, RZ ;  /* 0x0000005b0d0d7224 */ /* 0x080fe200078e02ff */
[C---:B------:R-:W-:Y:S01]  /*6fcb0*/  ISETP.LT.AND P3, PT, R7.reuse, UR5, !P0 ;  /* 0x0000000507007c0c */ /* 0x040fe2000c761270 */
[----:B------:R-:W-:Y:S01]  /*6fcc0*/  IMAD R7, R7, R91, RZ ;  /* 0x0000005b07077224 */ /* 0x000fe200078e02ff */
[----:B------:R1:W-:Y:S01]  /*6fcd0*/  @P5 STG.E.U16 desc[UR16][R92.64], R18 ;  /* 0x000000125c005986 */ /* 0x0003e2000c101510 */
[----:B------:R-:W-:Y:S01]  /*6fce0*/  ISETP.LT.AND P2, PT, R89, UR9, !P0 ;  /* 0x0000000959007c0c */ /* 0x000fe2000c741270 */
[----:B------:R-:W-:Y:S01]  /*6fcf0*/  IMAD.MOV.U32 R19, RZ, RZ, R12 ;  /* 0x000000ffff137224 */ /* 0x000fe200078e000c */
[----:B------:R-:W0:Y:S01]  /*6fd00*/  LDCU UR5, c[0x0][0x39c] ;  /* 0x00007380ff0577ac */ /* 0x000e220008000800 */
[----:B------:R-:W2:Y:S01]  /*6fd10*/  LDL.LU R89, [R1+0x26c] ;  /* 0x00026c0001597983 */ /* 0x000ea20000300800 */
[----:B------:R-:W0:Y:S01]  /*6fd20*/  LDCU UR7, c[0x0][0x39c] ;  /* 0x00007380ff0777ac */ /* 0x000e220008000800 */
[----:B------:R-:W0:Y:S01]  /*6fd30*/  LDCU UR9, c[0x0][0x39c] ;  /* 0x00007380ff0977ac */ /* 0x000e220008000800 */
[----:B-1----:R-:W-:Y:S01]  /*6fd40*/  IMAD.MOV.U32 R93, RZ, RZ, R13 ;  /* 0x000000ffff5d7224 */ /* 0x002fe200078e000d */
[----:B------:R-:W-:-:S02]  /*6fd50*/  LEA R92, P6, R7, R0, 0x1 ;  /* 0x00000000075c7211 */ /* 0x000fc400078c08ff */
[-C--:B------:R-:W-:Y:S01]  /*6fd60*/  LEA R18, P4, R12, R0.reuse, 0x1 ;  /* 0x000000000c127211 */ /* 0x080fe200078808ff */
[----:B------:R-:W-:Y:S01]  /*6fd70*/  IMAD.MOV.U32 R13, RZ, RZ, R93 ;  /* 0x000000ffff0d7224 */ /* 0x000fe200078e005d */
[----:B------:R-:W-:Y:S02]  /*6fd80*/  LEA R12, P5, R93, R0, 0x1 ;  /* 0x000000005d0c7211 */ /* 0x000fe400078a08ff */
[-C--:B------:R-:W-:Y:S02]  /*6fd90*/  LEA.HI.X.SX32 R93, R7, R3.reuse, 0x1, P6 ;  /* 0x00000003075d7211 */ /* 0x080fe400030f0eff */
[----:B------:R-:W2:Y:S01]  /*6fda0*/  LDL.LU R7, [R1+0x38] ;  /* 0x0000380001077983 */ /* 0x000ea20000300800 */
[-C--:B------:R-:W-:Y:S02]  /*6fdb0*/  LEA.HI.X.SX32 R19, R19, R3.reuse, 0x1, P4 ;  /* 0x0000000313137211 */ /* 0x080fe400020f0eff */
[----:B------:R-:W-:Y:S02]  /*6fdc0*/  LEA.HI.X.SX32 R13, R13, R3, 0x1, P5 ;  /* 0x000000030d0d7211 */ /* 0x000fe400028f0eff */
[----:B---3--:R-:W-:Y:S01]  /*6fdd0*/  PRMT R11, R15, 0x7632, R11 ;  /* 0x000076320f0b7816 */ /* 0x008fe2000000000b */
[----:B------:R1:W-:Y:S04]  /*6fde0*/  @P2 STG.E.U16 desc[UR16][R18.64], R15 ;  /* 0x0000000f12002986 */ /* 0x0003e8000c101510 */
[----:B------:R-:W-:Y:S04]  /*6fdf0*/  @P1 STG.E.U16 desc[UR16][R12.64], R11 ;  /* 0x0000000b0c001986 */ /* 0x000fe8000c101510 */
[----:B-----5:R4:W-:Y:S01]  /*6fe00*/  @P3 STG.E.U16 desc[UR16][R92.64], R8 ;  /* 0x000000085c003986 */ /* 0x0209e2000c101510 */
[----:B------:R-:W-:-:S03]  /*6fe10*/  PRMT R6, R8, 0x7632, R6 ;  /* 0x0000763208067816 */ /* 0x000fc60000000006 */
[----:B-1----:R-:W3:Y:S01]  /*6fe20*/  LDL.LU.64 R18, [R1+0x1830] ;  /* 0x0018300001127983 */ /* 0x002ee20000300a00 */
[CC--:B----4-:R-:W-:Y:S01]  /*6fe30*/  IMAD R93, R90.reuse, R91.reuse, RZ ;  /* 0x0000005b5a5d7224 */ /* 0x0d0fe200078e02ff */
[----:B0-----:R-:W-:Y:S01]  /*6fe40*/  ISETP.LT.AND P2, PT, R90, UR6, !P0 ;  /* 0x000000065a007c0c */ /* 0x001fe2000c741270 */
[----:B------:R-:W0:Y:S01]  /*6fe50*/  LDCU UR6, c[0x0][0x39c] ;  /* 0x00007380ff0677ac */ /* 0x000e220008000800 */
[----:B------:R-:W4:Y:S02]  /*6fe60*/  LDL.LU R90, [R1+0x3c] ;  /* 0x00003c00015a7983 */ /* 0x000f240000300800 */
[C---:B------:R-:W-:Y:S02]  /*6fe70*/  LEA R92, P1, R93.reuse, R0, 0x1 ;  /* 0x000000005d5c7211 */ /* 0x040fe400078208ff */
[----:B------:R-:W5:Y:S01]  /*6fe80*/  LDL.LU R11, [R1+0x270] ;  /* 0x00027000010b7983 */ /* 0x000f620000300800 */
[C---:B--2---:R-:W-:Y:S01]  /*6fe90*/  IMAD R8, R4.reuse, R91, RZ ;  /* 0x0000005b04087224 */ /* 0x044fe200078e02ff */
[----:B------:R-:W-:Y:S01]  /*6fea0*/  ISETP.LT.AND P3, PT, R4, UR8, !P0 ;  /* 0x0000000804007c0c */ /* 0x000fe2000c761270 */
[----:B------:R-:W1:Y:S01]  /*6feb0*/  LDCU UR8, c[0x0][0x39c] ;  /* 0x00007380ff0877ac */ /* 0x000e620008000800 */
[----:B------:R-:W-:-:S02]  /*6fec0*/  LEA.HI.X.SX32 R93, R93, R3, 0x1, P1 ;  /* 0x000000035d5d7211 */ /* 0x000fc400008f0eff */
[-C--:B------:R-:W-:Y:S01]  /*6fed0*/  LEA R12, P5, R8, R0.reuse, 0x1 ;  /* 0x00000000080c7211 */ /* 0x080fe200078a08ff */
[C---:B------:R-:W-:Y:S01]  /*6fee0*/  IMAD R4, R88.reuse, R91, RZ ;  /* 0x0000005b58047224 */ /* 0x040fe200078e02ff */
[----:B------:R-:W-:Y:S01]  /*6fef0*/  ISETP.LT.AND P4, PT, R88, UR5, !P0 ;  /* 0x0000000558007c0c */ /* 0x000fe2000c781270 */
[----:B------:R2:W-:Y:S01]  /*6ff00*/  @P2 STG.E.U16 desc[UR16][R92.64], R6 ;  /* 0x000000065c002986 */ /* 0x0005e2000c101510 */
[----:B------:R-:W-:Y:S01]  /*6ff10*/  LEA.HI.X.SX32 R13, R8, R3, 0x1, P5 ;  /* 0x00000003080d7211 */ /* 0x000fe200028f0eff */
[----:B------:R-:W0:Y:S01]  /*6ff20*/  LDCU UR5, c[0x0][0x39c] ;  /* 0x00007380ff0577ac */ /* 0x000e220008000800 */
[C---:B------:R-:W-:Y:S02]  /*6ff30*/  LEA R88, P6, R4.reuse, R0, 0x1 ;  /* 0x0000000004587211 */ /* 0x040fe400078c08ff */
[C---:B------:R-:W-:Y:S01]  /*6ff40*/  ISETP.LT.AND P1, PT, R89.reuse, UR7, !P0 ;  /* 0x0000000759007c0c */ /* 0x040fe2000c721270 */
[----:B------:R-:W-:Y:S01]  /*6ff50*/  IMAD R15, R89, R91, RZ ;  /* 0x0000005b590f7224 */ /* 0x000fe200078e02ff */
[----:B------:R-:W-:Y:S01]  /*6ff60*/  LEA.HI.X.SX32 R89, R4, R3, 0x1, P6 ;  /* 0x0000000304597211 */ /* 0x000fe200030f0eff */
[----:B------:R-:W0:Y:S01]  /*6ff70*/  LDCU UR7, c[0x0][0x39c] ;  /* 0x00007380ff0777ac */ /* 0x000e220008000800 */
[----:B------:R-:W3:Y:S04]  /*6ff80*/  LDL.LU R4, [R1+0x274] ;  /* 0x0002740001047983 */ /* 0x000ee80000300800 */
[----:B--2---:R-:W0:Y:S04]  /*6ff90*/  LDL.LU R6, [R1+0x278] ;  /* 0x0002780001067983 */ /* 0x004e280000300800 */
[----:B------:R-:W2:Y:S04]  /*6ffa0*/  LDL.LU R8, [R1+0x10] ;  /* 0x0000100001087983 */ /* 0x000ea80000300800 */
[----:B------:R1:W-:Y:S01]  /*6ffb0*/  @P3 STG.E.U16 desc[UR16][R12.64], R7 ;  /* 0x000000070c003986 */ /* 0x0003e2000c101510 */
[----:B------:R-:W-:-:S03]  /*6ffc0*/  PRMT R14, R7, 0x7632, R14 ;  /* 0x00007632070e7816 */ /* 0x000fc6000000000e */
[----:B-1----:R-:W2:Y:S04]  /*6ffd0*/  LDL.LU.64 R12, [R1+0x1828] ;  /* 0x00182800010c7983 */ /* 0x002ea80000300a00 */
[----:B------:R-:W2:Y:S01]  /*6ffe0*/  LDL.LU R7, [R1+0x27c] ;  /* 0x00027c0001077983 */ /* 0x000ea20000300800 */
[----:B------:R-:W-:-:S04]  /*6fff0*/  LEA R92, P2, R15, R0, 0x1 ;  /* 0x000000000f5c7211 */ /* 0x000fc800078408ff */
[----:B------:R-:W-:Y:S01]  /*70000*/  LEA.HI.X.SX32 R93, R15, R3, 0x1, P2 ;  /* 0x000000030f5d7211 */ /* 0x000fe200010f0eff */
[----:B------:R1:W-:Y:S04]  /*70010*/  @P4 STG.E.U16 desc[UR16][R88.64], R14 ;  /* 0x0000000e58004986 */ /* 0x0003e8000c101510 */
[----:B-1----:R-:W2:Y:S04]  /*70020*/  LDL.LU R88, [R1+0x1820] ;  /* 0x0018200001587983 */ /* 0x002ea80000300800 */
[----:B------:R-:W2:Y:S01]  /*70030*/  LDL.LU R89, [R1+0x14] ;  /* 0x0000140001597983 */ /* 0x000ea20000300800 */
[C---:B-----5:R-:W-:Y:S01]  /*70040*/  ISETP.LT.AND P2, PT, R11.reuse, UR9, !P0 ;  /* 0x000000090b007c0c */ /* 0x060fe2000c741270 */
[----:B------:R-:W-:-:S02]  /*70050*/  IMAD R11, R11, R91, RZ ;  /* 0x0000005b0b0b7224 */ /* 0x000fc400078e02ff */
[----:B----4-:R1:W-:Y:S01]  /*70060*/  @P1 STG.E.U16 desc[UR16][R92.64], R90 ;  /* 0x0000005a5c001986 */ /* 0x0103e2000c101510 */
[----:B------:R-:W-:Y:S01]  /*70070*/  PRMT R10, R90, 0x7632, R10 ;  /* 0x000076325a0a7816 */ /* 0x000fe2000000000a */
[----:B------:R-:W4:Y:S01]  /*70080*/  LDCU UR9, c[0x0][0x39c] ;  /* 0x00007380ff0977ac */ /* 0x000f220008000800 */
[----:B-1----:R-:W-:-:S04]  /*70090*/  LEA R92, P1, R11, R0, 0x1 ;  /* 0x000000000b5c7211 */ /* 0x002fc800078208ff */
[----:B------:R-:W-:Y:S02]  /*700a0*/  LEA.HI.X.SX32 R93, R11, R3, 0x1, P1 ;  /* 0x000000030b5d7211 */ /* 0x000fe400008f0eff */
[C---:B---3--:R-:W-:Y:S01]  /*700b0*/  ISETP.LT.AND P4, PT, R4.reuse, UR10, !P0 ;  /* 0x0000000a04007c0c */ /* 0x048fe2000c781270 */
[-C--:B------:R-:W-:Y:S01]  /*700c0*/  IMAD R4, R4, R91.reuse, RZ ;  /* 0x0000005b04047224 */ /* 0x080fe200078e02ff */
[----:B0-----:R-:W-:Y:S01]  /*700d0*/  ISETP.LT.AND P3, PT, R6, UR6, !P0 ;  /* 0x0000000606007c0c */ /* 0x001fe2000c761270 */
[----:B------:R0:W-:Y:S03]  /*700e0*/  @P2 STG.E.U16 desc[UR16][R92.64], R10 ;  /* 0x0000000a5c002986 */ /* 0x0001e6000c101510 */
[-C--:B------:R-:W-:Y:S01]  /*700f0*/  LEA R14, P5, R4, R0.reuse, 0x1 ;  /* 0x00000000040e7211 */ /* 0x080fe200078a08ff */
[----:B------:R-:W-:Y:S01]  /*70100*/  IMAD R6, R6, R91, RZ ;  /* 0x0000005b06067224 */ /* 0x000fe200078e02ff */
[----:B--2---:R-:W-:Y:S01]  /*70110*/  PRMT R9, R8, 0x7632, R9 ;  /* 0x0000763208097816 */ /* 0x004fe20000000009 */
[----:B------:R-:W1:Y:S01]  /*70120*/  LDCU UR6, c[0x0][0x39c] ;  /* 0x00007380ff0677ac */ /* 0x000e620008000800 */
[----:B------:R-:W-:Y:S01]  /*70130*/  LEA.HI.X.SX32 R15, R4, R3, 0x1, P5 ;  /* 0x00000003040f7211 */ /* 0x000fe200028f0eff */
[----:B------:R-:W-:Y:S01]  /*70140*/  IMAD.MOV.U32 R11, RZ, RZ, R6 ;  /* 0x000000ffff0b7224 */ /* 0x000fe200078e0006 */
[----:B------:R-:W2:Y:S03]  /*70150*/  LDCU UR10, c[0x0][0x39c] ;  /* 0x00007380ff0a77ac */ /* 0x000ea60008000800 */
[----:B------:R3:W-:Y:S01]  /*70160*/  @P4 STG.E.U16 desc[UR16][R14.64], R8 ;  /* 0x000000080e004986 */ /* 0x0007e2000c101510 */
[----:B0-----:R-:W-:-:S02]  /*70170*/  LEA R10, P2, R6, R0, 0x1 ;  /* 0x00000000060a7211 */ /* 0x001fc400078408ff */
[C---:B------:R-:W-:Y:S01]  /*70180*/  ISETP.LT.AND P1, PT, R7.reuse, UR5, !P0 ;  /* 0x0000000507007c0c */ /* 0x040fe2000c721270 */
[----:B------:R-:W-:Y:S01]  /*70190*/  IMAD R90, R7, R91, RZ ;  /* 0x0000005b075a7224 */ /* 0x000fe200078e02ff */
[----:B------:R-:W0:Y:S01]  /*701a0*/  LDCU UR5, c[0x0][0x39c] ;  /* 0x00007380ff0577ac */ /* 0x000e220008000800 */
[----:B------:R-:W5:Y:S04]  /*701b0*/  LDL.LU R7, [R1+0x280] ;  /* 0x0002800001077983 */ /* 0x000f680000300800 */
[----:B------:R-:W2:Y:S04]  /*701c0*/  LDL.LU R4, [R1+0x284] ;  /* 0x0002840001047983 */ /* 0x000ea80000300800 */
[----:B------:R-:W4:Y:S04]  /*701d0*/  LDL.LU R6, [R1+0x288] ;  /* 0x0002880001067983 */ /* 0x000f280000300800 */
[----:B---3--:R-:W3:Y:S04]  /*701e0*/  LDL.LU.64 R14, [R1+0x1818] ;  /* 0x00181800010e7983 */ /* 0x008ee80000300a00 */
[----:B------:R-:W0:Y:S01]  /*701f0*/  LDL.LU R8, [R1+0x28c] ;  /* 0x00028c0001087983 */ /* 0x000e220000300800 */
[----:B------:R-:W-:-:S02]  /*70200*/  LEA R92, P5, R90, R0, 0x1 ;  /* 0x000000005a5c7211 */ /* 0x000fc400078a08ff */
[-C--:B------:R-:W-:Y:S02]  /*70210*/  LEA.HI.X.SX32 R11, R11, R3.reuse, 0x1, P2 ;  /* 0x000000030b0b7211 */ /* 0x080fe400010f0eff */
[----:B------:R-:W-:-:S03]  /*70220*/  LEA.HI.X.SX32 R93, R90, R3, 0x1, P5 ;  /* 0x000000035a5d7211 */ /* 0x000fc600028f0eff */
[----:B------:R1:W-:Y:S04]  /*70230*/  @P3 STG.E.U16 desc[UR16][R10.64], R9 ;  /* 0x000000090a003986 */ /* 0x0003e8000c101510 */
[----:B------:R2:W-:Y:S01]  /*70240*/  @P1 STG.E.U16 desc[UR16][R92.64], R89 ;  /* 0x000000595c001986 */ /* 0x0005e2000c101510 */
[----:B------:R-:W-:-:S03]  /*70250*/  PRMT R88, R89, 0x7632, R88 ;  /* 0x0000763259587816 */ /* 0x000fc60000000058 */
[----:B-1----:R-:W3:Y:S04]  /*70260*/  LDL.LU R10, [R1+0x1810] ;  /* 0x00181000010a7983 */ /* 0x002ee80000300800 */
[----:B------:R-:W3:Y:S01]  /*70270*/  LDL.LU R11, [R1+0x1c] ;  /* 0x00001c00010b7983 */ /* 0x000ee20000300800 */
[C---:B-----5:R-:W-:Y:S01]  /*70280*/  ISETP.LT.AND P2, PT, R7.reuse, UR7, !P0 ;  /* 0x0000000707007c0c */ /* 0x060fe2000c741270 */
[----:B------:R-:W-:Y:S01]  /*70290*/  IMAD R7, R7, R91, RZ ;  /* 0x0000005b07077224 */ /* 0x000fe200078e02ff */
[----:B------:R-:W1:Y:S01]  /*702a0*/  LDCU UR7, c[0x0][0x39c] ;  /* 0x00007380ff0777ac */ /* 0x000e620008000800 */
[----:B--2---:R-:W-:-:S03]  /*702b0*/  ISETP.LT.AND P3, PT, R4, UR8, !P0 ;  /* 0x0000000804007c0c */ /* 0x004fc6000c761270 */
[CC--:B------:R-:W-:Y:S01]  /*702c0*/  LEA R92, P4, R7.reuse, R0.reuse, 0x1 ;  /* 0x00000000075c7211 */ /* 0x0c0fe200078808ff */
[-C--:B------:R-:W-:Y:S01]  /*702d0*/  IMAD R4, R4, R91.reuse, RZ ;  /* 0x0000005b04047224 */ /* 0x080fe200078e02ff */
[C---:B----4-:R-:W-:Y:S01]  /*702e0*/  ISETP.LT.AND P1, PT, R6.reuse, UR9, !P0 ;  /* 0x0000000906007c0c */ /* 0x050fe2000c721270 */
[----:B------:R-:W-:Y:S01]  /*702f0*/  IMAD R6, R6, R91, RZ ;  /* 0x0000005b06067224 */ /* 0x000fe200078e02ff */
[----:B------:R-:W-:Y:S01]  /*70300*/  LEA.HI.X.SX32 R93, R7, R3, 0x1, P4 ;  /* 0x00000003075d7211 */ /* 0x000fe200020f0eff */
[----:B------:R-:W2:Y:S01]  /*70310*/  LDCU UR8, c[0x0][0x39c] ;  /* 0x00007380ff0877ac */ /* 0x000ea20008000800 */
[----:B------:R-:W4:Y:S01]  /*70320*/  LDL.LU R7, [R1+0x290] ;  /* 0x0002900001077983 */ /* 0x000f220000300800 */
[----:B------:R-:W5:Y:S01]  /*70330*/  LDCU UR9, c[0x0][0x39c] ;  /* 0x00007380ff0977ac */ /* 0x000f620008000800 */
[C---:B0-----:R-:W-:Y:S01]  /*70340*/  ISETP.LT.AND P4, PT, R8.reuse, UR5, !P0 ;  /* 0x0000000508007c0c */ /* 0x041fe2000c781270 */
[----:B------:R-:W-:Y:S01]  /*70350*/  IMAD R90, R8, R91, RZ ;  /* 0x0000005b085a7224 */ /* 0x000fe200078e02ff */
[C---:B------:R-:W-:Y:S01]  /*70360*/  LEA R8, P5, R4.reuse, R0, 0x1 ;  /* 0x0000000004087211 */ /* 0x040fe200078a08ff */
[----:B------:R0:W-:Y:S01]  /*70370*/  @P2 STG.E.U16 desc[UR16][R92.64], R88 ;  /* 0x000000585c002986 */ /* 0x0001e2000c101510 */
[----:B------:R-:W-:Y:S01]  /*70380*/  IMAD.MOV.U32 R89, RZ, RZ, R6 ;  /* 0x000000ffff597224 */ /* 0x000fe200078e0006 */
[----:B------:R-:W1:Y:S01]  /*70390*/  LDCU UR5, c[0x0][0x39c] ;  /* 0x00007380ff0577ac */ /* 0x000e620008000800 */
[----:B------:R-:W-:-:S02]  /*703a0*/  LEA.HI.X.SX32 R9, R4, R3, 0x1, P5 ;  /* 0x0000000304097211 */ /* 0x000fc400028f0eff */
[-C--:B0-----:R-:W-:Y:S02]  /*703b0*/  LEA R88, P2, R6, R0.reuse, 0x1 ;  /* 0x0000000006587211 */ /* 0x081fe400078408ff */
[----:B------:R-:W1:Y:S04]  /*703c0*/  LDL.LU R6, [R1+0x294] ;  /* 0x0002940001067983 */ /* 0x000e680000300800 */
[----:B------:R-:W2:Y:S04]  /*703d0*/  LDL.LU R4, [R1+0x298] ;  /* 0x0002980001047983 */ /* 0x000ea80000300800 */
[----:B------:R-:W2:Y:S01]  /*703e0*/  LDL.LU R93, [R1+0x18] ;  /* 0x00001800015d7983 */ /* 0x000ea20000300800 */
[----:B------:R-:W-:-:S02]  /*703f0*/  LEA R92, P5, R90, R0, 0x1 ;  /* 0x000000005a5c7211 */ /* 0x000fc400078a08ff */
[-C--:B------:R-:W-:Y:S02]  /*70400*/  LEA.HI.X.SX32 R89, R89, R3.reuse, 0x1, P2 ;  /* 0x0000000359597211 */ /* 0x080fe400010f0eff */
[----:B---3--:R-:W-:Y:S02]  /*70410*/  PRMT R5, R11, 0x7632, R5 ;  /* 0x000076320b057816 */ /* 0x008fe40000000005 */
[----:B--2---:R-:W-:Y:S01]  /*70420*/  PRMT R10, R93, 0x7632, R10 ;  /* 0x000076325d0a7816 */ /* 0x004fe2000000000a */
[----:B------:R0:W-:Y:S04]  /*70430*/  @P3 STG.E.U16 desc[UR16][R8.64], R93 ;  /* 0x0000005d08003986 */ /* 0x0001e8000c101510 */
[----:B------:R2:W-:Y:S04]  /*70440*/  @P1 STG.E.U16 desc[UR16][R88.64], R10 ;  /* 0x0000000a58001986 */ /* 0x0005e8000c101510 */
[----:B0-----:R-:W3:Y:S01]  /*70450*/  LDL.LU.64 R8, [R1+0x1808] ;  /* 0x0018080001087983 */ /* 0x001ee20000300a00 */
[----:B------:R-:W-:-:S03]  /*70460*/  LEA.HI.X.SX32 R93, R90, R3, 0x1, P5 ;  /* 0x000000035a5d7211 */ /* 0x000fc600028f0eff */
[----:B------:R-:W3:Y:S04]  /*70470*/  LDL.LU R90, [R1+0x1800] ;  /* 0x00180000015a7983 */ /* 0x000ee80000300800 */
[----:B--2---:R-:W2:Y:S01]  /*70480*/  LDL.LU.64 R88, [R1+0x17f8] ;  /* 0x0017f80001587983 */ /* 0x004ea20000300a00 */
[C---:B----4-:R-:W-:Y:S01]  /*70490*/  ISETP.LT.AND P5, PT, R7.reuse, UR6, !P0 ;  /* 0x0000000607007c0c */ /* 0x050fe2000c7a1270 */
[-C--:B------:R-:W-:Y:S01]  /*704a0*/  IMAD R7, R7, R91.reuse, RZ ;  /* 0x0000005b07077224 */ /* 0x080fe200078e02ff */
[C---:B-1----:R-:W-:Y:S01]  /*704b0*/  ISETP.LT.AND P1, PT, R6.reuse, UR7, !P0 ;  /* 0x0000000706007c0c */ /* 0x042fe2000c721270 */
[----:B------:R0:W-:Y:S01]  /*704c0*/  @P4 STG.E.U16 desc[UR16][R92.64], R11 ;  /* 0x0000000b5c004986 */ /* 0x0001e2000c101510 */
[----:B------:R-:W-:Y:S01]  /*704d0*/  IMAD R6, R6, R91, RZ ;  /* 0x0000005b06067224 */ /* 0x000fe200078e02ff */
[----:B------:R-:W1:Y:S01]  /*704e0*/  LDCU UR6, c[0x0][0x39c] ;  /* 0x00007380ff0677ac */ /* 0x000e620008000800 */
[----:B------:R-:W4:Y:S01]  /*704f0*/  LDCU UR7, c[0x0][0x39c] ;  /* 0x00007380ff0777ac */ /* 0x000f220008000800 */
[----:B0-----:R-:W-:-:S04]  /*70500*/  LEA R92, P2, R7, R0, 0x1 ;  /* 0x00000000075c7211 */ /* 0x001fc800078408ff */
[----:B------:R-:W-:Y:S01]  /*70510*/  LEA.HI.X.SX32 R93, R7, R3, 0x1, P2 ;  /* 0x00000003075d7211 */ /* 0x000fe200010f0eff */
[----:B------:R-:W-:Y:S01]  /*70520*/  IMAD.MOV.U32 R11, RZ, RZ, R6 ;  /* 0x000000ffff0b7224 */ /* 0x000fe200078e0006 */
[----:B------:R-:W-:-:S03]  /*70530*/  LEA R10, P3, R6, R0, 0x1 ;  /* 0x00000000060a7211 */ /* 0x000fc600078608ff */
[----:B------:R0:W-:Y:S01]  /*70540*/  @P5 STG.E.U16 desc[UR16][R92.64], R5 ;  /* 0x000000055c005986 */ /* 0x0001e2000c101510 */
[C---:B------:R-:W-:Y:S01]  /*70550*/  ISETP.LT.AND P2, PT, R4.reuse, UR5, !P0 ;  /* 0x0000000504007c0c */ /* 0x040fe2000c741270 */
[----:B------:R-:W-:Y:S01]  /*70560*/  IMAD R4, R4, R91, RZ ;  /* 0x0000005b04047224 */ /* 0x000fe200078e02ff */
[-C--:B------:R-:W-:Y:S01]  /*70570*/  LEA.HI.X.SX32 R11, R11, R3.reuse, 0x1, P3 ;  /* 0x000000030b0b7211 */ /* 0x080fe200018f0eff */
[----:B------:R-:W1:Y:S01]  /*70580*/  LDCU UR5, c[0x0][0x39c] ;  /* 0x00007380ff0577ac */ /* 0x000e620008000800 */
[----:B0-----:R-:W1:Y:S02]  /*70590*/  LDL.LU R93, [R1+0x29c] ;  /* 0x00029c00015d7983 */ /* 0x001e640000300800 */
[C---:B------:R-:W-:Y:S02]  /*705a0*/  LEA R6, P4, R4.reuse, R0, 0x1 ;  /* 0x0000000004067211 */ /* 0x040fe400078808ff */
[----:B------:R-:W4:Y:S02]  /*705b0*/  LDL.LU R5, [R1+0x2a4] ;  /* 0x0002a40001057983 */ /* 0x000f240000300800 */
[----:B------:R-:W-:-:S02]  /*705c0*/  LEA.HI.X.SX32 R7, R4, R3, 0x1, P4 ;  /* 0x0000000304077211 */ /* 0x000fc400020f0eff */
[----:B--2---:R0:W-:Y:S01]  /*705d0*/  @P1 STG.E.U16 desc[UR16][R10.64], R88 ;  /* 0x000000580a001986 */ /* 0x0041e2000c101510 */
[----:B---3--:R-:W-:-:S03]  /*705e0*/  PRMT R90, R88, 0x7632, R90 ;  /* 0x00007632585a7816 */ /* 0x008fc6000000005a */
[----:B0-----:R-:W2:Y:S04]  /*705f0*/  LDL.LU.64 R10, [R1+0x17f0] ;  /* 0x0017f000010a7983 */ /* 0x001ea80000300a00 */
[----:B------:R-:W3:Y:S04]  /*70600*/  LDL.LU R88, [R1+0x2a0] ;  /* 0x0002a00001587983 */ /* 0x000ee80000300800 */
[----:B------:R-:W2:Y:S04]  /*70610*/  LDL.LU R4, [R1+0x2a8] ;  /* 0x0002a80001047983 */ /* 0x000ea80000300800 */
[----:B------:R0:W-:Y:S04]  /*70620*/  @P2 STG.E.U16 desc[UR16][R6.64], R90 ;  /* 0x0000005a06002986 */ /* 0x0001e8000c101510 */
[----:B0-----:R-:W5:Y:S04]  /*70630*/  LDL.LU.64 R6, [R1+0x17e8] ;  /* 0x0017e80001067983 */ /* 0x001f680000300a00 */
[----:B------:R-:W5:Y:S01]  /*70640*/  LDL.LU R90, [R1+0x17e0] ;  /* 0x0017e000015a7983 */ /* 0x000f620000300800 */
[C---:B-1----:R-:W-:Y:S01]  /*70650*/  ISETP.LT.AND P3, PT, R93.reuse, UR6, !P0 ;  /* 0x000000065d007c0c */ /* 0x042fe2000c761270 */
[----:B------:R-:W-:Y:S01]  /*70660*/  IMAD R93, R93, R91, RZ ;  /* 0x0000005b5d5d7224 */ /* 0x000fe200078e02ff */
[----:B------:R-:W0:Y:S04]  /*70670*/  LDCU UR6, c[0x0][0x39c] ;  /* 0x00007380ff0677ac */ /* 0x000e280008000800 */
[----:B------:R-:W-:-:S04]  /*70680*/  LEA R92, P1, R93, R0, 0x1 ;  /* 0x000000005d5c7211 */ /* 0x000fc800078208ff */
[----:B------:R-:W-:-:S05]  /*70690*/  LEA.HI.X.SX32 R93, R93, R3, 0x1, P1 ;  /* 0x000000035d5d7211 */ /* 0x000fca00008f0eff */
[----:B------:R1:W-:Y:S01]  /*706a0*/  @P3 STG.E.U16 desc[UR16][R92.64], R89 ;  /* 0x000000595c003986 */ /* 0x0003e2000c101510 */
[C---:B----4-:R-:W-:Y:S01]  /*706b0*/  ISETP.LT.AND P1, PT, R5.reuse, UR5, !P0 ;  /* 0x0000000505007c0c */ /* 0x050fe2000c721270 */
[-C--:B------:R-:W-:Y:S01]  /*706c0*/  IMAD R5, R5, R91.reuse, RZ ;  /* 0x0000005b05057224 */ /* 0x080fe200078e02ff */
[----:B------:R-:W4:Y:S04]  /*706d0*/  LDCU UR5, c[0x0][0x39c] ;  /* 0x00007380ff0577ac */ /* 0x000f280008000800 */
[----:B-1----:R-:W-:Y:S02]  /*706e0*/  LEA R92, P3, R5, R0, 0x1 ;  /* 0x00000000055c7211 */ /* 0x002fe400078608ff */
[C---:B---3--:R-:W-:Y:S01]  /*706f0*/  ISETP.LT.AND P4, PT, R88.reuse, UR8, !P0 ;  /* 0x0000000858007c0c */ /* 0x048fe2000c781270 */
[----:B------:R-:W-:Y:S01]  /*70700*/  IMAD R88, R88, R91, RZ ;  /* 0x0000005b58587224 */ /* 0x000fe200078e02ff */
[----:B------:R-:W1:Y:S03]  /*70710*/  LDCU UR8, c[0x0][0x39c] ;  /* 0x00007380ff0877ac */ /* 0x000e660008000800 */
[----:B------:R-:W-:Y:S01]  /*70720*/  IMAD.MOV.U32 R93, RZ, RZ, R88 ;  /* 0x000000ffff5d7224 */ /* 0x000fe200078e0058 */
[----:B--2---:R-:W-:-:S04]  /*70730*/  ISETP.LT.AND P5, PT, R4, UR7, !P0 ;  /* 0x0000000704007c0c */ /* 0x004fc8000c7a1270 */
[----:B------:R-:W-:Y:S01]  /*70740*/  LEA R88, P2, R93, R0, 0x1 ;  /* 0x000000005d587211 */ /* 0x000fe200078408ff */
[----:B------:R-:W-:Y:S01]  /*70750*/  IMAD R4, R4, R91, RZ ;  /* 0x0000005b04047224 */ /* 0x000fe200078e02ff */
[----:B------:R-:W2:Y:S01]  /*70760*/  LDCU UR7, c[0x0][0x39c] ;  /* 0x00007380ff0777ac */ /* 0x000ea20008000800 */
[----:B-----5:R-:W-:Y:S01]  /*70770*/  PRMT R7, R89, 0x7632, R7 ;  /* 0x0000763259077816 */ /* 0x020fe20000000007 */
[----:B------:R-:W-:Y:S01]  /*70780*/  IMAD.MOV.U32 R89, RZ, RZ, R93 ;  /* 0x000000ffff597224 */ /* 0x000fe200078e005d */
[-C--:B------:R-:W-:Y:S02]  /*70790*/  LEA.HI.X.SX32 R93, R5, R3.reuse, 0x1, P3 ;  /* 0x00000003055d7211 */ /* 0x080fe400018f0eff */
[----:B------:R-:W4:Y:S02]  /*707a0*/  LDL.LU R5, [R1+0x2b4] ;  /* 0x0002b40001057983 */ /* 0x000f240000300800 */
[----:B------:R-:W-:-:S05]  /*707b0*/  LEA.HI.X.SX32 R89, R89, R3, 0x1, P2 ;  /* 0x0000000359597211 */ /* 0x000fca00010f0eff */
[----:B------:R3:W-:Y:S04]  /*707c0*/  @P4 STG.E.U16 desc[UR16][R88.64], R7 ;  /* 0x0000000758004986 */ /* 0x0007e8000c101510 */
[----:B------:R5:W-:Y:S01]  /*707d0*/  @P1 STG.E.U16 desc[UR16][R92.64], R90 ;  /* 0x0000005a5c001986 */ /* 0x000be2000c101510 */
[----:B---3--:R-:W-:-:S03]  /*707e0*/  LEA R88, P2, R4, R0, 0x1 ;  /* 0x0000000004587211 */ /* 0x008fc600078408ff */
[----:B------:R-:W2:Y:S01]  /*707f0*/  LDL.LU R7, [R1+0x2b8] ;  /* 0x0002b80001077983 */ /* 0x000ea20000300800 */
[----:B------:R-:W-:-:S03]  /*70800*/  LEA.HI.X.SX32 R89, R4, R3, 0x1, P2 ;  /* 0x0000000304597211 */ /* 0x000fc600010f0eff */
[----:B-----5:R-:W3:Y:S01]  /*70810*/  LDL.LU R93, [R1+0x2b0] ;  /* 0x0002b000015d7983 */ /* 0x020ee20000300800 */
[----:B------:R-:W-:-:S03]  /*70820*/  PRMT R92, R90, 0x7632, R92 ;  /* 0x000076325a5c7816 */ /* 0x000fc6000000005c */
[----:B------:R-:W5:Y:S04]  /*70830*/  LDL.LU R4, [R1+0x17dc] ;  /* 0x0017dc0001047983 */ /* 0x000f680000300800 */
[----:B------:R-:W0:Y:S04]  /*70840*/  LDL.LU R90, [R1+0x2ac] ;  /* 0x0002ac00015a7983 */ /* 0x000e280000300800 */
[----:B------:R1:W-:Y:S02]  /*70850*/  @P5 STG.E.U16 desc[UR16][R88.64], R92 ;  /* 0x0000005c58005986 */ /* 0x0003e4000c101510 */
[----:B-1----:R-:W1:Y:S01]  /*70860*/  LDC R92, c[0x0][0x3b8] ;  /* 0x0000ee00ff5c7b82 */ /* 0x002e620000000800 */
[C---:B0-----:R-:W-:Y:S01]  /*70870*/  ISETP.LT.AND P1, PT, R90.reuse, UR6, !P0 ;  /* 0x000000065a007c0c */ /* 0x041fe2000c721270 */
[----:B------:R-:W-:Y:S01]  /*70880*/  IMAD R90, R90, R91, RZ ;  /* 0x0000005b5a5a7224 */ /* 0x000fe200078e02ff */
[----:B---3--:R-:W-:Y:S01]  /*70890*/  ISETP.LT.AND P2, PT, R93, UR9, !P0 ;  /* 0x000000095d007c0c */ /* 0x008fe2000c741270 */
[----:B------:R-:W3:Y:S01]  /*708a0*/  LDL.LU R91, [R1+0x17d8] ;  /* 0x0017d800015b7983 */ /* 0x000ee20000300800 */
[----:B----4-:R-:W-:Y:S01]  /*708b0*/  ISETP.LT.AND P3, PT, R5, UR5, !P0 ;  /* 0x0000000505007c0c */ /* 0x010fe2000c761270 */
[----:B------:R-:W0:Y:S01]  /*708c0*/  LDCU UR6, c[0x0][0x39c] ;  /* 0x00007380ff0677ac */ /* 0x000e220008000800 */
[----:B------:R-:W-:Y:S01]  /*708d0*/  LEA R88, P5, R90, R0, 0x1 ;  /* 0x000000005a587211 */ /* 0x000fe200078a08ff */
[----:B-1----:R-:W-:-:S02]  /*708e0*/  IMAD R93, R93, R92, RZ ;  /* 0x0000005c5d5d7224 */ /* 0x002fc400078e02ff */
[----:B------:R-:W-:Y:S01]  /*708f0*/  IMAD R5, R5, R92, RZ ;  /* 0x0000005c05057224 */ /* 0x000fe200078e02ff */
[-C--:B------:R-:W-:Y:S01]  /*70900*/  LEA.HI.X.SX32 R89, R90, R3.reuse, 0x1, P5 ;  /* 0x000000035a597211 */ /* 0x080fe200028f0eff */
[----:B------:R-:W1:Y:S01]  /*70910*/  LDCU UR9, c[0x0][0x39c] ;  /* 0x00007380ff0977ac */ /* 0x000e620008000800 */
[----:B------:R-:W4:Y:S01]  /*70920*/  LDC R90, c[0x0][0x3b8] ;  /* 0x0000ee00ff5a7b82 */ /* 0x000f220000000800 */
[----:B------:R-:W-:Y:S02]  /*70930*/  LEA R92, P4, R93, R0, 0x1 ;  /* 0x000000005d5c7211 */ /* 0x000fe400078808ff */
[----:B--2---:R-:W-:Y:S01]  /*70940*/  ISETP.LT.AND P5, PT, R7, UR7, !P0 ;  /* 0x0000000707007c0c */ /* 0x004fe2000c7a1270 */
[----:B------:R-:W2:Y:S01]  /*70950*/  LDCU UR5, c[0x0][0x39c] ;  /* 0x00007380ff0577ac */ /* 0x000ea20008000800 */
[----:B------:R-:W-:Y:S01]  /*70960*/  LEA.HI.X.SX32 R93, R93, R3, 0x1, P4 ;  /* 0x000000035d5d7211 */ /* 0x000fe200020f0eff */
[----:B------:R-:W0:Y:S01]  /*70970*/  LDCU UR7, c[0x0][0x39c] ;  /* 0x00007380ff0777ac */ /* 0x000e220008000800 */
[----:B----4-:R-:W-:Y:S01]  /*70980*/  IMAD R7, R7, R90, RZ ;  /* 0x0000005a07077224 */ /* 0x010fe200078e02ff */
[----:B------:R-:W-:-:S02]  /*70990*/  LEA R90, P6, R5, R0, 0x1 ;  /* 0x00000000055a7211 */ /* 0x000fc400078c08ff */
[----:B---3--:R-:W-:Y:S01]  /*709a0*/  PRMT R6, R91, 0x7632, R6 ;  /* 0x000076325b067816 */ /* 0x008fe20000000006 */
[----:B------:R3:W-:Y:S04]  /*709b0*/  @P1 STG.E.U16 desc[UR16][R88.64], R91 ;  /* 0x0000005b58001986 */ /* 0x0007e8000c101510 */
[----:B------:R4:W-:Y:S01]  /*709c0*/  @P2 STG.E.U16 desc[UR16][R92.64], R6 ;  /* 0x000000065c002986 */ /* 0x0009e2000c101510 */
[----:B---3--:R-:W-:Y:S02]  /*709d0*/  LEA R88, P1, R7, R0, 0x1 ;  /* 0x0000000007587211 */ /* 0x008fe400078208ff */
[-C--:B------:R-:W-:Y:S02]  /*709e0*/  LEA.HI.X.SX32 R91, R5, R3.reuse, 0x1, P6 ;  /* 0x00000003055b7211 */ /* 0x080fe400030f0eff */
[----:B------:R-:W3:Y:S01]  /*709f0*/  LDL.LU R5, [R1+0x17d4] ;  /* 0x0017d40001057983 */ /* 0x000ee20000300800 */
[----:B------:R-:W-:-:S03]  /*70a00*/  LEA.HI.X.SX32 R89, R7, R3, 0x1, P1 ;  /* 0x0000000307597211 */ /* 0x000fc600008f0eff */
[----:B----4-:R-:W4:Y:S01]  /*70a10*/  LDL.LU R6, [R1+0x17d0] ;  /* 0x0017d00001067983 */ /* 0x010f220000300800 */
[----:B------:R-:W-:-:S03]  /*70a20*/  PRMT R92, R8, 0x7632, R92 ;  /* 0x00007632085c7816 */ /* 0x000fc6000000005c */
[----:B------:R-:W2:Y:S04]  /*70a30*/  LDL.LU R93, [R1+0x2c0] ;  /* 0x0002c000015d7983 */ /* 0x000ea80000300800 */
[----:B------:R-:W3:Y:S04]  /*70a40*/  LDL.LU R7, [R1+0x17cc] ;  /* 0x0017cc0001077983 */ /* 0x000ee80000300800 */
[----:B------:R0:W-:Y:S04]  /*70a50*/  @P3 STG.E.U16 desc[UR16][R90.64], R8 ;  /* 0x000000085a003986 */ /* 0x0001e8000c101510 */
[----:B------:R1:W-:Y:S04]  /*70a60*/  @P5 STG.E.U16 desc[UR16][R88.64], R92 ;  /* 0x0000005c58005986 */ /* 0x0003e8000c101510 */
[----:B0-----:R-:W3:Y:S04]  /*70a70*/  LDL.LU R91, [R1+0x2bc] ;  /* 0x0002bc00015b7983 */ /* 0x001ee80000300800 */
[----:B-1----:R-:W4:Y:S01]  /*70a80*/  LDL.LU R88, [R1+0x2c4] ;  /* 0x0002c40001587983 */ /* 0x002f220000300800 */
[----:B------:R-:W2:Y:S02]  /*70a90*/  LDC R92, c[0x0][0x3b8] ;  /* 0x0000ee00ff5c7b82 */ /* 0x000ea40000000800 */
[CC--:B--2---:R-:W-:Y:S01]  /*70aa0*/  IMAD R89, R93.reuse, R92.reuse, RZ ;  /* 0x0000005c5d597224 */ /* 0x0c4fe200078e02ff */
[----:B------:R-:W-:Y:S01]  /*70ab0*/  ISETP.LT.AND P2, PT, R93, UR10, !P0 ;  /* 0x0000000a5d007c0c */ /* 0x000fe2000c741270 */
[----:B------:R-:W0:Y:S01]  /*70ac0*/  LDCU UR10, c[0x0][0x39c] ;  /* 0x00007380ff0a77ac */ /* 0x000e220008000800 */
[----:B------:R-:W-:Y:S01]  /*70ad0*/  LOP3.LUT R93, R2, 0x82, RZ, 0xfc, !PT ;  /* 0x00000082025d7812 */ /* 0x000fe200078efcff */
[CC--:B---3--:R-:W-:Y:S01]  /*70ae0*/  IMAD R8, R91.reuse, R92.reuse, RZ ;  /* 0x0000005c5b087224 */ /* 0x0c8fe200078e02ff */
[----:B------:R-:W-:Y:S01]  /*70af0*/  ISETP.LT.AND P3, PT, R91, UR8, !P0 ;  /* 0x000000085b007c0c */ /* 0x000fe2000c761270 */
[----:B------:R-:W1:Y:S01]  /*70b00*/  LDCU UR8, c[0x0][0x39c] ;  /* 0x00007380ff0877ac */ /* 0x000e620008000800 */
[C---:B----4-:R-:W-:Y:S01]  /*70b10*/  ISETP.LT.AND P1, PT, R88.reuse, UR6, !P0 ;  /* 0x0000000658007c0c */ /* 0x050fe2000c721270 */
[----:B------:R-:W-:Y:S01]  /*70b20*/  IMAD R92, R88, R92, RZ ;  /* 0x0000005c585c7224 */ /* 0x000fe200078e02ff */
[-C--:B------:R-:W-:Y:S01]  /*70b30*/  LEA R90, P5, R8, R0.reuse, 0x1 ;  /* 0x00000000085a7211 */ /* 0x080fe200078a08ff */
[----:B------:R-:W2:Y:S01]  /*70b40*/  LDCU UR6, c[0x0][0x39c] ;  /* 0x00007380ff0677ac */ /* 0x000ea20008000800 */
[----:B------:R-:W-:-:S02]  /*70b50*/  LEA R88, P4, R89, R0, 0x1 ;  /* 0x0000000059587211 */ /* 0x000fc400078808ff */
[-C--:B------:R-:W-:Y:S02]  /*70b60*/  LEA.HI.X.SX32 R91, R8, R3.reuse, 0x1, P5 ;  /* 0x00000003085b7211 */ /* 0x080fe400028f0eff */
[----:B------:R-:W-:Y:S01]  /*70b70*/  ISETP.LT.AND P5, PT, R93, UR9, !P0 ;  /* 0x000000095d007c0c */ /* 0x000fe2000c7a1270 */
[----:B------:R-:W3:Y:S01]  /*70b80*/  LDCU UR9, c[0x0][0x39c] ;  /* 0x00007380ff0977ac */ /* 0x000ee20008000800 */
[C---:B------:R-:W-:Y:S02]  /*70b90*/  LEA R8, P6, R92.reuse, R0, 0x1 ;  /* 0x000000005c087211 */ /* 0x040fe400078c08ff */
[-C--:B------:R-:W-:Y:S02]  /*70ba0*/  LEA.HI.X.SX32 R89, R89, R3.reuse, 0x1, P4 ;  /* 0x0000000359597211 */ /* 0x080fe400020f0eff */
[----:B------:R-:W-:Y:S01]  /*70bb0*/  PRMT R93, R9, 0x7632, R93 ;  /* 0x00007632095d7816 */ /* 0x000fe2000000005d */
[----:B------:R4:W-:Y:S04]  /*70bc0*/  @P3 STG.E.U16 desc[UR16][R90.64], R9 ;  /* 0x000000095a003986 */ /* 0x0009e8000c101510 */
[----:B------:R0:W-:Y:S04]  /*70bd0*/  @P2 STG.E.U16 desc[UR16][R88.64], R93 ;  /* 0x0000005d58002986 */ /* 0x0001e8000c101510 */
[----:B----4-:R-:W4:Y:S01]  /*70be0*/  LDL.LU R90, [R1+0x2d4] ;  /* 0x0002d400015a7983 */ /* 0x010f220000300800 */
[----:B------:R-:W-:-:S03]  /*70bf0*/  LEA.HI.X.SX32 R9, R92, R3, 0x1, P6 ;  /* 0x000000035c097211 */ /* 0x000fc600030f0eff */
[----:B------:R-:W1:Y:S01]  /*70c00*/  LDL.LU R92, [R1+0x2d0] ;  /* 0x0002d000015c7983 */ /* 0x000e620000300800 */
[----:B0-----:R-:W0:Y:S03]  /*70c10*/  LDC R93, c[0x0][0x3b8] ;  /* 0x0000ee00ff5d7b82 */ /* 0x001e260000000800 */
[----:B------:R-:W2:Y:S04]  /*70c20*/  LDL.LU R88, [R1+0x2c8] ;  /* 0x0002c80001587983 */ /* 0x000ea80000300800 */
[----:B------:R-:W3:Y:S01]  /*70c30*/  LDL.LU R89, [R1+0x2cc] ;  /* 0x0002cc0001597983 */ /* 0x000ee20000300800 */
[----:B------:R-:W-:-:S03]  /*70c40*/  PRMT R91, R10, 0x7632, R91 ;  /* 0x000076320a5b7816 */ /* 0x000fc6000000005b */
[----:B------:R3:W-:Y:S01]  /*70c50*/  @P1 STG.E.U16 desc[UR16][R8.64], R10 ;  /* 0x0000000a08001986 */ /* 0x0007e2000c101510 */
[C---:B--2---:R-:W-:Y:S01]  /*70c60*/  ISETP.LT.AND P2, PT, R88.reuse, UR5, !P0 ;  /* 0x0000000558007c0c */ /* 0x044fe2000c741270 */
[-C--:B0-----:R-:W-:Y:S01]  /*70c70*/  IMAD R88, R88, R93.reuse, RZ ;  /* 0x0000005d58587224 */ /* 0x081fe200078e02ff */
[----:B-1----:R-:W-:Y:S01]  /*70c80*/  ISETP.LT.AND P3, PT, R92, UR8, !P0 ;  /* 0x000000085c007c0c */ /* 0x002fe2000c761270 */
[----:B------:R-:W0:Y:S01]  /*70c90*/  LDCU UR5, c[0x0][0x39c] ;  /* 0x00007380ff0577ac */ /* 0x000e220008000800 */
[CC--:B---3--:R-:W-:Y:S02]  /*70ca0*/  IMAD R10, R89.reuse, R93.reuse, RZ ;  /* 0x0000005d590a7224 */ /* 0x0c8fe400078e02ff */
[-C--:B------:R-:W-:Y:S01]  /*70cb0*/  LEA R8, P1, R88, R0.reuse, 0x1 ;  /* 0x0000000058087211 */ /* 0x080fe200078208ff */
[----:B------:R-:W1:Y:S01]  /*70cc0*/  LDCU UR8, c[0x0][0x39c] ;  /* 0x00007380ff0877ac */ /* 0x000e620008000800 */
[----:B------:R-:W-:Y:S01]  /*70cd0*/  ISETP.LT.AND P4, PT, R89, UR7, !P0 ;  /* 0x0000000759007c0c */ /* 0x000fe2000c781270 */
[----:B------:R-:W-:Y:S01]  /*70ce0*/  IMAD R89, R92, R93, RZ ;  /* 0x0000005d5c597224 */ /* 0x000fe200078e02ff */
[----:B------:R-:W-:Y:S01]  /*70cf0*/  LEA.HI.X.SX32 R9, R88, R3, 0x1, P1 ;  /* 0x0000000358097211 */ /* 0x000fe200008f0eff */
[C---:B----4-:R-:W-:Y:S01]  /*70d00*/  IMAD R92, R90.reuse, R93, RZ ;  /* 0x0000005d5a5c7224 */ /* 0x050fe200078e02ff */
[----:B------:R-:W-:Y:S01]  /*70d10*/  ISETP.LT.AND P1, PT, R90, UR6, !P0 ;  /* 0x000000065a007c0c */ /* 0x000fe2000c721270 */
[----:B------:R-:W2:Y:S01]  /*70d20*/  LDCU UR6, c[0x0][0x39c] ;  /* 0x00007380ff0677ac */ /* 0x000ea20008000800 */
[C---:B------:R-:W-:Y:S01]  /*70d30*/  LEA R90, P6, R10.reuse, R0, 0x1 ;  /* 0x000000000a5a7211 */ /* 0x040fe200078c08ff */
[----:B------:R3:W-:Y:S01]  /*70d40*/  @P2 STG.E.U16 desc[UR16][R8.64], R91 ;  /* 0x0000005b08002986 */ /* 0x0007e2000c101510 */
[----:B------:R-:W4:Y:S02]  /*70d50*/  LDCU UR7, c[0x0][0x39c] ;  /* 0x00007380ff0777ac */ /* 0x000f240008000800 */
[----:B---3--:R-:W-:-:S02]  /*70d60*/  LEA.HI.X.SX32 R91, R10, R3, 0x1, P6 ;  /* 0x000000030a5b7211 */ /* 0x008fc400030f0eff */
[C---:B------:R-:W-:Y:S02]  /*70d70*/  LEA R8, P6, R92.reuse, R0, 0x1 ;  /* 0x000000005c087211 */ /* 0x040fe400078c08ff */
[----:B------:R-:W-:Y:S01]  /*70d80*/  PRMT R10, R11, 0x7632, R10 ;  /* 0x000076320b0a7816 */ /* 0x000fe2000000000a */
[----:B------:R3:W-:Y:S01]  /*70d90*/  @P4 STG.E.U16 desc[UR16][R90.64], R11 ;  /* 0x0000000b5a004986 */ /* 0x0007e2000c101510 */
[----:B------:R-:W-:-:S03]  /*70da0*/  LEA.HI.X.SX32 R9, R92, R3, 0x1, P6 ;  /* 0x000000035c097211 */ /* 0x000fc600030f0eff */
[----:B---3--:R-:W3:Y:S04]  /*70db0*/  LDL.LU R11, [R1+0x2dc] ;  /* 0x0002dc00010b7983 */ /* 0x008ee80000300800 */
[----:B------:R-:W0:Y:S04]  /*70dc0*/  LDL.LU R90, [R1+0x2e0] ;  /* 0x0002e000015a7983 */ /* 0x000e280000300800 */
[----:B------:R-:W2:Y:S04]  /*70dd0*/  LDL.LU R91, [R1+0x2e4] ;  /* 0x0002e400015b7983 */ /* 0x000ea80000300800 */
[----:B------:R-:W2:Y:S01]  /*70de0*/  LDL.LU R92, [R1+0x2d8] ;  /* 0x0002d800015c7983 */ /* 0x000ea20000300800 */
[----:B------:R-:W-:-:S04]  /*70df0*/  LEA R88, P2, R89, R0, 0x1 ;  /* 0x0000000059587211 */ /* 0x000fc800078408ff */
[----:B------:R-:W-:-:S05]  /*70e00*/  LEA.HI.X.SX32 R89, R89, R3, 0x1, P2 ;  /* 0x0000000359597211 */ /* 0x000fca00010f0eff */
[----:B------:R1:W-:Y:S04]  /*70e10*/  @P3 STG.E.U16 desc[UR16][R88.64], R10 ;  /* 0x0000000a58003986 */ /* 0x0003e8000c101510 */
[----:B------:R0:W-:Y:S01]  /*70e20*/  @P1 STG.E.U16 desc[UR16][R8.64], R16 ;  /* 0x0000001008001986 */ /* 0x0001e2000c101510 */
[----:B-1----:R-:W-:Y:S02]  /*70e30*/  PRMT R89, R16, 0x7632, R89 ;  /* 0x0000763210597816 */ /* 0x002fe40000000059 */
[C---:B---3--:R-:W-:Y:S01]  /*70e40*/  ISETP.LT.AND P4, PT, R11.reuse, UR10, !P0 ;  /* 0x0000000a0b007c0c */ /* 0x048fe2000c781270 */
[-C--:B------:R-:W-:Y:S02]  /*70e50*/  IMAD R11, R11, R93.reuse, RZ ;  /* 0x0000005d0b0b7224 */ /* 0x080fe400078e02ff */
[CC--:B--2---:R-:W-:Y:S01]  /*70e60*/  IMAD R10, R92.reuse, R93.reuse, RZ ;  /* 0x0000005d5c0a7224 */ /* 0x0c4fe200078e02ff */
[----:B------:R-:W-:Y:S01]  /*70e70*/  ISETP.LT.AND P2, PT, R92, UR9, !P0 ;  /* 0x000000095c007c0c */ /* 0x000fe2000c741270 */
[----:B0-----:R-:W-:Y:S01]  /*70e80*/  IMAD R16, R91, R93, RZ ;  /* 0x0000005d5b107224 */ /* 0x001fe200078e02ff */
[-C--:B------:R-:W-:Y:S01]  /*70e90*/  LEA R88, P6, R11, R0.reuse, 0x1 ;  /* 0x000000000b587211 */ /* 0x080fe200078c08ff */
[----:B------:R-:W2:Y:S01]  /*70ea0*/  LDL.LU R92, [R1+0x2ec] ;  /* 0x0002ec00015c7983 */ /* 0x000ea20000300800 */
[C---:B------:R-:W-:Y:S01]  /*70eb0*/  LEA R8, P1, R10.reuse, R0, 0x1 ;  /* 0x000000000a087211 */ /* 0x040fe200078208ff */
[----:B------:R-:W0:Y:S03]  /*70ec0*/  LDCU UR9, c[0x0][0x39c] ;  /* 0x00007380ff0977ac */ /* 0x000e260008000800 */
[----:B------:R-:W-:-:S05]  /*70ed0*/  LEA.HI.X.SX32 R9, R10, R3, 0x1, P1 ;  /* 0x000000030a097211 */ /* 0x000fca00008f0eff */
[----:B------:R1:W-:Y:S01]  /*70ee0*/  @P2 STG.E.U16 desc[UR16][R8.64], R89 ;  /* 0x0000005908002986 */ /* 0x0003e2000c101510 */
[----:B------:R-:W-:Y:S01]  /*70ef0*/  ISETP.LT.AND P1, PT, R91, UR6, !P0 ;  /* 0x000000065b007c0c */ /* 0x000fe2000c721270 */
[----:B------:R-:W3:Y:S02]  /*70f00*/  LDCU UR6, c[0x0][0x39c] ;  /* 0x00007380ff0677ac */ /* 0x000ee40008000800 */
[----:B------:R-:W2:Y:S01]  /*70f10*/  LDL.LU R91, [R1+0x2f0] ;  /* 0x0002f000015b7983 */ /* 0x000ea20000300800 */
[----:B-1----:R-:W-:-:S05]  /*70f20*/  LEA.HI.X.SX32 R89, R11, R3, 0x1, P6 ;  /* 0x000000030b597211 */ /* 0x002fca00030f0eff */
[----:B------:R1:W-:Y:S04]  /*70f30*/  @P4 STG.E.U16 desc[UR16][R88.64], R17 ;  /* 0x0000001158004986 */ /* 0x0003e8000c101510 */
[----:B-1----:R-:W4:Y:S01]  /*70f40*/  LDL.LU R89, [R1+0x2e8] ;  /* 0x0002e80001597983 */ /* 0x002f220000300800 */
[C---:B------:R-:W-:Y:S01]  /*70f50*/  ISETP.LT.AND P3, PT, R90.reuse, UR5, !P0 ;  /* 0x000000055a007c0c */ /* 0x040fe2000c761270 */
[----:B------:R-:W-:Y:S01]  /*70f60*/  IMAD R90, R90, R93, RZ ;  /* 0x0000005d5a5a7224 */ /* 0x000fe200078e02ff */
[----:B------:R-:W1:Y:S04]  /*70f70*/  LDCU UR5, c[0x0][0x39c] ;  /* 0x00007380ff0577ac */ /* 0x000e680008000800 */
[----:B------:R-:W-:-:S04]  /*70f80*/  LEA R10, P2, R90, R0, 0x1 ;  /* 0x000000005a0a7211 */ /* 0x000fc800078408ff */
[----:B------:R-:W-:Y:S02]  /*70f90*/  LEA.HI.X.SX32 R11, R90, R3, 0x1, P2 ;  /* 0x000000035a0b7211 */ /* 0x000fe400010f0eff */
[----:B------:R-:W-:-:S05]  /*70fa0*/  PRMT R90, R17, 0x7632, R90 ;  /* 0x00007632115a7816 */ /* 0x000fca000000005a */
[----:B------:R0:W-:Y:S04]  /*70fb0*/  @P3 STG.E.U16 desc[UR16][R10.64], R90 ;  /* 0x0000005a0a003986 */ /* 0x0001e8000c101510 */
[----:B0-----:R-:W3:Y:S01]  /*70fc0*/  LDL.LU R90, [R1+0x2f4] ;  /* 0x0002f400015a7983 */ /* 0x001ee20000300800 */
[C---:B----4-:R-:W-:Y:S01]  /*70fd0*/  ISETP.LT.AND P2, PT, R89.reuse, UR7, !P0 ;  /* 0x0000000759007c0c */ /* 0x050fe2000c741270 */
[-C--:B------:R-:W-:Y:S01]  /*70fe0*/  IMAD R17, R89, R93.reuse, RZ ;  /* 0x0000005d59117224 */ /* 0x080fe200078e02ff */
[----:B------:R-:W-:Y:S01]  /*70ff0*/  LEA R8, P6, R16, R0, 0x1 ;  /* 0x0000000010087211 */ /* 0x000fe200078c08ff */
[----:B------:R-:W4:Y:S01]  /*71000*/  LDL.LU R89, [R1+0x2f8] ;  /* 0x0002f80001597983 */ /* 0x000f220000300800 */
[C---:B--2---:R-:W-:Y:S01]  /*71010*/  IMAD R11, R92.reuse, R93, RZ ;  /* 0x0000005d5c0b7224 */ /* 0x044fe200078e02ff */
[----:B------:R-:W-:Y:S01]  /*71020*/  ISETP.LT.AND P3, PT, R92, UR8, !P0 ;  /* 0x000000085c007c0c */ /* 0x000fe2000c761270 */
[----:B------:R-:W4:Y:S01]  /*71030*/  LDCU UR7, c[0x0][0x39c] ;  /* 0x00007380ff0777ac */ /* 0x000f220008000800 */
[----:B------:R-:W2:Y:S01]  /*71040*/  LDL.LU R88, [R1+0x2fc] ;  /* 0x0002fc0001587983 */ /* 0x000ea20000300800 */
[----:B------:R-:W-:-:S02]  /*71050*/  LEA.HI.X.SX32 R9, R16, R3, 0x1, P6 ;  /* 0x0000000310097211 */ /* 0x000fc400030f0eff */
[-C--:B------:R-:W-:Y:S01]  /*71060*/  LEA R16, P6, R17, R0.reuse, 0x1 ;  /* 0x0000000011107211 */ /* 0x080fe200078c08ff */
[----:B------:R-:W5:Y:S01]  /*71070*/  LDL.LU R92, [R1+0x300] ;  /* 0x00030000015c7983 */ /* 0x000f620000300800 */
[----:B------:R-:W-:Y:S01]  /*71080*/  LEA R10, P4, R11, R0, 0x1 ;  /* 0x000000000b0a7211 */ /* 0x000fe200078808ff */
[----:B------:R-:W5:Y:S01]  /*71090*/  LDCU UR8, c[0x0][0x39c] ;  /* 0x00007380ff0877ac */ /* 0x000f620008000800 */
[-C--:B------:R-:W-:Y:S01]  /*710a0*/  LEA.HI.X.SX32 R17, R17, R3.reuse, 0x1, P6 ;  /* 0x0000000311117211 */ /* 0x080fe200030f0eff */
[----:B------:R0:W-:Y:S01]  /*710b0*/  @P1 STG.E.U16 desc[UR16][R8.64], R18 ;  /* 0x0000001208001986 */ /* 0x0001e2000c101510 */
[----:B------:R-:W-:Y:S02]  /*710c0*/  LEA.HI.X.SX32 R11, R11, R3, 0x1, P4 ;  /* 0x000000030b0b7211 */ /* 0x000fe400020f0eff */
[C---:B-1----:R-:W-:Y:S01]  /*710d0*/  ISETP.LT.AND P1, PT, R91.reuse, UR5, !P0 ;  /* 0x000000055b007c0c */ /* 0x042fe2000c721270 */
[----:B------:R-:W2:Y:S01]  /*710e0*/  LDCU UR5, c[0x0][0x39c] ;  /* 0x00007380ff0577ac */ /* 0x000ea20008000800 */
[----:B0-----:R-:W-:Y:S01]  /*710f0*/  PRMT R18, R18, 0x7632, R18 ;  /* 0x0000763212127816 */ /* 0x001fe20000000012 */
[----:B------:R-:W-:-:S02]  /*71100*/  IMAD R9, R91, R93, RZ ;  /* 0x0000005d5b097224 */ /* 0x000fc400078e02ff */
[----:B------:R-:W5:Y:S04]  /*71110*/  LDL.LU R91, [R1+0x304] ;  /* 0x00030400015b7983 */ /* 0x000f680000300800 */
[----:B------:R0:W-:Y:S04]  /*71120*/  @P2 STG.E.U16 desc[UR16][R16.64], R18 ;  /* 0x0000001210002986 */ /* 0x0001e8000c101510 */
[----:B------:R1:W-:Y:S01]  /*71130*/  @P3 STG.E.U16 desc[UR16][R10.64], R19 ;  /* 0x000000130a003986 */ /* 0x0003e2000c101510 */
[C---:B---3--:R-:W-:Y:S01]  /*71140*/  ISETP.LT.AND P3, PT, R90.reuse, UR6, !P0 ;  /* 0x000000065a007c0c */ /* 0x048fe2000c761270 */
[----:B------:R-:W3:Y:S01]  /*71150*/  LDCU UR6, c[0x0][0x39c] ;  /* 0x00007380ff0677ac */ /* 0x000ee20008000800 */
[----:B0-----:R-:W-:-:S02]  /*71160*/  IMAD R17, R90, R93, RZ ;  /* 0x0000005d5a117224 */ /* 0x001fc400078e02ff */
[----:B------:R-:W3:Y:S01]  /*71170*/  LDL.LU R90, [R1+0x308] ;  /* 0x00030800015a7983 */ /* 0x000ee20000300800 */
[----:B------:R-:W-:Y:S02]  /*71180*/  LEA R8, P6, R9, R0, 0x1 ;  /* 0x0000000009087211 */ /* 0x000fe400078c08ff */
[----:B------:R-:W-:Y:S02]  /*71190*/  PRMT R16, R19, 0x7632, R16 ;  /* 0x0000763213107816 */ /* 0x000fe40000000010 */
[----:B------:R-:W-:-:S05]  /*711a0*/  LEA.HI.X.SX32 R9, R9, R3, 0x1, P6 ;  /* 0x0000000309097211 */ /* 0x000fca00030f0eff */
[----:B------:R0:W-:Y:S01]  /*711b0*/  @P1 STG.E.U16 desc[UR16][R8.64], R16 ;  /* 0x0000001008001986 */ /* 0x0001e2000c101510 */
[C---:B----4-:R-:W-:Y:S01]  /*711c0*/  ISETP.LT.AND P2, PT, R89.reuse, UR7, !P0 ;  /* 0x0000000759007c0c */ /* 0x050fe2000c741270 */
[-C--:B-1----:R-:W-:Y:S01]  /*711d0*/  IMAD R11, R89, R93.reuse, RZ ;  /* 0x0000005d590b7224 */ /* 0x082fe200078e02ff */
[-C--:B0-----:R-:W-:Y:S01]  /*711e0*/  LEA R16, P6, R17, R0.reuse, 0x1 ;  /* 0x0000000011107211 */ /* 0x081fe200078c08ff */
[----:B------:R-:W4:Y:S01]  /*711f0*/  LDL.LU R89, [R1+0x30c] ;  /* 0x00030c0001597983 */ /* 0x000f220000300800 */
[C---:B--2---:R-:W-:Y:S01]  /*71200*/  ISETP.LT.AND P1, PT, R88.reuse, UR5, !P0 ;  /* 0x0000000558007c0c */ /* 0x044fe2000c721270 */
[----:B------:R-:W-:Y:S01]  /*71210*/  IMAD R9, R88, R93, RZ ;  /* 0x0000005d58097224 */ /* 0x000fe200078e02ff */
[----:B------:R-:W-:Y:S01]  /*71220*/  LEA R10, P4, R11, R0, 0x1 ;  /* 0x000000000b0a7211 */ /* 0x000fe200078808ff */
[----:B------:R-:W2:Y:S01]  /*71230*/  LDL.LU R88, [R1+0x310] ;  /* 0x0003100001587983 */ /* 0x000ea20000300800 */
[-C--:B------:R-:W-:Y:S01]  /*71240*/  LEA.HI.X.SX32 R17, R17, R3.reuse, 0x1, P6 ;  /* 0x0000000311117211 */ /* 0x080fe200030f0eff */
[----:B------:R-:W0:Y:S01]  /*71250*/  LDCU UR5, c[0x0][0x39c] ;  /* 0x00007380ff0577ac */ /* 0x000e220008000800 */
[----:B------:R-:W-:-:S02]  /*71260*/  LEA.HI.X.SX32 R11, R11, R3, 0x1, P4 ;  /* 0x000000030b0b7211 */ /* 0x000fc400020f0eff */
[----:B------:R-:W-:Y:S01]  /*71270*/  PRMT R19, R24, 0x7632, R19 ;  /* 0x0000763218137816 */ /* 0x000fe20000000013 */
[----:B------:R-:W1:Y:S01]  /*71280*/  LDCU UR7, c[0x0][0x39c] ;  /* 0x00007380ff0777ac */ /* 0x000e620008000800 */
[C---:B------:R-:W-:Y:S01]  /*71290*/  LEA R8, P6, R9.reuse, R0, 0x1 ;  /* 0x0000000009087211 */ /* 0x040fe200078c08ff */
[----:B------:R-:W-:Y:S03]  /*712a0*/  @P3 STG.E.U16 desc[UR16][R16.64], R24 ;  /* 0x0000001810003986 */ /* 0x000fe6000c101510 */
[----:B------:R-:W-:Y:S01]  /*712b0*/  LEA.HI.X.SX32 R9, R9, R3, 0x1, P6 ;  /* 0x0000000309097211 */ /* 0x000fe200030f0eff */
[----:B------:R0:W-:Y:S01]  /*712c0*/  @P2 STG.E.U16 desc[UR16][R10.64], R19 ;  /* 0x000000130a002986 */ /* 0x0001e2000c101510 */
[C---:B-----5:R-:W-:Y:S01]  /*712d0*/  ISETP.LT.AND P6, PT, R92.reuse, UR8, !P0 ;  /* 0x000000085c007c0c */ /* 0x060fe2000c7c1270 */
[----:B------:R-:W5:Y:S02]  /*712e0*/  LDCU UR8, c[0x0][0x39c] ;  /* 0x00007380ff0877ac */ /* 0x000f640008000800 */
[----:B------:R1:W-:Y:S01]  /*712f0*/  @P1 STG.E.U16 desc[UR16][R8.64], R25 ;  /* 0x0000001908001986 */ /* 0x0003e2000c101510 */
[----:B0-----:R-:W-:-:S05]  /*71300*/  IMAD R10, R92, R93, RZ ;  /* 0x0000005d5c0a7224 */ /* 0x001fca00078e02ff */
[CC--:B-1----:R-:W-:Y:S01]  /*71310*/  LEA R8, P1, R10.reuse, R0.reuse, 0x1 ;  /* 0x000000000a087211 */ /* 0x0c2fe200078208ff */
[----:B------:R-:W-:Y:S01]  /*71320*/  IMAD R11, R91, R93, RZ ;  /* 0x0000005d5b0b7224 */ /* 0x000fe200078e02ff */
[----:B------:R-:W-:Y:S02]  /*71330*/  PRMT R25, R25, 0x7632, R25 ;  /* 0x0000763219197816 */ /* 0x000fe40000000019 */
[----:B------:R-:W-:Y:S02]  /*71340*/  LEA.HI.X.SX32 R9, R10, R3, 0x1, P1 ;  /* 0x000000030a097211 */ /* 0x000fe400008f0eff */
[----:B---3--:R-:W-:Y:S01]  /*71350*/  ISETP.LT.AND P2, PT, R91, UR6, !P0 ;  /* 0x000000065b007c0c */ /* 0x008fe2000c741270 */
[----:B------:R-:W0:Y:S01]  /*71360*/  LDCU UR6, c[0x0][0x39c] ;  /* 0x00007380ff0677ac */ /* 0x000e220008000800 */
[C---:B------:R-:W-:Y:S01]  /*71370*/  IMAD R16, R90.reuse, R93, RZ ;  /* 0x0000005d5a107224 */ /* 0x040fe200078e02ff */
[----:B------:R-:W-:Y:S01]  /*71380*/  ISETP.LT.AND P1, PT, R90, UR5, !P0 ;  /* 0x000000055a007c0c */ /* 0x000fe2000c721270 */
[----:B------:R-:W1:Y:S01]  /*71390*/  LDCU UR5, c[0x0][0x39c] ;  /* 0x00007380ff0577ac */ /* 0x000e620008000800 */
[----:B------:R3:W-:Y:S01]  /*713a0*/  @P6 STG.E.U16 desc[UR16][R8.64], R25 ;  /* 0x0000001908006986 */ /* 0x0007e2000c101510 */
[----:B------:R-:W-:-:S04]  /*713b0*/  LEA R10, P3, R11, R0, 0x1 ;  /* 0x000000000b0a7211 */ /* 0x000fc800078608ff */
[----:B------:R-:W-:Y:S02]  /*713c0*/  LEA.HI.X.SX32 R11, R11, R3, 0x1, P3 ;  /* 0x000000030b0b7211 */ /* 0x000fe400018f0eff */
[----:B---3--:R-:W-:-:S04]  /*713d0*/  LEA R8, P6, R16, R0, 0x1 ;  /* 0x0000000010087211 */ /* 0x008fc800078c08ff */
[----:B------:R-:W-:Y:S02]  /*713e0*/  LEA.HI.X.SX32 R9, R16, R3, 0x1, P6 ;  /* 0x0000000310097211 */ /* 0x000fe400030f0eff */
[----:B------:R-:W-:Y:S01]  /*713f0*/  PRMT R16, R26, 0x7632, R16 ;  /* 0x000076321a107816 */ /* 0x000fe20000000010 */
[----:B------:R-:W-:Y:S04]  /*71400*/  @P2 STG.E.U16 desc[UR16][R10.64], R26 ;  /* 0x0000001a0a002986 */ /* 0x000fe8000c101510 */
[----:B------:R3:W-:Y:S02]  /*71410*/  @P1 STG.E.U16 desc[UR16][R8.64], R16 ;  /* 0x0000001008001986 */ /* 0x0007e4000c101510 */
[C---:B---3--:R-:W-:Y:S02]  /*71420*/  LOP3.LUT R16, R2.reuse, 0x80, RZ, 0xfc, !PT ;  /* 0x0000008002107812 */ /* 0x048fe400078efcff */
[----:B------:R-:W-:-:S04]  /*71430*/  LOP3.LUT R18, R2, 0x84, RZ, 0xfc, !PT ;  /* 0x0000008402127812 */ /* 0x000fc800078efcff */
[----:B------:R-:W-:Y:S02]  /*71440*/  ISETP.LT.AND P4, PT, R18, UR9, !P0 ;  /* 0x0000000912007c0c */ /* 0x000fe4000c781270 */
[----:B------:R-:W-:Y:S02]  /*71450*/  LOP3.LUT R18, R2, 0xa2, RZ, 0xfc, !PT ;  /* 0x000000a202127812 */ /* 0x000fe400078efcff */
[----:B------:R-:W-:Y:S02]  /*71460*/  PRMT R19, R43, 0x7632, R19 ;  /* 0x000076322b137816 */ /* 0x000fe40000000013 */
[----:B------:R-:W-:Y:S01]  /*71470*/  PRMT R24, R49, 0x7632, R24 ;  /* 0x0000763231187816 */ /* 0x000fe20000000018 */
[CC--:B----4-:R-:W-:Y:S01]  /*71480*/  IMAD R17, R89.reuse, R93.reuse, RZ ;  /* 0x0000005d59117224 */ /* 0x0d0fe200078e02ff */
[----:B------:R-:W-:Y:S01]  /*71490*/  ISETP.LT.AND P3, PT, R89, UR7, !P0 ;  /* 0x0000000759007c0c */ /* 0x000fe2000c761270 */
[----:B------:R-:W3:Y:S01]  /*714a0*/  LDCU UR7, c[0x0][0x39c] ;  /* 0x00007380ff0777ac */ /* 0x000ee20008000800 */
[----:B------:R-:W4:Y:S01]  /*714b0*/  LDL.LU R89, [R1+0x208] ;  /* 0x0002080001597983 */ /* 0x000f220000300800 */
[----:B--2---:R-:W-:Y:S01]  /*714c0*/  IMAD R11, R88, R93, RZ ;  /* 0x0000005d580b7224 */ /* 0x004fe200078e02ff */
[----:B------:R-:W-:-:S02]  /*714d0*/  LEA R8, P1, R17, R0, 0x1 ;  /* 0x0000000011087211 */ /* 0x000fc400078208ff */
[----:B-----5:R-:W-:Y:S01]  /*714e0*/  ISETP.LT.AND P2, PT, R88, UR8, !P0 ;  /* 0x0000000858007c0c */ /* 0x020fe2000c741270 */
[----:B------:R-:W2:Y:S01]  /*714f0*/  LDL.LU R92, [R1+0x20c] ;  /* 0x00020c00015c7983 */ /* 0x000ea20000300800 */
[----:B------:R-:W-:Y:S02]  /*71500*/  LEA.HI.X.SX32 R9, R17, R3, 0x1, P1 ;  /* 0x0000000311097211 */ /* 0x000fe400008f0eff */
[C---:B-1----:R-:W-:Y:S01]  /*71510*/  ISETP.LT.AND P1, PT, R16.reuse, UR5, !P0 ;  /* 0x0000000510007c0c */ /* 0x042fe2000c721270 */
[----:B------:R-:W-:Y:S01]  /*71520*/  IMAD R16, R16, R93, RZ ;  /* 0x0000005d10107224 */ /* 0x000fe200078e02ff */
[C---:B------:R-:W-:Y:S01]  /*71530*/  LEA R10, P6, R11.reuse, R0, 0x1 ;  /* 0x000000000b0a7211 */ /* 0x040fe200078c08ff */
[----:B------:R1:W-:Y:S01]  /*71540*/  @P3 STG.E.U16 desc[UR16][R8.64], R27 ;  /* 0x0000001b08003986 */ /* 0x0003e2000c101510 */
[----:B------:R-:W5:Y:S02]  /*71550*/  LDCU UR5, c[0x0][0x39c] ;  /* 0x00007380ff0577ac */ /* 0x000f640008000800 */
[----:B------:R-:W-:Y:S01]  /*71560*/  LEA.HI.X.SX32 R11, R11, R3, 0x1, P6 ;  /* 0x000000030b0b7211 */ /* 0x000fe200030f0eff */
[----:B------:R-:W2:Y:S01]  /*71570*/  LDL.LU R90, [R1+0x40] ;  /* 0x00004000015a7983 */ /* 0x000ea20000300800 */
[----:B------:R-:W-:-:S03]  /*71580*/  LOP3.LUT R17, R2, 0x86, RZ, 0xfc, !PT ;  /* 0x0000008602117812 */ /* 0x000fc600078efcff */
[----:B------:R-:W2:Y:S01]  /*71590*/  LDL.LU R88, [R1+0x44] ;  /* 0x0000440001587983 */ /* 0x000ea20000300800 */
[----:B-1----:R-:W-:-:S03]  /*715a0*/  PRMT R27, R27, 0x7632, R27 ;  /* 0x000076321b1b7816 */ /* 0x002fc6000000001b */
[----:B------:R-:W2:Y:S01]  /*715b0*/  LDL.LU R91, [R1+0x318] ;  /* 0x00031800015b7983 */ /* 0x000ea20000300800 */
[----:B------:R-:W-:-:S03]  /*715c0*/  LEA R8, P6, R16, R0, 0x1 ;  /* 0x0000000010087211 */ /* 0x000fc600078c08ff */
[----:B------:R1:W-:Y:S01]  /*715d0*/  @P2 STG.E.U16 desc[UR16][R10.64], R27 ;  /* 0x0000001b0a002986 */ /* 0x0003e2000c101510 */
[----:B------:R-:W-:Y:S02]  /*715e0*/  LEA.HI.X.SX32 R9, R16, R3, 0x1, P6 ;  /* 0x0000000310097211 */ /* 0x000fe400030f0eff */
[----:B0-----:R-:W-:Y:S01]  /*715f0*/  ISETP.LT.AND P3, PT, R17, UR6, !P0 ;  /* 0x0000000611007c0c */ /* 0x001fe2000c761270 */
[----:B------:R-:W0:Y:S01]  /*71600*/  LDCU UR6, c[0x0][0x39c] ;  /* 0x00007380ff0677ac */ /* 0x000e220008000800 */
[C---:B------:R-:W-:Y:S01]  /*71610*/  LOP3.LUT R17, R2.reuse, 0x88, RZ, 0xfc, !PT ;  /* 0x0000008802117812 */ /* 0x040fe200078efcff */
[----:B------:R5:W-:Y:S01]  /*71620*/  @P1 STG.E.U16 desc[UR16][R8.64], R32 ;  /* 0x0000002008001986 */ /* 0x000be2000c101510 */
[----:B-1----:R-:W-:Y:S02]  /*71630*/  IMAD R11, R93, 0x2, R16 ;  /* 0x000000025d0b7824 */ /* 0x002fe400078e0210 */
[----:B---3--:R-:W-:Y:S01]  /*71640*/  ISETP.LT.AND P2, PT, R17, UR7, !P0 ;  /* 0x0000000711007c0c */ /* 0x008fe2000c741270 */
[----:B------:R-:W1:Y:S02]  /*71650*/  LDCU UR7, c[0x0][0x39c] ;  /* 0x00007380ff0777ac */ /* 0x000e640008000800 */
[----:B------:R-:W-:Y:S01]  /*71660*/  LEA R10, P1, R11, R0, 0x1 ;  /* 0x000000000b0a7211 */ /* 0x000fe200078208ff */
[----:B------:R-:W-:Y:S01]  /*71670*/  IMAD R16, R93, 0x2, R11 ;  /* 0x000000025d107824 */ /* 0x000fe200078e020b */
[----:B-----5:R-:W-:-:S02]  /*71680*/  LOP3.LUT R8, R2, 0x8a, RZ, 0xfc, !PT ;  /* 0x0000008a02087812 */ /* 0x020fc400078efcff */
[-C--:B------:R-:W-:Y:S02]  /*71690*/  LEA.HI.X.SX32 R11, R11, R3.reuse, 0x1, P1 ;  /* 0x000000030b0b7211 */ /* 0x080fe400008f0eff */
[----:B------:R-:W-:Y:S02]  /*716a0*/  PRMT R32, R32, 0x7632, R32 ;  /* 0x0000763220207816 */ /* 0x000fe40000000020 */
[----:B------:R-:W-:Y:S01]  /*716b0*/  ISETP.LT.AND P1, PT, R8, UR5, !P0 ;  /* 0x0000000508007c0c */ /* 0x000fe2000c721270 */
[----:B------:R-:W3:Y:S01]  /*716c0*/  LDCU UR5, c[0x0][0x39c] ;  /* 0x00007380ff0577ac */ /* 0x000ee20008000800 */
[----:B------:R-:W-:Y:S01]  /*716d0*/  LEA R8, P6, R16, R0, 0x1 ;  /* 0x0000000010087211 */ /* 0x000fe200078c08ff */
[----:B------:R5:W-:Y:S01]  /*716e0*/  @P5 STG.E.U16 desc[UR16][R10.64], R32 ;  /* 0x000000200a005986 */ /* 0x000be2000c101510 */
[----:B------:R-:W-:Y:S02]  /*716f0*/  LOP3.LUT R17, R2, 0x8c, RZ, 0xfc, !PT ;  /* 0x0000008c02117812 */ /* 0x000fe400078efcff */
[----:B------:R-:W-:-:S02]  /*71700*/  LEA.HI.X.SX32 R9, R16, R3, 0x1, P6 ;  /* 0x0000000310097211 */ /* 0x000fc400030f0eff */
[----:B0-----:R-:W-:Y:S01]  /*71710*/  ISETP.LT.AND P5, PT, R17, UR6, !P0 ;  /* 0x0000000611007c0c */ /* 0x001fe2000c7a1270 */
[----:B------:R-:W0:Y:S01]  /*71720*/  LDCU UR6, c[0x0][0x39c] ;  /* 0x00007380ff0677ac */ /* 0x000e220008000800 */
[----:B-----5:R-:W-:Y:S01]  /*71730*/  IMAD R11, R93, 0x2, R16 ;  /* 0x000000025d0b7824 */ /* 0x020fe200078e0210 */
[----:B------:R-:W-:-:S03]  /*71740*/  LOP3.LUT R17, R2, 0x8e, RZ, 0xfc, !PT ;  /* 0x0000008e02117812 */ /* 0x000fc600078efcff */
[----:B------:R-:W-:Y:S01]  /*71750*/  IMAD R16, R93, 0x2, R11 ;  /* 0x000000025d107824 */ /* 0x000fe200078e020b */
[C---:B------:R-:W-:Y:S01]  /*71760*/  LEA R10, P6, R11.reuse, R0, 0x1 ;  /* 0x000000000b0a7211 */ /* 0x040fe200078c08ff */
[----:B------:R5:W-:Y:S03]  /*71770*/  @P4 STG.E.U16 desc[UR16][R8.64], R33 ;  /* 0x0000002108004986 */ /* 0x000be6000c101510 */
[----:B------:R-:W-:Y:S02]  /*71780*/  LEA.HI.X.SX32 R11, R11, R3, 0x1, P6 ;  /* 0x000000030b0b7211 */ /* 0x000fe400030f0eff */
[----:B-1----:R-:W-:Y:S01]  /*71790*/  ISETP.LT.AND P4, PT, R17, UR7, !P0 ;  /* 0x0000000711007c0c */ /* 0x002fe2000c781270 */
[----:B------:R-:W1:Y:S01]  /*717a0*/  LDCU UR7, c[0x0][0x39c] ;  /* 0x00007380ff0777ac */ /* 0x000e620008000800 */
[----:B------:R-:W-:Y:S02]  /*717b0*/  LOP3.LUT R17, R2, 0x90, RZ, 0xfc, !PT ;  /* 0x0000009002117812 */ /* 0x000fe400078efcff */
[----:B-----5:R-:W-:-:S02]  /*717c0*/  PRMT R33, R33, 0x7632, R33 ;  /* 0x0000763221217816 */ /* 0x020fc40000000021 */
[----:B------:R-:W-:-:S03]  /*717d0*/  LEA R8, P6, R16, R0, 0x1 ;  /* 0x0000000010087211 */ /* 0x000fc600078c08ff */
[----:B------:R5:W-:Y:S01]  /*717e0*/  @P3 STG.E.U16 desc[UR16][R10.64], R33 ;  /* 0x000000210a003986 */ /* 0x000be2000c101510 */
[----:B------:R-:W-:Y:S02]  /*717f0*/  LEA.HI.X.SX32 R9, R16, R3, 0x1, P6 ;  /* 0x0000000310097211 */ /* 0x000fe400030f0eff */
[----:B---3--:R-:W-:Y:S01]  /*71800*/  ISETP.LT.AND P3, PT, R17, UR5, !P0 ;  /* 0x0000000511007c0c */ /* 0x008fe2000c761270 */
[----:B------:R-:W3:Y:S02]  /*71810*/  LDCU UR5, c[0x0][0x39c] ;  /* 0x00007380ff0577ac */ /* 0x000ee40008000800 */
[----:B------:R0:W-:Y:S01]  /*71820*/  @P2 STG.E.U16 desc[UR16][R8.64], R34 ;  /* 0x0000002208002986 */ /* 0x0001e2000c101510 */
[----:B-----5:R-:W-:-:S03]  /*71830*/  IMAD R10, R93, 0x2, R16 ;  /* 0x000000025d0a7824 */ /* 0x020fc600078e0210 */
[----:B------:R-:W5:Y:S01]  /*71840*/  LDL.LU R33, [R1+0x204] ;  /* 0x0002040001217983 */ /* 0x000f620000300800 */
[----:B------:R-:W-:Y:S01]  /*71850*/  IMAD R16, R93, 0x2, R10 ;  /* 0x000000025d107824 */ /* 0x000fe200078e020a */
[-C--:B0-----:R-:W-:Y:S02]  /*71860*/  LEA R8, P2, R10, R0.reuse, 0x1 ;  /* 0x000000000a087211 */ /* 0x081fe400078408ff */
[----:B------:R-:W-:Y:S02]  /*71870*/  LOP3.LUT R11, R2, 0x92, RZ, 0xfc, !PT ;  /* 0x00000092020b7812 */ /* 0x000fe400078efcff */
[----:B------:R-:W-:Y:S02]  /*71880*/  LEA.HI.X.SX32 R9, R10, R3, 0x1, P2 ;  /* 0x000000030a097211 */ /* 0x000fe400010f0eff */
[----:B------:R-:W-:Y:S02]  /*71890*/  PRMT R34, R34, 0x7632, R34 ;  /* 0x0000763222227816 */ /* 0x000fe40000000022 */
[----:B------:R-:W-:-:S02]  /*718a0*/  LEA R10, P6, R16, R0, 0x1 ;  /* 0x00000000100a7211 */ /* 0x000fc400078c08ff */
[----:B------:R-:W-:Y:S01]  /*718b0*/  ISETP.LT.AND P2, PT, R11, UR6, !P0 ;  /* 0x000000060b007c0c */ /* 0x000fe2000c741270 */
[----:B------:R0:W-:Y:S01]  /*718c0*/  @P1 STG.E.U16 desc[UR16][R8.64], R34 ;  /* 0x0000002208001986 */ /* 0x0001e2000c101510 */
[----:B------:R-:W-:Y:S01]  /*718d0*/  LEA.HI.X.SX32 R11, R16, R3, 0x1, P6 ;  /* 0x00000003100b7211 */ /* 0x000fe200030f0eff */
[----:B------:R-:W1:Y:S04]  /*718e0*/  LDCU UR6, c[0x0][0x39c] ;  /* 0x00007380ff0677ac */ /* 0x000e680008000800 */
[----:B------:R1:W-:Y:S01]  /*718f0*/  @P5 STG.E.U16 desc[UR16][R10.64], R35 ;  /* 0x000000230a005986 */ /* 0x0003e2000c101510 */
[C---:B0-----:R-:W-:Y:S01]  /*71900*/  IMAD R8, R93.reuse, 0x2, R16 ;  /* 0x000000025d087824 */ /* 0x041fe200078e0210 */
[----:B------:R-:W-:Y:S02]  /*71910*/  LOP3.LUT R9, R2, 0x96, RZ, 0xfc, !PT ;  /* 0x0000009602097812 */ /* 0x000fe400078efcff */
[----:B------:R-:W2:Y:S01]  /*71920*/  LDL.LU R34, [R1+0x200] ;  /* 0x0002000001227983 */ /* 0x000ea20000300800 */
[----:B------:R-:W-:Y:S01]  /*71930*/  IMAD R16, R93, 0x2, R8 ;  /* 0x000000025d107824 */ /* 0x000fe200078e0208 */
[----:B---3--:R-:W-:Y:S01]  /*71940*/  ISETP.LT.AND P5, PT, R9, UR5, !P0 ;  /* 0x0000000509007c0c */ /* 0x008fe2000c7a1270 */
[----:B------:R-:W0:Y:S01]  /*71950*/  LDCU UR5, c[0x0][0x39c] ;  /* 0x00007380ff0577ac */ /* 0x000e220008000800 */
[----:B-1----:R-:W-:-:S02]  /*71960*/  LEA R10, P6, R8, R0, 0x1 ;  /* 0x00000000080a7211 */ /* 0x002fc400078c08ff */
[----:B------:R-:W-:Y:S02]  /*71970*/  LOP3.LUT R17, R2, 0x94, RZ, 0xfc, !PT ;  /* 0x0000009402117812 */ /* 0x000fe400078efcff */
[-C--:B------:R-:W-:Y:S02]  /*71980*/  LEA.HI.X.SX32 R11, R8, R3.reuse, 0x1, P6 ;  /* 0x00000003080b7211 */ /* 0x080fe400030f0eff */
[C---:B------:R-:W-:Y:S02]  /*71990*/  LEA R8, P6, R16.reuse, R0, 0x1 ;  /* 0x0000000010087211 */ /* 0x040fe400078c08ff */
[----:B------:R-:W-:Y:S02]  /*719a0*/  PRMT R35, R35, 0x7632, R35 ;  /* 0x0000763223237816 */ /* 0x000fe40000000023 */
[----:B------:R-:W-:Y:S01]  /*719b0*/  LEA.HI.X.SX32 R9, R16, R3, 0x1, P6 ;  /* 0x0000000310097211 */ /* 0x000fe200030f0eff */
[----:B------:R-:W-:Y:S01]  /*719c0*/  IMAD R16, R93, 0x2, R16 ;  /* 0x000000025d107824 */ /* 0x000fe200078e0210 */
[----:B------:R-:W-:Y:S01]  /*719d0*/  ISETP.LT.AND P1, PT, R17, UR7, !P0 ;  /* 0x0000000711007c0c */ /* 0x000fe2000c721270 */
[----:B------:R-:W1:Y:S01]  /*719e0*/  LDCU UR7, c[0x0][0x39c] ;  /* 0x00007380ff0777ac */ /* 0x000e620008000800 */
[C---:B------:R-:W-:Y:S01]  /*719f0*/  LOP3.LUT R17, R2.reuse, 0x98, RZ, 0xfc, !PT ;  /* 0x0000009802117812 */ /* 0x040fe200078efcff */
[----:B------:R3:W-:Y:S03]  /*71a00*/  @P4 STG.E.U16 desc[UR16][R10.64], R35 ;  /* 0x000000230a004986 */ /* 0x0007e6000c101510 */
[----:B------:R-:W-:Y:S01]  /*71a10*/  ISETP.LT.AND P4, PT, R17, UR6, !P0 ;  /* 0x0000000611007c0c */ /* 0x000fe2000c781270 */
[----:B------:R0:W-:Y:S01]  /*71a20*/  @P3 STG.E.U16 desc[UR16][R8.64], R40 ;  /* 0x0000002808003986 */ /* 0x0001e2000c101510 */
[----:B------:R-:W1:Y:S01]  /*71a30*/  LDCU UR6, c[0x0][0x39c] ;  /* 0x00007380ff0677ac */ /* 0x000e620008000800 */
[----:B------:R-:W-:Y:S01]  /*71a40*/  IMAD R17, R93, 0x2, R16 ;  /* 0x000000025d117824 */ /* 0x000fe200078e0210 */
[----:B---3--:R-:W-:-:S02]  /*71a50*/  LOP3.LUT R10, R2, 0x9a, RZ, 0xfc, !PT ;  /* 0x0000009a020a7812 */ /* 0x008fc400078efcff */
[----:B0-----:R-:W-:-:S04]  /*71a60*/  LEA R8, P3, R16, R0, 0x1 ;  /* 0x0000000010087211 */ /* 0x001fc800078608ff */
[-C--:B------:R-:W-:Y:S02]  /*71a70*/  LEA.HI.X.SX32 R9, R16, R3.reuse, 0x1, P3 ;  /* 0x0000000310097211 */ /* 0x080fe400018f0eff */
[----:B------:R-:W-:Y:S01]  /*71a80*/  ISETP.LT.AND P3, PT, R10, UR5, !P0 ;  /* 0x000000050a007c0c */ /* 0x000fe2000c761270 */
[----:B------:R-:W0:Y:S01]  /*71a90*/  LDCU UR5, c[0x0][0x39c] ;  /* 0x00007380ff0577ac */ /* 0x000e220008000800 */
[C---:B------:R-:W-:Y:S02]  /*71aa0*/  LEA R10, P6, R17.reuse, R0, 0x1 ;  /* 0x00000000110a7211 */ /* 0x040fe400078c08ff */
[----:B------:R-:W-:Y:S02]  /*71ab0*/  PRMT R40, R40, 0x7632, R40 ;  /* 0x0000763228287816 */ /* 0x000fe40000000028 */
[----:B------:R-:W-:Y:S01]  /*71ac0*/  LEA.HI.X.SX32 R11, R17, R3, 0x1, P6 ;  /* 0x00000003110b7211 */ /* 0x000fe200030f0eff */
[C---:B------:R-:W-:Y:S01]  /*71ad0*/  IMAD R17, R93.reuse, 0x2, R17 ;  /* 0x000000025d117824 */ /* 0x040fe200078e0211 */
[----:B------:R-:W-:Y:S01]  /*71ae0*/  LOP3.LUT R16, R2, 0x9c, RZ, 0xfc, !PT ;  /* 0x0000009c02107812 */ /* 0x000fe200078efcff */
[----:B------:R3:W-:Y:S03]  /*71af0*/  @P2 STG.E.U16 desc[UR16][R8.64], R40 ;  /* 0x0000002808002986 */ /* 0x0007e6000c101510 */
[----:B-1----:R-:W-:Y:S01]  /*71b00*/  ISETP.LT.AND P2, PT, R16, UR7, !P0 ;  /* 0x0000000710007c0c */ /* 0x002fe2000c741270 */
[----:B------:R-:W-:Y:S01]  /*71b10*/  IMAD R16, R93, 0x2, R17 ;  /* 0x000000025d107824 */ /* 0x000fe200078e0211 */
[----:B------:R1:W-:Y:S01]  /*71b20*/  @P1 STG.E.U16 desc[UR16][R10.64], R41 ;  /* 0x000000290a001986 */ /* 0x0003e2000c101510 */
[----:B------:R-:W0:Y:S01]  /*71b30*/  LDCU UR7, c[0x0][0x39c] ;  /* 0x00007380ff0777ac */ /* 0x000e220008000800 */
[----:B---3--:R-:W-:-:S02]  /*71b40*/  LOP3.LUT R9, R2, 0x9e, RZ, 0xfc, !PT ;  /* 0x0000009e02097812 */ /* 0x008fc400078efcff */
[-C--:B------:R-:W-:Y:S02]  /*71b50*/  LEA R8, P6, R17, R0.reuse, 0x1 ;  /* 0x0000000011087211 */ /* 0x080fe400078c08ff */
[----:B------:R-:W-:Y:S01]  /*71b60*/  ISETP.LT.AND P1, PT, R9, UR6, !P0 ;  /* 0x0000000609007c0c */ /* 0x000fe2000c721270 */
[----:B------:R-:W3:Y:S01]  /*71b70*/  LDCU UR6, c[0x0][0x39c] ;  /* 0x00007380ff0677ac */ /* 0x000ee20008000800 */
[-C--:B------:R-:W-:Y:S02]  /*71b80*/  LEA.HI.X.SX32 R9, R17, R3.reuse, 0x1, P6 ;  /* 0x0000000311097211 */ /* 0x080fe400030f0eff */
[CC--:B-1----:R-:W-:Y:S02]  /*71b90*/  LEA R10, P6, R16.reuse, R0.reuse, 0x1 ;  /* 0x00000000100a7211 */ /* 0x0c2fe400078c08ff */
[----:B------:R-:W-:Y:S02]  /*71ba0*/  PRMT R41, R41, 0x7632, R41 ;  /* 0x0000763229297816 */ /* 0x000fe40000000029 */
[----:B------:R-:W-:Y:S01]  /*71bb0*/  LEA.HI.X.SX32 R11, R16, R3, 0x1, P6 ;  /* 0x00000003100b7211 */ /* 0x000fe200030f0eff */
[----:B------:R-:W-:Y:S01]  /*71bc0*/  IMAD R16, R93, 0x2, R16 ;  /* 0x000000025d107824 */ /* 0x000fe200078e0210 */
[----:B------:R-:W-:Y:S01]  /*71bd0*/  LOP3.LUT R17, R2, 0xa0, RZ, 0xfc, !PT ;  /* 0x000000a002117812 */ /* 0x000fe200078efcff */
[----:B------:R1:W-:Y:S03]  /*71be0*/  @P5 STG.E.U16 desc[UR16][R8.64], R41 ;  /* 0x0000002908005986 */ /* 0x0003e6000c101510 */
[----:B0-----:R-:W-:Y:S01]  /*71bf0*/  ISETP.LT.AND P5, PT, R17, UR5, !P0 ;  /* 0x0000000511007c0c */ /* 0x001fe2000c7a1270 */
[----:B------:R0:W-:Y:S01]  /*71c00*/  @P4 STG.E.U16 desc[UR16][R10.64], R42 ;  /* 0x0000002a0a004986 */ /* 0x0001e2000c101510 */
[----:B------:R-:W-:Y:S01]  /*71c10*/  IMAD R17, R93, 0x2, R16 ;  /* 0x000000025d117824 */ /* 0x000fe200078e0210 */
[----:B------:R-:W3:Y:S01]  /*71c20*/  LDCU UR5, c[0x0][0x39c] ;  /* 0x00007380ff0577ac */ /* 0x000ee20008000800 */
[----:B-1----:R-:W-:-:S04]  /*71c30*/  LEA R8, P4, R16, R0, 0x1 ;  /* 0x0000000010087211 */ /* 0x002fc800078808ff */
[----:B------:R-:W-:Y:S02]  /*71c40*/  LEA.HI.X.SX32 R9, R16, R3, 0x1, P4 ;  /* 0x0000000310097211 */ /* 0x000fe400020f0eff */
[----:B0-----:R-:W-:Y:S02]  /*71c50*/  PRMT R11, R42, 0x7632, R11 ;  /* 0x000076322a0b7816 */ /* 0x001fe4000000000b */
[----:B------:R-:W-:-:S03]  /*71c60*/  LEA R10, P6, R17, R0, 0x1 ;  /* 0x00000000110a7211 */ /* 0x000fc600078c08ff */
[----:B------:R0:W-:Y:S01]  /*71c70*/  @P3 STG.E.U16 desc[UR16][R8.64], R11 ;  /* 0x0000000b08003986 */ /* 0x0001e2000c101510 */
[----:B------:R-:W-:Y:S02]  /*71c80*/  LOP3.LUT R16, R2, 0xa4, RZ, 0xfc, !PT ;  /* 0x000000a402107812 */ /* 0x000fe400078efcff */
[----:B---3--:R-:W-:Y:S01]  /*71c90*/  ISETP.LT.AND P4, PT, R18, UR6, !P0 ;  /* 0x0000000612007c0c */ /* 0x008fe2000c781270 */
[----:B------:R-:W1:Y:S01]  /*71ca0*/  LDCU UR6, c[0x0][0x39c] ;  /* 0x00007380ff0677ac */ /* 0x000e620008000800 */
[----:B------:R-:W-:Y:S02]  /*71cb0*/  ISETP.LT.AND P3, PT, R16, UR7, !P0 ;  /* 0x0000000710007c0c */ /* 0x000fe4000c761270 */
[-C--:B0-----:R-:W-:Y:S01]  /*71cc0*/  LEA.HI.X.SX32 R11, R17, R3.reuse, 0x1, P6 ;  /* 0x00000003110b7211 */ /* 0x081fe200030f0eff */
[C---:B------:R-:W-:Y:S01]  /*71cd0*/  IMAD R17, R93.reuse, 0x2, R17 ;  /* 0x000000025d117824 */ /* 0x040fe200078e0211 */
[----:B------:R-:W-:Y:S01]  /*71ce0*/  LOP3.LUT R18, R2, 0xa6, RZ, 0xfc, !PT ;  /* 0x000000a602127812 */ /* 0x000fe200078efcff */
[----:B------:R-:W0:Y:S02]  /*71cf0*/  LDCU UR7, c[0x0][0x39c] ;  /* 0x00007380ff0777ac */ /* 0x000e240008000800 */
[----:B------:R-:W-:Y:S01]  /*71d00*/  IMAD R16, R93, 0x2, R17 ;  /* 0x000000025d107824 */ /* 0x000fe200078e0211 */
[C---:B------:R-:W-:Y:S01]  /*71d10*/  LEA R8, P6, R17.reuse, R0, 0x1 ;  /* 0x0000000011087211 */ /* 0x040fe200078c08ff */
[----:B------:R3:W-:Y:S03]  /*71d20*/  @P2 STG.E.U16 desc[UR16][R10.64], R43 ;  /* 0x0000002b0a002986 */ /* 0x0007e6000c101510 */
[----:B------:R-:W-:-:S02]  /*71d30*/  LEA.HI.X.SX32 R9, R17, R3, 0x1, P6 ;  /* 0x0000000311097211 */ /* 0x000fc400030f0eff */
[----:B------:R-:W-:Y:S01]  /*71d40*/  ISETP.LT.AND P2, PT, R18, UR5, !P0 ;  /* 0x0000000512007c0c */ /* 0x000fe2000c741270 */
[----:B------:R-:W0:Y:S01]  /*71d50*/  LDCU UR5, c[0x0][0x39c] ;  /* 0x00007380ff0577ac */ /* 0x000e220008000800 */
[----:B------:R-:W-:Y:S01]  /*71d60*/  IMAD R17, R93, 0x2, R16 ;  /* 0x000000025d117824 */ /* 0x000fe200078e0210 */
[----:B---3--:R-:W-:-:S04]  /*71d70*/  LEA R10, P6, R16, R0, 0x1 ;  /* 0x00000000100a7211 */ /* 0x008fc800078c08ff */
[----:B------:R-:W-:Y:S01]  /*71d80*/  LEA.HI.X.SX32 R11, R16, R3, 0x1, P6 ;  /* 0x00000003100b7211 */ /* 0x000fe200030f0eff */
[----:B------:R3:W-:Y:S01]  /*71d90*/  @P1 STG.E.U16 desc[UR16][R8.64], R19 ;  /* 0x0000001308001986 */ /* 0x0007e2000c101510 */
[----:B------:R-:W-:Y:S01]  /*71da0*/  LOP3.LUT R18, R2, 0xa8, RZ, 0xfc, !PT ;  /* 0x000000a802127812 */ /* 0x000fe200078efcff */
[----:B------:R-:W-:Y:S02]  /*71db0*/  IMAD R16, R93, 0x2, R17 ;  /* 0x000000025d107824 */ /* 0x000fe400078e0211 */
[----:B------:R0:W-:Y:S01]  /*71dc0*/  @P5 STG.E.U16 desc[UR16][R10.64], R48 ;  /* 0x000000300a005986 */ /* 0x0001e2000c101510 */
[----:B-1----:R-:W-:Y:S01]  /*71dd0*/  ISETP.LT.AND P1, PT, R18, UR6, !P0 ;  /* 0x0000000612007c0c */ /* 0x002fe2000c721270 */
[----:B------:R-:W1:Y:S01]  /*71de0*/  LDCU UR6, c[0x0][0x39c] ;  /* 0x00007380ff0677ac */ /* 0x000e620008000800 */
[----:B---3--:R-:W-:-:S04]  /*71df0*/  LEA R8, P5, R17, R0, 0x1 ;  /* 0x0000000011087211 */ /* 0x008fc800078a08ff */
[----:B------:R-:W-:Y:S02]  /*71e00*/  LEA.HI.X.SX32 R9, R17, R3, 0x1, P5 ;  /* 0x0000000311097211 */ /* 0x000fe400028f0eff */
[----:B0-----:R-:W-:Y:S02]  /*71e10*/  PRMT R11, R48, 0x7632, R11 ;  /* 0x00007632300b7816 */ /* 0x001fe4000000000b */
[----:B------:R-:W-:Y:S02]  /*71e20*/  LEA R10, P6, R16, R0, 0x1 ;  /* 0x00000000100a7211 */ /* 0x000fe400078c08ff */
[C---:B------:R-:W-:Y:S01]  /*71e30*/  LOP3.LUT R18, R2.reuse, 0xaa, RZ, 0xfc, !PT ;  /* 0x000000aa02127812 */ /* 0x040fe200078efcff */
[----:B------:R0:W-:Y:S01]  /*71e40*/  @P4 STG.E.U16 desc[UR16][R8.64], R11 ;  /* 0x0000000b08004986 */ /* 0x0001e2000c101510 */
[----:B------:R-:W-:Y:S02]  /*71e50*/  LOP3.LUT R17, R2, 0xac, RZ, 0xfc, !PT ;  /* 0x000000ac02117812 */ /* 0x000fe400078efcff */
[----:B------:R-:W-:Y:S01]  /*71e60*/  ISETP.LT.AND P5, PT, R18, UR5, !P0 ;  /* 0x0000000512007c0c */ /* 0x000fe2000c7a1270 */
[----:B------:R-:W3:Y:S01]  /*71e70*/  LDCU UR5, c[0x0][0x39c] ;  /* 0x00007380ff0577ac */ /* 0x000ee20008000800 */
[----:B------:R-:W-:-:S02]  /*71e80*/  ISETP.LT.AND P4, PT, R17, UR7, !P0 ;  /* 0x0000000711007c0c */ /* 0x000fc4000c781270 */
[-C--:B0-----:R-:W-:Y:S01]  /*71e90*/  LEA.HI.X.SX32 R11, R16, R3.reuse, 0x1, P6 ;  /* 0x00000003100b7211 */ /* 0x081fe200030f0eff */
[C---:B------:R-:W-:Y:S01]  /*71ea0*/  IMAD R16, R93.reuse, 0x2, R16 ;  /* 0x000000025d107824 */ /* 0x040fe200078e0210 */
[----:B------:R-:W-:Y:S01]  /*71eb0*/  LOP3.LUT R18, R2, 0xae, RZ, 0xfc, !PT ;  /* 0x000000ae02127812 */ /* 0x000fe200078efcff */
[----:B------:R-:W0:Y:S02]  /*71ec0*/  LDCU UR7, c[0x0][0x39c] ;  /* 0x00007380ff0777ac */ /* 0x000e240008000800 */
[----:B------:R-:W-:Y:S01]  /*71ed0*/  IMAD R17, R93, 0x2, R16 ;  /* 0x000000025d117824 */ /* 0x000fe200078e0210 */
[----:B------:R-:W-:Y:S01]  /*71ee0*/  LEA R8, P6, R16, R0, 0x1 ;  /* 0x0000000010087211 */ /* 0x000fe200078c08ff */
[----:B------:R3:W-:Y:S01]  /*71ef0*/  @P3 STG.E.U16 desc[UR16][R10.64], R49 ;  /* 0x000000310a003986 */ /* 0x0007e2000c101510 */
[----:B-1----:R-:W-:Y:S01]  /*71f00*/  ISETP.LT.AND P3, PT, R18, UR6, !P0 ;  /* 0x0000000612007c0c */ /* 0x002fe2000c761270 */
[----:B------:R-:W1:Y:S01]  /*71f10*/  LDCU UR6, c[0x0][0x39c] ;  /* 0x00007380ff0677ac */ /* 0x000e620008000800 */
[----:B------:R-:W-:-:S02]  /*71f20*/  LEA.HI.X.SX32 R9, R16, R3, 0x1, P6 ;  /* 0x0000000310097211 */ /* 0x000fc400030f0eff */
[----:B------:R-:W-:Y:S02]  /*71f30*/  LOP3.LUT R16, R2, 0xb0, RZ, 0xfc, !PT ;  /* 0x000000b002107812 */ /* 0x000fe400078efcff */
[----:B---3--:R-:W-:-:S04]  /*71f40*/  LEA R10, P6, R17, R0, 0x1 ;  /* 0x00000000110a7211 */ /* 0x008fc800078c08ff */
[-C--:B------:R-:W-:Y:S01]  /*71f50*/  LEA.HI.X.SX32 R11, R17, R3.reuse, 0x1, P6 ;  /* 0x00000003110b7211 */ /* 0x080fe200030f0eff */
[----:B------:R-:W-:Y:S01]  /*71f60*/  IMAD R17, R93, 0x2, R17 ;  /* 0x000000025d117824 */ /* 0x000fe200078e0211 */
[----:B------:R3:W-:Y:S01]  /*71f70*/  @P2 STG.E.U16 desc[UR16][R8.64], R24 ;  /* 0x0000001808002986 */ /* 0x0007e2000c101510 */
[----:B------:R-:W-:Y:S01]  /*71f80*/  ISETP.LT.AND P2, PT, R16, UR5, !P0 ;  /* 0x0000000510007c0c */ /* 0x000fe2000c741270 */
[----:B------:R-:W0:Y:S02]  /*71f90*/  LDCU UR5, c[0x0][0x39c] ;  /* 0x00007380ff0577ac */ /* 0x000e240008000800 */
[----:B------:R0:W-:Y:S01]  /*71fa0*/  @P1 STG.E.U16 desc[UR16][R10.64], R50 ;  /* 0x000000320a001986 */ /* 0x0001e2000c101510 */
[----:B------:R-:W-:Y:S01]  /*71fb0*/  LEA R16, P1, R17, R0, 0x1 ;  /* 0x0000000011107211 */ /* 0x000fe200078208ff */
[----:B------:R-:W-:Y:S01]  /*71fc0*/  IMAD R18, R93, 0x2, R17 ;  /* 0x000000025d127824 */ /* 0x000fe200078e0211 */
[----:B------:R-:W-:Y:S02]  /*71fd0*/  LOP3.LUT R19, R2, 0xb2, RZ, 0xfc, !PT ;  /* 0x000000b202137812 */ /* 0x000fe400078efcff */
[----:B------:R-:W-:-:S02]  /*71fe0*/  LEA.HI.X.SX32 R17, R17, R3, 0x1, P1 ;  /* 0x0000000311117211 */ /* 0x000fc400008f0eff */
[----:B---3--:R-:W-:Y:S02]  /*71ff0*/  PRMT R9, R50, 0x7632, R9 ;  /* 0x0000763232097816 */ /* 0x008fe40000000009 */
[----:B------:R-:W-:Y:S02]  /*72000*/  LEA R8, P6, R18, R0, 0x1 ;  /* 0x0000000012087211 */ /* 0x000fe400078c08ff */
[----:B-1----:R-:W-:Y:S01]  /*72010*/  ISETP.LT.AND P1, PT, R19, UR6, !P0 ;  /* 0x0000000613007c0c */ /* 0x002fe2000c721270 */
[----:B------:R1:W-:Y:S01]  /*72020*/  @P5 STG.E.U16 desc[UR16][R16.64], R9 ;  /* 0x0000000910005986 */ /* 0x0003e2000c101510 */
[C---:B------:R-:W-:Y:S01]  /*72030*/  LOP3.LUT R19, R2.reuse, 0xb4, RZ, 0xfc, !PT ;  /* 0x000000b402137812 */ /* 0x040fe200078efcff */
[----:B------:R-:W3:Y:S01]  /*72040*/  LDCU UR6, c[0x0][0x39c] ;  /* 0x00007380ff0677ac */ /* 0x000ee20008000800 */
[----:B0-----:R-:W-:Y:S02]  /*72050*/  LOP3.LUT R11, R2, 0xb6, RZ, 0xfc, !PT ;  /* 0x000000b6020b7812 */ /* 0x001fe400078efcff */
[----:B------:R-:W-:Y:S01]  /*72060*/  ISETP.LT.AND P5, PT, R19, UR7, !P0 ;  /* 0x0000000713007c0c */ /* 0x000fe2000c7a1270 */
[----:B------:R-:W0:Y:S01]  /*72070*/  LDCU UR7, c[0x0][0x39c] ;  /* 0x00007380ff0777ac */ /* 0x000e220008000800 */
[----:B-1----:R-:W-:Y:S01]  /*72080*/  LEA.HI.X.SX32 R9, R18, R3, 0x1, P6 ;  /* 0x0000000312097211 */ /* 0x002fe200030f0eff */
[----:B------:R-:W-:-:S04]  /*72090*/  IMAD R18, R93, 0x2, R18 ;  /* 0x000000025d127824 */ /* 0x000fc800078e0212 */
[----:B------:R-:W-:Y:S01]  /*720a0*/  IMAD R19, R93, 0x2, R18 ;  /* 0x000000025d137824 */ /* 0x000fe200078e0212 */
[CC--:B------:R-:W-:Y:S01]  /*720b0*/  LEA R10, P6, R18.reuse, R0.reuse, 0x1 ;  /* 0x00000000120a7211 */ /* 0x0c0fe200078c08ff */
[----:B------:R1:W-:Y:S01]  /*720c0*/  @P4 STG.E.U16 desc[UR16][R8.64], R51 ;  /* 0x0000003308004986 */ /* 0x0003e2000c101510 */
[----:B------:R-:W-:Y:S01]  /*720d0*/  ISETP.LT.AND P4, PT, R11, UR5, !P0 ;  /* 0x000000050b007c0c */ /* 0x000fe2000c781270 */
[----:B------:R-:W0:Y:S01]  /*720e0*/  LDCU UR5, c[0x0][0x39c] ;  /* 0x00007380ff0577ac */ /* 0x000e220008000800 */
[-C--:B------:R-:W-:Y:S02]  /*720f0*/  LEA.HI.X.SX32 R11, R18, R3.reuse, 0x1, P6 ;  /* 0x00000003120b7211 */ /* 0x080fe400030f0eff */
[C---:B------:R-:W-:Y:S02]  /*72100*/  LEA R16, P6, R19.reuse, R0, 0x1 ;  /* 0x0000000013107211 */ /* 0x040fe400078c08ff */
[----:B------:R-:W-:Y:S02]  /*72110*/  LOP3.LUT R18, R2, 0xb8, RZ, 0xfc, !PT ;  /* 0x000000b802127812 */ /* 0x000fe400078efcff */
[----:B------:R-:W-:Y:S01]  /*72120*/  LEA.HI.X.SX32 R17, R19, R3, 0x1, P6 ;  /* 0x0000000313117211 */ /* 0x000fe200030f0eff */
[----:B------:R-:W-:Y:S01]  /*72130*/  IMAD R19, R93, 0x2, R19 ;  /* 0x000000025d137824 */ /* 0x000fe200078e0213 */
[----:B-1----:R-:W-:-:S05]  /*72140*/  PRMT R9, R51, 0x7632, R9 ;  /* 0x0000763233097816 */ /* 0x002fca0000000009 */
[----:B------:R1:W-:Y:S01]  /*72150*/  @P3 STG.E.U16 desc[UR16][R10.64], R9 ;  /* 0x000000090a003986 */ /* 0x0003e2000c101510 */
[----:B---3--:R-:W-:Y:S01]  /*72160*/  ISETP.LT.AND P3, PT, R18, UR6, !P0 ;  /* 0x0000000612007c0c */ /* 0x008fe2000c761270 */
[----:B------:R-:W3:Y:S02]  /*72170*/  LDCU UR6, c[0x0][0x39c] ;  /* 0x00007380ff0677ac */ /* 0x000ee40008000800 */
[----:B------:R0:W-:Y:S01]  /*72180*/  @P2 STG.E.U16 desc[UR16][R16.64], R56 ;  /* 0x0000003810002986 */ /* 0x0001e2000c101510 */
[----:B------:R-:W-:Y:S01]  /*72190*/  LEA R8, P2, R19, R0, 0x1 ;  /* 0x0000000013087211 */ /* 0x000fe200078408ff */
[----:B------:R-:W-:Y:S01]  /*721a0*/  IMAD R18, R93, 0x2, R19 ;  /* 0x000000025d127824 */ /* 0x000fe200078e0213 */
[----:B------:R-:W-:Y:S02]  /*721b0*/  LOP3.LUT R24, R2, 0xba, RZ, 0xfc, !PT ;  /* 0x000000ba02187812 */ /* 0x000fe400078efcff */
[----:B-1----:R-:W-:Y:S02]  /*721c0*/  LEA.HI.X.SX32 R9, R19, R3, 0x1, P2 ;  /* 0x0000000313097211 */ /* 0x002fe400010f0eff */
[----:B------:R-:W-:-:S02]  /*721d0*/  PRMT R11, R56, 0x7632, R11 ;  /* 0x00007632380b7816 */ /* 0x000fc4000000000b */
[----:B------:R-:W-:Y:S02]  /*721e0*/  LEA R10, P6, R18, R0, 0x1 ;  /* 0x00000000120a7211 */ /* 0x000fe400078c08ff */
[----:B0-----:R-:W-:Y:S01]  /*721f0*/  ISETP.LT.AND P2, PT, R24, UR5, !P0 ;  /* 0x0000000518007c0c */ /* 0x001fe2000c741270 */
[----:B------:R0:W-:Y:S01]  /*72200*/  @P1 STG.E.U16 desc[UR16][R8.64], R11 ;  /* 0x0000000b08001986 */ /* 0x0001e2000c101510 */
[C---:B------:R-:W-:Y:S01]  /*72210*/  LOP3.LUT R19, R2.reuse, 0xbc, RZ, 0xfc, !PT ;  /* 0x000000bc02137812 */ /* 0x040fe200078efcff */
[----:B------:R-:W1:Y:S01]  /*72220*/  LDCU UR5, c[0x0][0x39c] ;  /* 0x00007380ff0577ac */ /* 0x000e620008000800 */
[----:B------:R-:W-:Y:S02]  /*72230*/  LOP3.LUT R17, R2, 0xbe, RZ, 0xfc, !PT ;  /* 0x000000be02117812 */ /* 0x000fe400078efcff */
[----:B------:R-:W-:Y:S01]  /*72240*/  ISETP.LT.AND P1, PT, R19, UR7, !P0 ;  /* 0x0000000713007c0c */ /* 0x000fe2000c721270 */
[----:B------:R-:W1:Y:S01]  /*72250*/  LDCU UR7, c[0x0][0x39c] ;  /* 0x00007380ff0777ac */ /* 0x000e620008000800 */
[----:B0-----:R-:W-:Y:S01]  /*72260*/  LEA.HI.X.SX32 R11, R18, R3, 0x1, P6 ;  /* 0x00000003120b7211 */ /* 0x001fe200030f0eff */
[----:B------:R-:W-:-:S04]  /*72270*/  IMAD R18, R93, 0x2, R18 ;  /* 0x000000025d127824 */ /* 0x000fc800078e0212 */
[----:B------:R-:W-:Y:S01]  /*72280*/  IMAD R19, R93, 0x2, R18 ;  /* 0x000000025d137824 */ /* 0x000fe200078e0212 */
[CC--:B------:R-:W-:Y:S01]  /*72290*/  LEA R16, P6, R18.reuse, R0.reuse, 0x1 ;  /* 0x0000000012107211 */ /* 0x0c0fe200078c08ff */
[----:B------:R0:W-:Y:S01]  /*722a0*/  @P5 STG.E.U16 desc[UR16][R10.64], R57 ;  /* 0x000000390a005986 */ /* 0x0001e2000c101510 */
[----:B---3--:R-:W-:Y:S01]  /*722b0*/  ISETP.LT.AND P5, PT, R17, UR6, !P0 ;  /* 0x0000000611007c0c */ /* 0x008fe2000c7a1270 */
[----:B------:R-:W3:Y:S01]  /*722c0*/  LDCU UR6, c[0x0][0x39c] ;  /* 0x00007380ff0677ac */ /* 0x000ee20008000800 */
[----:B------:R-:W-:Y:S02]  /*722d0*/  LEA.HI.X.SX32 R17, R18, R3, 0x1, P6 ;  /* 0x0000000312117211 */ /* 0x000fe400030f0eff */
[----:B------:R-:W-:Y:S02]  /*722e0*/  LEA R8, P6, R19, R0, 0x1 ;  /* 0x0000000013087211 */ /* 0x000fe400078c08ff */
[----:B------:R-:W-:Y:S02]  /*722f0*/  PRMT R24, R57, 0x7632, R24 ;  /* 0x0000763239187816 */ /* 0x000fe40000000018 */
[----:B------:R-:W-:-:S02]  /*72300*/  LOP3.LUT R18, R2, 0xc0, RZ, 0xfc, !PT ;  /* 0x000000c002127812 */ /* 0x000fc400078efcff */
[-C--:B------:R-:W-:Y:S01]  /*72310*/  LEA.HI.X.SX32 R9, R19, R3.reuse, 0x1, P6 ;  /* 0x0000000313097211 */ /* 0x080fe200030f0eff */
[----:B------:R-:W-:Y:S01]  /*72320*/  IMAD R19, R93, 0x2, R19 ;  /* 0x000000025d137824 */ /* 0x000fe200078e0213 */
[----:B------:R2:W-:Y:S01]  /*72330*/  @P4 STG.E.U16 desc[UR16][R16.64], R24 ;  /* 0x0000001810004986 */ /* 0x0005e2000c101510 */
[----:B-1----:R-:W-:Y:S01]  /*72340*/  ISETP.LT.AND P4, PT, R18, UR5, !P0 ;  /* 0x0000000512007c0c */ /* 0x002fe2000c781270 */
[----:B------:R-:W1:Y:S02]  /*72350*/  LDCU UR5, c[0x0][0x39c] ;  /* 0x00007380ff0577ac */ /* 0x000e640008000800 */
[----:B------:R3:W-:Y:S01]  /*72360*/  @P3 STG.E.U16 desc[UR16][R8.64], R58 ;  /* 0x0000003a08003986 */ /* 0x0007e2000c101510 */
[----:B------:R-:W-:Y:S01]  /*72370*/  LEA R18, P3, R19, R0, 0x1 ;  /* 0x0000000013127211 */ /* 0x000fe200078608ff */
[----:B0-----:R-:W-:Y:S01]  /*72380*/  IMAD R10, R93, 0x2, R19 ;  /* 0x000000025d0a7824 */ /* 0x001fe200078e0213 */
[----:B------:R-:W-:Y:S02]  /*72390*/  LOP3.LUT R11, R2, 0xc2, RZ, 0xfc, !PT ;  /* 0x000000c2020b7812 */ /* 0x000fe400078efcff */
[----:B------:R-:W-:-:S02]  /*723a0*/  LEA.HI.X.SX32 R19, R19, R3, 0x1, P3 ;  /* 0x0000000313137211 */ /* 0x000fc400018f0eff */
[----:B--2---:R-:W-:Y:S02]  /*723b0*/  PRMT R17, R58, 0x7632, R17 ;  /* 0x000076323a117816 */ /* 0x004fe40000000011 */
[----:B------:R-:W-:Y:S01]  /*723c0*/  LEA R16, P6, R10, R0, 0x1 ;  /* 0x000000000a107211 */ /* 0x000fe200078c08ff */
[----:B---3--:R-:W-:Y:S01]  /*723d0*/  IMAD R8, R93, 0x2, R10 ;  /* 0x000000025d087824 */ /* 0x008fe200078e020a */
[----:B------:R-:W-:Y:S01]  /*723e0*/  ISETP.LT.AND P3, PT, R11, UR6, !P0 ;  /* 0x000000060b007c0c */ /* 0x000fe2000c761270 */
[----:B------:R-:W0:Y:S01]  /*723f0*/  LDCU UR6, c[0x0][0x39c] ;  /* 0x00007380ff0677ac */ /* 0x000e220008000800 */
[----:B------:R2:W-:Y:S01]  /*72400*/  @P2 STG.E.U16 desc[UR16][R18.64], R17 ;  /* 0x0000001112002986 */ /* 0x0005e2000c101510 */
[C---:B------:R-:W-:Y:S01]  /*72410*/  LOP3.LUT R11, R2.reuse, 0xc4, RZ, 0xfc, !PT ;  /* 0x000000c4020b7812 */ /* 0x040fe200078efcff */
[----:B------:R-:W-:Y:S01]  /*72420*/  IMAD R24, R93, 0x2, R8 ;  /* 0x000000025d187824 */ /* 0x000fe200078e0208 */
[----:B------:R-:W-:Y:S02]  /*72430*/  LOP3.LUT R9, R2, 0xc6, RZ, 0xfc, !PT ;  /* 0x000000c602097812 */ /* 0x000fe400078efcff */
[----:B------:R-:W-:Y:S01]  /*72440*/  ISETP.LT.AND P2, PT, R11, UR7, !P0 ;  /* 0x000000070b007c0c */ /* 0x000fe2000c741270 */
[----:B------:R-:W3:Y:S01]  /*72450*/  LDCU UR7, c[0x0][0x39c] ;  /* 0x00007380ff0777ac */ /* 0x000ee20008000800 */
[----:B--2---:R-:W-:-:S02]  /*72460*/  LEA.HI.X.SX32 R17, R10, R3, 0x1, P6 ;  /* 0x000000030a117211 */ /* 0x004fc400030f0eff */
[----:B------:R-:W-:-:S03]  /*72470*/  LEA R10, P6, R8, R0, 0x1 ;  /* 0x00000000080a7211 */ /* 0x000fc600078c08ff */
[----:B------:R2:W-:Y:S01]  /*72480*/  @P1 STG.E.U16 desc[UR16][R16.64], R59 ;  /* 0x0000003b10001986 */ /* 0x0005e2000c101510 */
[-C--:B------:R-:W-:Y:S02]  /*72490*/  LEA.HI.X.SX32 R11, R8, R3.reuse, 0x1, P6 ;  /* 0x00000003080b7211 */ /* 0x080fe400030f0eff */
[C---:B------:R-:W-:Y:S02]  /*724a0*/  LEA R8, P6, R24.reuse, R0, 0x1 ;  /* 0x0000000018087211 */ /* 0x040fe400078c08ff */
[----:B-1----:R-:W-:Y:S01]  /*724b0*/  ISETP.LT.AND P1, PT, R9, UR5, !P0 ;  /* 0x0000000509007c0c */ /* 0x002fe2000c721270 */
[----:B------:R-:W1:Y:S01]  /*724c0*/  LDCU UR5, c[0x0][0x39c] ;  /* 0x00007380ff0577ac */ /* 0x000e620008000800 */
[----:B------:R-:W-:Y:S01]  /*724d0*/  LEA.HI.X.SX32 R9, R24, R3, 0x1, P6 ;  /* 0x0000000318097211 */ /* 0x000fe200030f0eff */
[----:B------:R-:W-:Y:S01]  /*724e0*/  IMAD R24, R93, 0x2, R24 ;  /* 0x000000025d187824 */ /* 0x000fe200078e0218 */
[----:B------:R-:W-:Y:S02]  /*724f0*/  LOP3.LUT R18, R2, 0xc8, RZ, 0xfc, !PT ;  /* 0x000000c802127812 */ /* 0x000fe400078efcff */
[----:B--2---:R-:W-:-:S05]  /*72500*/  PRMT R17, R59, 0x7632, R17 ;  /* 0x000076323b117816 */ /* 0x004fca0000000011 */
[----:B------:R2:W-:Y:S01]  /*72510*/  @P5 STG.E.U16 desc[UR16][R10.64], R17 ;  /* 0x000000110a005986 */ /* 0x0005e2000c101510 */
[----:B0-----:R-:W-:Y:S01]  /*72520*/  ISETP.LT.AND P5, PT, R18, UR6, !P0 ;  /* 0x0000000612007c0c */ /* 0x001fe2000c7a1270 */
[----:B------:R-:W0:Y:S02]  /*72530*/  LDCU UR6, c[0x0][0x39c] ;  /* 0x00007380ff0677ac */ /* 0x000e240008000800 */
[----:B------:R0:W-:Y:S01]  /*72540*/  @P4 STG.E.U16 desc[UR16][R8.64], R64 ;  /* 0x0000004008004986 */ /* 0x0001e2000c101510 */
[----:B------:R-:W-:Y:S01]  /*72550*/  LEA R16, P4, R24, R0, 0x1 ;  /* 0x0000000018107211 */ /* 0x000fe200078808ff */
[----:B------:R-:W-:Y:S01]  /*72560*/  IMAD R18, R93, 0x2, R24 ;  /* 0x000000025d127824 */ /* 0x000fe200078e0218 */
[----:B------:R-:W-:Y:S02]  /*72570*/  LOP3.LUT R19, R2, 0xca, RZ, 0xfc, !PT ;  /* 0x000000ca02137812 */ /* 0x000fe400078efcff */
[----:B--2---:R-:W-:Y:S02]  /*72580*/  LEA.HI.X.SX32 R17, R24, R3, 0x1, P4 ;  /* 0x0000000318117211 */ /* 0x004fe400020f0eff */
[----:B------:R-:W-:-:S02]  /*72590*/  PRMT R11, R64, 0x7632, R11 ;  /* 0x00007632400b7816 */ /* 0x000fc4000000000b */
[----:B------:R-:W-:Y:S02]  /*725a0*/  LEA R10, P6, R18, R0, 0x1 ;  /* 0x00000000120a7211 */ /* 0x000fe400078c08ff */
[----:B-1----:R-:W-:Y:S01]  /*725b0*/  ISETP.LT.AND P4, PT, R19, UR5, !P0 ;  /* 0x0000000513007c0c */ /* 0x002fe2000c781270 */
[----:B------:R1:W-:Y:S01]  /*725c0*/  @P3 STG.E.U16 desc[UR16][R16.64], R11 ;  /* 0x0000000b10003986 */ /* 0x0003e2000c101510 */
[C---:B------:R-:W-:Y:S01]  /*725d0*/  LOP3.LUT R19, R2.reuse, 0xcc, RZ, 0xfc, !PT ;  /* 0x000000cc02137812 */ /* 0x040fe200078efcff */
[----:B------:R-:W2:Y:S01]  /*725e0*/  LDCU UR5, c[0x0][0x39c] ;  /* 0x00007380ff0577ac */ /* 0x000ea20008000800 */
[----:B0-----:R-:W-:Y:S02]  /*725f0*/  LOP3.LUT R9, R2, 0xce, RZ, 0xfc, !PT ;  /* 0x000000ce02097812 */ /* 0x001fe400078efcff */
[----:B---3--:R-:W-:Y:S01]  /*72600*/  ISETP.LT.AND P3, PT, R19, UR7, !P0 ;  /* 0x0000000713007c0c */ /* 0x008fe2000c761270 */
[----:B------:R-:W0:Y:S01]  /*72610*/  LDCU UR7, c[0x0][0x39c] ;  /* 0x00007380ff0777ac */ /* 0x000e220008000800 */
[----:B-1----:R-:W-:Y:S01]  /*72620*/  LEA.HI.X.SX32 R11, R18, R3, 0x1, P6 ;  /* 0x00000003120b7211 */ /* 0x002fe200030f0eff */
[----:B------:R-:W-:-:S04]  /*72630*/  IMAD R18, R93, 0x2, R18 ;  /* 0x000000025d127824 */ /* 0x000fc800078e0212 */
[----:B------:R-:W-:Y:S01]  /*72640*/  IMAD R19, R93, 0x2, R18 ;  /* 0x000000025d137824 */ /* 0x000fe200078e0212 */
[CC--:B------:R-:W-:Y:S01]  /*72650*/  LEA R8, P6, R18.reuse, R0.reuse, 0x1 ;  /* 0x0000000012087211 */ /* 0x0c0fe200078c08ff */
[----:B------:R1:W-:Y:S01]  /*72660*/  @P2 STG.E.U16 desc[UR16][R10.64], R65 ;  /* 0x000000410a002986 */ /* 0x0003e2000c101510 */
[----:B------:R-:W-:Y:S01]  /*72670*/  ISETP.LT.AND P2, PT, R9, UR6, !P0 ;  /* 0x0000000609007c0c */ /* 0x000fe2000c741270 */
[----:B------:R-:W3:Y:S01]  /*72680*/  LDCU UR6, c[0x0][0x39c] ;  /* 0x00007380ff0677ac */ /* 0x000ee20008000800 */
[-C--:B------:R-:W-:Y:S02]  /*72690*/  LEA.HI.X.SX32 R9, R18, R3.reuse, 0x1, P6 ;  /* 0x0000000312097211 */ /* 0x080fe400030f0eff */
[C---:B------:R-:W-:Y:S02]  /*726a0*/  LEA R16, P6, R19.reuse, R0, 0x1 ;  /* 0x0000000013107211 */ /* 0x040fe400078c08ff */
[----:B------:R-:W-:Y:S02]  /*726b0*/  LOP3.LUT R18, R2, 0xd0, RZ, 0xfc, !PT ;  /* 0x000000d002127812 */ /* 0x000fe400078efcff */
[----:B------:R-:W-:Y:S01]  /*726c0*/  LEA.HI.X.SX32 R17, R19, R3, 0x1, P6 ;  /* 0x0000000313117211 */ /* 0x000fe200030f0eff */
[----:B------:R-:W-:Y:S01]  /*726d0*/  IMAD R19, R93, 0x2, R19 ;  /* 0x000000025d137824 */ /* 0x000fe200078e0213 */
[----:B-1----:R-:W-:-:S05]  /*726e0*/  PRMT R11, R65, 0x7632, R11 ;  /* 0x00007632410b7816 */ /* 0x002fca000000000b */
[----:B------:R1:W-:Y:S01]  /*726f0*/  @P1 STG.E.U16 desc[UR16][R8.64], R11 ;  /* 0x0000000b08001986 */ /* 0x0003e2000c101510 */
[----:B--2---:R-:W-:Y:S01]  /*72700*/  ISETP.LT.AND P1, PT, R18, UR5, !P0 ;  /* 0x0000000512007c0c */ /* 0x004fe2000c721270 */
[----:B------:R-:W2:Y:S02]  /*72710*/  LDCU UR5, c[0x0][0x39c] ;  /* 0x00007380ff0577ac */ /* 0x000ea40008000800 */
[----:B------:R0:W-:Y:S01]  /*72720*/  @P5 STG.E.U16 desc[UR16][R16.64], R66 ;  /* 0x0000004210005986 */ /* 0x0001e2000c101510 */
[----:B------:R-:W-:Y:S01]  /*72730*/  LEA R10, P5, R19, R0, 0x1 ;  /* 0x00000000130a7211 */ /* 0x000fe200078a08ff */
[----:B------:R-:W-:Y:S01]  /*72740*/  IMAD R18, R93, 0x2, R19 ;  /* 0x000000025d127824 */ /* 0x000fe200078e0213 */
[----:B------:R-:W-:Y:S02]  /*72750*/  LOP3.LUT R24, R2, 0xd2, RZ, 0xfc, !PT ;  /* 0x000000d202187812 */ /* 0x000fe400078efcff */
[----:B-1----:R-:W-:Y:S02]  /*72760*/  LEA.HI.X.SX32 R11, R19, R3, 0x1, P5 ;  /* 0x00000003130b7211 */ /* 0x002fe400028f0eff */
[----:B------:R-:W-:-:S02]  /*72770*/  PRMT R9, R66, 0x7632, R9 ;  /* 0x0000763242097816 */ /* 0x000fc40000000009 */
[----:B------:R-:W-:-:S03]  /*72780*/  LEA R8, P6, R18, R0, 0x1 ;  /* 0x0000000012087211 */ /* 0x000fc600078c08ff */
[----:B------:R1:W-:Y:S01]  /*72790*/  @P4 STG.E.U16 desc[UR16][R10.64], R9 ;  /* 0x000000090a004986 */ /* 0x0003e2000c101510 */
[----:B------:R-:W-:Y:S02]  /*727a0*/  LOP3.LUT R19, R2, 0xd4, RZ, 0xfc, !PT ;  /* 0x000000d402137812 */ /* 0x000fe400078efcff */
[----:B---3--:R-:W-:Y:S01]  /*727b0*/  ISETP.LT.AND P5, PT, R24, UR6, !P0 ;  /* 0x0000000618007c0c */ /* 0x008fe2000c7a1270 */
[----:B------:R-:W3:Y:S01]  /*727c0*/  LDCU UR6, c[0x0][0x39c] ;  /* 0x00007380ff0677ac */ /* 0x000ee20008000800 */
[----:B0-----:R-:W-:Y:S02]  /*727d0*/  ISETP.LT.AND P4, PT, R19, UR7, !P0 ;  /* 0x0000000713007c0c */ /* 0x001fe4000c781270 */
[----:B------:R-:W-:Y:S01]  /*727e0*/  LOP3.LUT R17, R2, 0xd6, RZ, 0xfc, !PT ;  /* 0x000000d602117812 */ /* 0x000fe200078efcff */
[----:B------:R-:W0:Y:S01]  /*727f0*/  LDCU UR7, c[0x0][0x39c] ;  /* 0x00007380ff0777ac */ /* 0x000e220008000800 */
[----:B-1----:R-:W-:Y:S01]  /*72800*/  LEA.HI.X.SX32 R9, R18, R3, 0x1, P6 ;  /* 0x0000000312097211 */ /* 0x002fe200030f0eff */
[----:B------:R-:W-:-:S04]  /*72810*/  IMAD R18, R93, 0x2, R18 ;  /* 0x000000025d127824 */ /* 0x000fc800078e0212 */
[----:B------:R-:W-:Y:S01]  /*72820*/  IMAD R19, R93, 0x2, R18 ;  /* 0x000000025d137824 */ /* 0x000fe200078e0212 */
[CC--:B------:R-:W-:Y:S01]  /*72830*/  LEA R16, P6, R18.reuse, R0.reuse, 0x1 ;  /* 0x0000000012107211 */ /* 0x0c0fe200078c08ff */
[----:B------:R1:W-:Y:S01]  /*72840*/  @P3 STG.E.U16 desc[UR16][R8.64], R67 ;  /* 0x0000004308003986 */ /* 0x0003e2000c101510 */
[----:B--2---:R-:W-:Y:S01]  /*72850*/  ISETP.LT.AND P3, PT, R17, UR5, !P0 ;  /* 0x0000000511007c0c */ /* 0x004fe2000c761270 */
[----:B------:R-:W2:Y:S01]  /*72860*/  LDCU UR5, c[0x0][0x39c] ;  /* 0x00007380ff0577ac */ /* 0x000ea20008000800 */
        /* <DEDUP_REMOVED lines=18> */
[----:B--2---:R-:W-:Y:S01]  /*72990*/  ISETP.LT.AND P1, PT, R24, UR5, !P0 ;  /* 0x0000000518007c0c */ /* 0x004fe2000c721270 */
[----:B------:R-:W2:Y:S01]  /*729a0*/  LDCU UR5, c[0x0][0x39c] ;  /* 0x00007380ff0577ac */ /* 0x000ea20008000800 */
        /* <DEDUP_REMOVED lines=8> */
[----:B---3--:R-:W-:Y:S01]  /*72a30*/  ISETP.LT.AND P4, PT, R11, UR6, !P0 ;  /* 0x000000060b007c0c */ /* 0x008fe2000c781270 */
        /* <DEDUP_REMOVED lines=48> */
[----:B--2---:R-:W-:Y:S01]  /*72d40*/  ISETP.LT.AND P3, PT, R24, UR5, !P0 ;  /* 0x0000000518007c0c */ /* 0x004fe2000c761270 */
[----:B------:R-:W2:Y:S01]  /*72d50*/  LDCU UR5, c[0x0][0x39c] ;  /* 0x00007380ff0577ac */ /* 0x000ea20008000800 */
[----:B0-----:R-:W-:Y:S02]  /*72d60*/  LOP3.LUT R17, R2, 0xee, RZ, 0xfc, !PT ;  /* 0x000000ee02117812 */ /* 0x001fe400078efcff */
[----:B-1----:R-:W-:Y:S01]  /*72d70*/  LEA.HI.X.SX32 R9, R18, R3, 0x1, P6 ;  /* 0x0000000312097211 */ /* 0x002fe200030f0eff */
[----:B------:R-:W-:-:S04]  /*72d80*/  IMAD R18, R93, 0x2, R18 ;  /* 0x000000025d127824 */ /* 0x000fc800078e0212 */
[----:B------:R-:W-:Y:S01]  /*72d90*/  IMAD R24, R93, 0x2, R18 ;  /* 0x000000025d187824 */ /* 0x000fe200078e0212 */
[-C--:B------:R-:W-:Y:S01]  /*72da0*/  LEA R16, P6, R18, R0.reuse, 0x1 ;  /* 0x0000000012107211 */ /* 0x080fe200078c08ff */
[----:B------:R-:W-:Y:S01]  /*72db0*/  @P1 STG.E.U16 desc[UR16][R8.64], R81 ;  /* 0x0000005108001986 */ /* 0x000fe2000c101510 */
[----:B---3--:R-:W-:Y:S01]  /*72dc0*/  ISETP.LT.AND P1, PT, R17, UR6, !P0 ;  /* 0x0000000611007c0c */ /* 0x008fe2000c721270 */
[----:B------:R-:W0:Y:S01]  /*72dd0*/  LDCU UR6, c[0x0][0x39c] ;  /* 0x00007380ff0677ac */ /* 0x000e220008000800 */
[----:B------:R-:W-:Y:S01]  /*72de0*/  LOP3.LUT R19, R2, 0xec, RZ, 0xfc, !PT ;  /* 0x000000ec02137812 */ /* 0x000fe200078efcff */
[----:B------:R-:W1:Y:S01]  /*72df0*/  LDS.128 R8, [R91] ;  /* 0x000000005b087984 */ /* 0x000e620000000c00 */
[----:B------:R-:W-:Y:S02]  /*72e00*/  LEA.HI.X.SX32 R17, R18, R3, 0x1, P6 ;  /* 0x0000000312117211 */ /* 0x000fe400030f0eff */
[----:B------:R-:W-:Y:S02]  /*72e10*/  LEA R18, P6, R24, R0, 0x1 ;  /* 0x0000000018127211 */ /* 0x000fe400078c08ff */
[----:B------:R-:W-:-:S02]  /*72e20*/  ISETP.LT.AND P2, PT, R19, UR7, !P0 ;  /* 0x0000000713007c0c */ /* 0x000fc4000c741270 */
[----:B------:R-:W-:Y:S01]  /*72e30*/  PRMT R32, R81, 0x7632, R32 ;  /* 0x0000763251207816 */ /* 0x000fe20000000020 */
[----:B------:R-:W-:Y:S01]  /*72e40*/  IMAD R25, R93, 0x2, R24 ;  /* 0x000000025d197824 */ /* 0x000fe200078e0218 */
[----:B------:R-:W-:Y:S01]  /*72e50*/  LEA.HI.X.SX32 R19, R24, R3, 0x1, P6 ;  /* 0x0000000318137211 */ /* 0x000fe200030f0eff */
[----:B------:R-:W3:Y:S01]  /*72e60*/  LDCU UR7, c[0x0][0x39c] ;  /* 0x00007380ff0777ac */ /* 0x000ee20008000800 */
[----:B------:R-:W-:Y:S01]  /*72e70*/  LOP3.LUT R26, R2, 0xf0, RZ, 0xfc, !PT ;  /* 0x000000f0021a7812 */ /* 0x000fe200078efcff */
[----:B------:R0:W-:Y:S03]  /*72e80*/  @P5 STG.E.U16 desc[UR16][R16.64], R32 ;  /* 0x0000002010005986 */ /* 0x0001e6000c101510 */
[----:B--2---:R-:W-:Y:S01]  /*72e90*/  ISETP.LT.AND P5, PT, R26, UR5, !P0 ;  /* 0x000000051a007c0c */ /* 0x004fe2000c7a1270 */
[----:B------:R2:W-:Y:S01]  /*72ea0*/  @P4 STG.E.U16 desc[UR16][R18.64], R82 ;  /* 0x0000005212004986 */ /* 0x0005e2000c101510 */
[----:B------:R-:W-:Y:S01]  /*72eb0*/  LEA R24, P4, R25, R0, 0x1 ;  /* 0x0000000019187211 */ /* 0x000fe200078808ff */
[----:B------:R-:W1:Y:S01]  /*72ec0*/  LDCU UR5, c[0x0][0x39c] ;  /* 0x00007380ff0577ac */ /* 0x000e620008000800 */
[----:B------:R-:W-:-:S02]  /*72ed0*/  IMAD R26, R93, 0x2, R25 ;  /* 0x000000025d1a7824 */ /* 0x000fc400078e0219 */
[----:B------:R-:W-:Y:S02]  /*72ee0*/  LEA.HI.X.SX32 R25, R25, R3, 0x1, P4 ;  /* 0x0000000319197211 */ /* 0x000fe400020f0eff */
[----:B0-----:R-:W-:Y:S02]  /*72ef0*/  PRMT R17, R82, 0x7632, R17 ;  /* 0x0000763252117816 */ /* 0x001fe40000000011 */
[----:B------:R-:W-:Y:S02]  /*72f00*/  LOP3.LUT R27, R2, 0xf2, RZ, 0xfc, !PT ;  /* 0x000000f2021b7812 */ /* 0x000fe400078efcff */
[----:B------:R-:W-:Y:S01]  /*72f10*/  LEA R16, P6, R26, R0, 0x1 ;  /* 0x000000001a107211 */ /* 0x000fe200078c08ff */
[----:B------:R0:W-:Y:S01]  /*72f20*/  @P3 STG.E.U16 desc[UR16][R24.64], R17 ;  /* 0x0000001118003986 */ /* 0x0001e2000c101510 */
[----:B------:R-:W-:Y:S01]  /*72f30*/  ISETP.LT.AND P4, PT, R27, UR6, !P0 ;  /* 0x000000061b007c0c */ /* 0x000fe2000c781270 */
[----:B------:R-:W1:Y:S01]  /*72f40*/  LDCU UR6, c[0x0][0x39c] ;  /* 0x00007380ff0677ac */ /* 0x000e620008000800 */
[----:B------:R-:W-:-:S02]  /*72f50*/  LOP3.LUT R27, R2, 0xf4, RZ, 0xfc, !PT ;  /* 0x000000f4021b7812 */ /* 0x000fc400078efcff */
[----:B--2---:R-:W-:Y:S02]  /*72f60*/  LOP3.LUT R19, R2, 0xf6, RZ, 0xfc, !PT ;  /* 0x000000f602137812 */ /* 0x004fe400078efcff */
[----:B---3--:R-:W-:Y:S01]  /*72f70*/  ISETP.LT.AND P3, PT, R27, UR7, !P0 ;  /* 0x000000071b007c0c */ /* 0x008fe2000c761270 */
[----:B------:R-:W2:Y:S01]  /*72f80*/  LDCU UR7, c[0x0][0x39c] ;  /* 0x00007380ff0777ac */ /* 0x000ea20008000800 */
[----:B0-----:R-:W-:Y:S01]  /*72f90*/  LEA.HI.X.SX32 R17, R26, R3, 0x1, P6 ;  /* 0x000000031a117211 */ /* 0x001fe200030f0eff */
[----:B------:R-:W-:-:S04]  /*72fa0*/  IMAD R26, R93, 0x2, R26 ;  /* 0x000000025d1a7824 */ /* 0x000fc800078e021a */
[----:B------:R-:W-:Y:S01]  /*72fb0*/  IMAD R27, R93, 0x2, R26 ;  /* 0x000000025d1b7824 */ /* 0x000fe200078e021a */
[CC--:B------:R-:W-:Y:S01]  /*72fc0*/  LEA R18, P6, R26.reuse, R0.reuse, 0x1 ;  /* 0x000000001a127211 */ /* 0x0c0fe200078c08ff */
[----:B------:R0:W-:Y:S01]  /*72fd0*/  @P2 STG.E.U16 desc[UR16][R16.64], R83 ;  /* 0x0000005310002986 */ /* 0x0001e2000c101510 */
[----:B-1----:R-:W-:Y:S01]  /*72fe0*/  ISETP.LT.AND P2, PT, R19, UR5, !P0 ;  /* 0x0000000513007c0c */ /* 0x002fe2000c741270 */
[----:B------:R-:W1:Y:S01]  /*72ff0*/  LDCU UR5, c[0x0][0x39c] ;  /* 0x00007380ff0577ac */ /* 0x000e620008000800 */
[-C--:B------:R-:W-:Y:S02]  /*73000*/  LEA.HI.X.SX32 R19, R26, R3.reuse, 0x1, P6 ;  /* 0x000000031a137211 */ /* 0x080fe400030f0eff */
[C---:B------:R-:W-:Y:S02]  /*73010*/  LEA R24, P6, R27.reuse, R0, 0x1 ;  /* 0x000000001b187211 */ /* 0x040fe400078c08ff */
[----:B------:R-:W-:Y:S02]  /*73020*/  LOP3.LUT R26, R2, 0xf8, RZ, 0xfc, !PT ;  /* 0x000000f8021a7812 */ /* 0x000fe400078efcff */
[----:B------:R-:W-:-:S02]  /*73030*/  LEA.HI.X.SX32 R25, R27, R3, 0x1, P6 ;  /* 0x000000031b197211 */ /* 0x000fc400030f0eff */
[----:B0-----:R-:W-:Y:S01]  /*73040*/  PRMT R17, R83, 0x7632, R17 ;  /* 0x0000763253117816 */ /* 0x001fe20000000011 */
[----:B------:R-:W-:-:S04]  /*73050*/  IMAD R27, R93, 0x2, R27 ;  /* 0x000000025d1b7824 */ /* 0x000fc800078e021b */
[----:B------:R0:W-:Y:S01]  /*73060*/  @P1 STG.E.U16 desc[UR16][R18.64], R17 ;  /* 0x0000001112001986 */ /* 0x0001e2000c101510 */
[----:B------:R-:W-:Y:S01]  /*73070*/  ISETP.LT.AND P1, PT, R26, UR6, !P0 ;  /* 0x000000061a007c0c */ /* 0x000fe2000c721270 */
[----:B------:R-:W3:Y:S02]  /*73080*/  LDCU UR6, c[0x0][0x39c] ;  /* 0x00007380ff0677ac */ /* 0x000ee40008000800 */
[----:B------:R1:W-:Y:S01]  /*73090*/  @P5 STG.E.U16 desc[UR16][R24.64], R8 ;  /* 0x0000000818005986 */ /* 0x0003e2000c101510 */
[----:B------:R-:W-:Y:S01]  /*730a0*/  LEA R16, P5, R27, R0, 0x1 ;  /* 0x000000001b107211 */ /* 0x000fe200078a08ff */
[----:B------:R-:W-:Y:S01]  /*730b0*/  IMAD R26, R93, 0x2, R27 ;  /* 0x000000025d1a7824 */ /* 0x000fe200078e021b */
[----:B------:R-:W-:Y:S02]  /*730c0*/  LOP3.LUT R32, R2, 0xfa, RZ, 0xfc, !PT ;  /* 0x000000fa02207812 */ /* 0x000fe400078efcff */
[----:B0-----:R-:W-:Y:S02]  /*730d0*/  LEA.HI.X.SX32 R17, R27, R3, 0x1, P5 ;  /* 0x000000031b117211 */ /* 0x001fe400028f0eff */
[----:B------:R-:W-:-:S02]  /*730e0*/  PRMT R19, R8, 0x7632, R19 ;  /* 0x0000763208137816 */ /* 0x000fc40000000013 */
[----:B------:R-:W-:-:S03]  /*730f0*/  LEA R18, P6, R26, R0, 0x1 ;  /* 0x000000001a127211 */ /* 0x000fc600078c08ff */
[----:B------:R0:W-:Y:S01]  /*73100*/  @P4 STG.E.U16 desc[UR16][R16.64], R19 ;  /* 0x0000001310004986 */ /* 0x0001e2000c101510 */
[----:B-1----:R-:W-:Y:S01]  /*73110*/  ISETP.LT.AND P5, PT, R32, UR5, !P0 ;  /* 0x0000000520007c0c */ /* 0x002fe2000c7a1270 */
[----:B------:R-:W1:Y:S01]  /*73120*/  LDCU UR5, c[0x0][0x39c] ;  /* 0x00007380ff0577ac */ /* 0x000e620008000800 */
[----:B------:R-:W-:Y:S02]  /*73130*/  LOP3.LUT R25, R2, 0xfe, RZ, 0xfc, !PT ;  /* 0x000000fe02197812 */ /* 0x000fe400078efcff */
[----:B0-----:R-:W-:Y:S01]  /*73140*/  LEA.HI.X.SX32 R19, R26, R3, 0x1, P6 ;  /* 0x000000031a137211 */ /* 0x001fe200030f0eff */
[----:B------:R-:W-:-:S04]  /*73150*/  IMAD R26, R93, 0x2, R26 ;  /* 0x000000025d1a7824 */ /* 0x000fc800078e021a */
[----:B------:R0:W-:Y:S01]  /*73160*/  @P3 STG.E.U16 desc[UR16][R18.64], R9 ;  /* 0x0000000912003986 */ /* 0x0001e2000c101510 */
[CC--:B------:R-:W-:Y:S01]  /*73170*/  LEA R24, P6, R26.reuse, R0.reuse, 0x1 ;  /* 0x000000001a187211 */ /* 0x0c0fe200078c08ff */
[----:B------:R-:W-:Y:S01]  /*73180*/  IMAD R8, R93, 0x2, R26 ;  /* 0x000000025d087824 */ /* 0x000fe200078e021a */
[----:B---3--:R-:W-:Y:S01]  /*73190*/  ISETP.LT.AND P3, PT, R25, UR6, !P0 ;  /* 0x0000000619007c0c */ /* 0x008fe2000c761270 */
[----:B------:R-:W3:Y:S01]  /*731a0*/  LDCU UR6, c[0x0][0x39c] ;  /* 0x00007380ff0677ac */ /* 0x000ee20008000800 */
[-C--:B------:R-:W-:Y:S02]  /*731b0*/  LEA.HI.X.SX32 R25, R26, R3.reuse, 0x1, P6 ;  /* 0x000000031a197211 */ /* 0x080fe400030f0eff */
[----:B------:R-:W-:Y:S02]  /*731c0*/  LEA R16, P6, R8, R0, 0x1 ;  /* 0x0000000008107211 */ /* 0x000fe400078c08ff */
[----:B------:R-:W-:Y:S02]  /*731d0*/  LOP3.LUT R26, R2, 0x100, RZ, 0xfc, !PT ;  /* 0x00000100021a7812 */ /* 0x000fe400078efcff */
[----:B------:R-:W-:-:S02]  /*731e0*/  LEA.HI.X.SX32 R17, R8, R3, 0x1, P6 ;  /* 0x0000000308117211 */ /* 0x000fc400030f0eff */
[----:B0-----:R-:W-:Y:S01]  /*731f0*/  PRMT R19, R9, 0x7632, R19 ;  /* 0x0000763209137816 */ /* 0x001fe20000000013 */
[----:B------:R-:W-:Y:S01]  /*73200*/  IMAD R9, R93, 0x2, R8 ;  /* 0x000000025d097824 */ /* 0x000fe200078e0208 */
[----:B------:R-:W-:-:S03]  /*73210*/  LOP3.LUT R27, R2, 0xfc, RZ, 0xfc, !PT ;  /* 0x000000fc021b7812 */ /* 0x000fc600078efcff */
[----:B------:R0:W-:Y:S01]  /*73220*/  @P2 STG.E.U16 desc[UR16][R24.64], R19 ;  /* 0x0000001318002986 */ /* 0x0001e2000c101510 */
[----:B-1----:R-:W-:Y:S01]  /*73230*/  ISETP.LT.AND P2, PT, R26, UR5, !P0 ;  /* 0x000000051a007c0c */ /* 0x002fe2000c741270 */
[----:B------:R-:W1:Y:S02]  /*73240*/  LDCU UR5, c[0x0][0x39c] ;  /* 0x00007380ff0577ac */ /* 0x000e640008000800 */
[----:B------:R0:W-:Y:S01]  /*73250*/  @P1 STG.E.U16 desc[UR16][R16.64], R10 ;  /* 0x0000000a10001986 */ /* 0x0001e2000c101510 */
[----:B------:R-:W-:Y:S01]  /*73260*/  LEA R8, P1, R9, R0, 0x1 ;  /* 0x0000000009087211 */ /* 0x000fe200078208ff */
[----:B------:R-:W-:Y:S01]  /*73270*/  IMAD R26, R93, 0x2, R9 ;  /* 0x000000025d1a7824 */ /* 0x000fe200078e0209 */
[----:B------:R-:W-:Y:S02]  /*73280*/  LOP3.LUT R18, R2, 0x102, RZ, 0xfc, !PT ;  /* 0x0000010202127812 */ /* 0x000fe400078efcff */
[----:B------:R-:W-:Y:S02]  /*73290*/  LEA.HI.X.SX32 R9, R9, R3, 0x1, P1 ;  /* 0x0000000309097211 */ /* 0x000fe400008f0eff */
[----:B--2---:R-:W-:Y:S01]  /*732a0*/  ISETP.LT.AND P4, PT, R27, UR7, !P0 ;  /* 0x000000071b007c0c */ /* 0x004fe2000c781270 */
[----:B------:R-:W2:Y:S01]  /*732b0*/  LDCU UR7, c[0x0][0x39c] ;  /* 0x00007380ff0777ac */ /* 0x000ea20008000800 */
[----:B---3--:R-:W-:-:S02]  /*732c0*/  ISETP.LT.AND P1, PT, R18, UR6, !P0 ;  /* 0x0000000612007c0c */ /* 0x008fc4000c721270 */
[-C--:B------:R-:W-:Y:S01]  /*732d0*/  LEA R18, P6, R26, R0.reuse, 0x1 ;  /* 0x000000001a127211 */ /* 0x080fe200078c08ff */
[----:B------:R-:W3:Y:S01]  /*732e0*/  LDCU UR6, c[0x0][0x39c] ;  /* 0x00007380ff0677ac */ /* 0x000ee20008000800 */
[----:B0-----:R-:W-:Y:S02]  /*732f0*/  PRMT R25, R10, 0x7632, R25 ;  /* 0x000076320a197816 */ /* 0x001fe40000000019 */
[-C--:B------:R-:W-:Y:S01]  /*73300*/  LEA.HI.X.SX32 R19, R26, R3.reuse, 0x1, P6 ;  /* 0x000000031a137211 */ /* 0x080fe200030f0eff */
[C---:B------:R-:W-:Y:S01]  /*73310*/  IMAD R26, R93.reuse, 0x2, R26 ;  /* 0x000000025d1a7824 */ /* 0x040fe200078e021a */
[----:B------:R-:W-:Y:S01]  /*73320*/  LOP3.LUT R17, R2, 0x106, RZ, 0xfc, !PT ;  /* 0x0000010602117812 */ /* 0x000fe200078efcff */
[----:B------:R0:W-:Y:S02]  /*73330*/  @P5 STG.E.U16 desc[UR16][R8.64], R25 ;  /* 0x0000001908005986 */ /* 0x0001e4000c101510 */
[----:B------:R-:W-:Y:S01]  /*73340*/  IMAD R10, R93, 0x2, R26 ;  /* 0x000000025d0a7824 */ /* 0x000fe200078e021a */
[C---:B------:R-:W-:Y:S01]  /*73350*/  LEA R16, P6, R26.reuse, R0, 0x1 ;  /* 0x000000001a107211 */ /* 0x040fe200078c08ff */
[----:B------:R2:W-:Y:S01]  /*73360*/  @P4 STG.E.U16 desc[UR16][R18.64], R11 ;  /* 0x0000000b12004986 */ /* 0x0005e2000c101510 */
[----:B-1----:R-:W-:Y:S01]  /*73370*/  ISETP.LT.AND P4, PT, R17, UR5, !P0 ;  /* 0x0000000511007c0c */ /* 0x002fe2000c781270 */
[----:B------:R-:W1:Y:S01]  /*73380*/  LDCU UR5, c[0x0][0x39c] ;  /* 0x00007380ff0577ac */ /* 0x000e620008000800 */
[----:B------:R-:W-:-:S02]  /*73390*/  LEA.HI.X.SX32 R17, R26, R3, 0x1, P6 ;  /* 0x000000031a117211 */ /* 0x000fc400030f0eff */
[----:B------:R-:W-:Y:S02]  /*733a0*/  LOP3.LUT R24, R2, 0x104, RZ, 0xfc, !PT ;  /* 0x0000010402187812 */ /* 0x000fe400078efcff */
[C---:B0-----:R-:W-:Y:S02]  /*733b0*/  LEA R8, P6, R10.reuse, R0, 0x1 ;  /* 0x000000000a087211 */ /* 0x041fe400078c08ff */
[----:B------:R-:W-:Y:S02]  /*733c0*/  PRMT R25, R11, 0x7632, R25 ;  /* 0x000076320b197816 */ /* 0x000fe40000000019 */
[----:B------:R-:W-:Y:S01]  /*733d0*/  LEA.HI.X.SX32 R9, R10, R3, 0x1, P6 ;  /* 0x000000030a097211 */ /* 0x000fe200030f0eff */
[C---:B--2---:R-:W-:Y:S01]  /*733e0*/  IMAD R11, R93.reuse, 0x2, R10 ;  /* 0x000000025d0b7824 */ /* 0x044fe200078e020a */
[----:B------:R-:W-:Y:S01]  /*733f0*/  ISETP.LT.AND P5, PT, R24, UR7, !P0 ;  /* 0x0000000718007c0c */ /* 0x000fe2000c7a1270 */
[----:B------:R-:W0:Y:S01]  /*73400*/  LDCU UR7, c[0x0][0x39c] ;  /* 0x00007380ff0777ac */ /* 0x000e220008000800 */
[----:B------:R-:W-:Y:S01]  /*73410*/  LOP3.LUT R24, R2, 0x108, RZ, 0xfc, !PT ;  /* 0x0000010802187812 */ /* 0x000fe200078efcff */
[----:B------:R2:W-:Y:S01]  /*73420*/  @P3 STG.E.U16 desc[UR16][R16.64], R25 ;  /* 0x0000001910003986 */ /* 0x0005e2000c101510 */
[----:B------:R-:W-:-:S02]  /*73430*/  IMAD R18, R93, 0x2, R11 ;  /* 0x000000025d127824 */ /* 0x000fc400078e020b */
[----:B---3--:R-:W-:Y:S01]  /*73440*/  ISETP.LT.AND P3, PT, R24, UR6, !P0 ;  /* 0x0000000618007c0c */ /* 0x008fe2000c761270 */
[----:B------:R3:W-:Y:S01]  /*73450*/  @P2 STG.E.U16 desc[UR16][R8.64], R34 ;  /* 0x0000002208002986 */ /* 0x0007e2000c101510 */
[CC--:B------:R-:W-:Y:S01]  /*73460*/  LEA R10, P2, R11.reuse, R0.reuse, 0x1 ;  /* 0x000000000b0a7211 */ /* 0x0c0fe200078408ff */
[----:B------:R-:W4:Y:S01]  /*73470*/  LDCU UR6, c[0x0][0x39c] ;  /* 0x00007380ff0677ac */ /* 0x000f220008000800 */
[----:B------:R-:W-:Y:S02]  /*73480*/  LOP3.LUT R19, R2, 0x10a, RZ, 0xfc, !PT ;  /* 0x0000010a02137812 */ /* 0x000fe400078efcff */
[----:B------:R-:W-:Y:S02]  /*73490*/  LEA.HI.X.SX32 R11, R11, R3, 0x1, P2 ;  /* 0x000000030b0b7211 */ /* 0x000fe400010f0eff */
[----:B--2---:R-:W-:Y:S02]  /*734a0*/  PRMT R17, R34, 0x7632, R17 ;  /* 0x0000763222117816 */ /* 0x004fe40000000011 */
[----:B------:R-:W-:-:S02]  /*734b0*/  LEA R16, P6, R18, R0, 0x1 ;  /* 0x0000000012107211 */ /* 0x000fc400078c08ff */
[----:B-1----:R-:W-:Y:S01]  /*734c0*/  ISETP.LT.AND P2, PT, R19, UR5, !P0 ;  /* 0x0000000513007c0c */ /* 0x002fe2000c741270 */
[----:B------:R1:W-:Y:S01]  /*734d0*/  @P1 STG.E.U16 desc[UR16][R10.64], R17 ;  /* 0x000000110a001986 */ /* 0x0003e2000c101510 */
[C---:B------:R-:W-:Y:S01]  /*734e0*/  LOP3.LUT R19, R2.reuse, 0x10c, RZ, 0xfc, !PT ;  /* 0x0000010c02137812 */ /* 0x040fe200078efcff */
[----:B------:R-:W2:Y:S01]  /*734f0*/  LDCU UR5, c[0x0][0x39c] ;  /* 0x00007380ff0577ac */ /* 0x000ea20008000800 */
[----:B---3--:R-:W-:Y:S02]  /*73500*/  LOP3.LUT R9, R2, 0x10e, RZ, 0xfc, !PT ;  /* 0x0000010e02097812 */ /* 0x008fe400078efcff */
[----:B0-----:R-:W-:Y:S01]  /*73510*/  ISETP.LT.AND P1, PT, R19, UR7, !P0 ;  /* 0x0000000713007c0c */ /* 0x001fe2000c721270 */
[----:B------:R-:W0:Y:S01]  /*73520*/  LDCU UR7, c[0x0][0x39c] ;  /* 0x00007380ff0777ac */ /* 0x000e220008000800 */
[----:B-1----:R-:W-:Y:S01]  /*73530*/  LEA.HI.X.SX32 R17, R18, R3, 0x1, P6 ;  /* 0x0000000312117211 */ /* 0x002fe200030f0eff */
[----:B------:R-:W-:-:S04]  /*73540*/  IMAD R18, R93, 0x2, R18 ;  /* 0x000000025d127824 */ /* 0x000fc800078e0212 */
[----:B------:R-:W-:Y:S01]  /*73550*/  IMAD R19, R93, 0x2, R18 ;  /* 0x000000025d137824 */ /* 0x000fe200078e0212 */
[CC--:B------:R-:W-:Y:S01]  /*73560*/  LEA R8, P6, R18.reuse, R0.reuse, 0x1 ;  /* 0x0000000012087211 */ /* 0x0c0fe200078c08ff */
[----:B-----5:R1:W-:Y:S01]  /*73570*/  @P5 STG.E.U16 desc[UR16][R16.64], R33 ;  /* 0x0000002110005986 */ /* 0x0203e2000c101510 */
[----:B----4-:R-:W-:Y:S01]  /*73580*/  ISETP.LT.AND P5, PT, R9, UR6, !P0 ;  /* 0x0000000609007c0c */ /* 0x010fe2000c7a1270 */
        /* <DEDUP_REMOVED lines=9> */
[----:B------:R-:W-:Y:S01]  /*73620*/  IMAD R18, R93, 0x2, R19 ;  /* 0x000000025d127824 */ /* 0x000fe200078e0213 */
[----:B------:R-:W2:Y:S01]  /*73630*/  LDCU UR5, c[0x0][0x39c] ;  /* 0x00007380ff0577ac */ /* 0x000ea20008000800 */
[----:B------:R4:W-:Y:S01]  /*73640*/  @P3 STG.E.U16 desc[UR16][R10.64], R89 ;  /* 0x000000590a003986 */ /* 0x0009e2000c101510 */
[----:B------:R-:W-:Y:S02]  /*73650*/  LEA R16, P3, R19, R0, 0x1 ;  /* 0x0000000013107211 */ /* 0x000fe400078608ff */
[----:B-1----:R-:W-:Y:S02]  /*73660*/  PRMT R9, R89, 0x7632, R9 ;  /* 0x0000763259097816 */ /* 0x002fe40000000009 */
[----:B----4-:R-:W4:Y:S01]  /*73670*/  LDL.LU R89, [R1+0x48] ;  /* 0x0000480001597983 */ /* 0x010f220000300800 */
[----:B------:R-:W-:-:S02]  /*73680*/  LEA.HI.X.SX32 R17, R19, R3, 0x1, P3 ;  /* 0x0000000313117211 */ /* 0x000fc400018f0eff */
[----:B------:R-:W-:-:S03]  /*73690*/  LEA R8, P6, R18, R0, 0x1 ;  /* 0x0000000012087211 */ /* 0x000fc600078c08ff */
[----:B------:R1:W-:Y:S02]  /*736a0*/  @P2 STG.E.U16 desc[UR16][R16.64], R9 ;  /* 0x0000000910002986 */ /* 0x0003e4000c101510 */
[----:B-1----:R-:W-:-:S05]  /*736b0*/  LEA.HI.X.SX32 R9, R18, R3, 0x1, P6 ;  /* 0x0000000312097211 */ /* 0x002fca00030f0eff */
[----:B------:R1:W-:Y:S02]  /*736c0*/  @P1 STG.E.U16 desc[UR16][R8.64], R92 ;  /* 0x0000005c08001986 */ /* 0x0003e4000c101510 */
[----:B-1----:R-:W-:Y:S02]  /*736d0*/  PRMT R9, R92, 0x7632, R9 ;  /* 0x000076325c097816 */ /* 0x002fe40000000009 */
[----:B------:R-:W5:Y:S01]  /*736e0*/  LDL.LU R92, [R1+0x4c] ;  /* 0x00004c00015c7983 */ /* 0x000f620000300800 */
[C---:B------:R-:W-:Y:S01]  /*736f0*/  LOP3.LUT R24, R2.reuse, 0x112, RZ, 0xfc, !PT ;  /* 0x0000011202187812 */ /* 0x040fe200078efcff */
[----:B------:R-:W-:Y:S01]  /*73700*/  IMAD R18, R93, 0x2, R18 ;  /* 0x000000025d127824 */ /* 0x000fe200078e0212 */
[----:B------:R-:W-:Y:S01]  /*73710*/  LOP3.LUT R19, R2, 0x114, RZ, 0xfc, !PT ;  /* 0x0000011402137812 */ /* 0x000fe200078efcff */
[----:B------:R-:W5:Y:S01]  /*73720*/  LDL.LU R34, [R1+0x20] ;  /* 0x0000200001227983 */ /* 0x000f620000300800 */
[----:B---3--:R-:W-:Y:S01]  /*73730*/  ISETP.LT.AND P3, PT, R24, UR6, !P0 ;  /* 0x0000000618007c0c */ /* 0x008fe2000c761270 */
[----:B------:R-:W1:Y:S01]  /*73740*/  LDCU UR6, c[0x0][0x39c] ;  /* 0x00007380ff0677ac */ /* 0x000e620008000800 */
[----:B0-----:R-:W-:Y:S01]  /*73750*/  ISETP.LT.AND P2, PT, R19, UR7, !P0 ;  /* 0x0000000713007c0c */ /* 0x001fe2000c741270 */
[----:B------:R-:W-:Y:S01]  /*73760*/  IMAD R19, R93, 0x2, R18 ;  /* 0x000000025d137824 */ /* 0x000fe200078e0212 */
[----:B------:R-:W-:Y:S01]  /*73770*/  LOP3.LUT R11, R2, 0x116, RZ, 0xfc, !PT ;  /* 0x00000116020b7812 */ /* 0x000fe200078efcff */
[----:B------:R-:W0:Y:S01]  /*73780*/  LDCU UR7, c[0x0][0x39c] ;  /* 0x00007380ff0777ac */ /* 0x000e220008000800 */
[C---:B------:R-:W-:Y:S01]  /*73790*/  LEA R10, P6, R18.reuse, R0, 0x1 ;  /* 0x00000000120a7211 */ /* 0x040fe200078c08ff */
[----:B------:R-:W3:Y:S01]  /*737a0*/  LDL.LU R33, [R1+0x24] ;  /* 0x0000240001217983 */ /* 0x000ee20000300800 */
[----:B--2---:R-:W-:Y:S01]  /*737b0*/  ISETP.LT.AND P1, PT, R11, UR5, !P0 ;  /* 0x000000050b007c0c */ /* 0x004fe2000c721270 */
[----:B------:R-:W2:Y:S01]  /*737c0*/  LDCU UR5, c[0x0][0x39c] ;  /* 0x00007380ff0577ac */ /* 0x000ea20008000800 */
[----:B------:R-:W-:-:S02]  /*737d0*/  LEA.HI.X.SX32 R11, R18, R3, 0x1, P6 ;  /* 0x00000003120b7211 */ /* 0x000fc400030f0eff */
[CC--:B------:R-:W-:Y:S02]  /*737e0*/  LEA R16, P6, R19.reuse, R0.reuse, 0x1 ;  /* 0x0000000013107211 */ /* 0x0c0fe400078c08ff */
[----:B------:R-:W-:Y:S02]  /*737f0*/  LOP3.LUT R18, R2, 0x118, RZ, 0xfc, !PT ;  /* 0x0000011802127812 */ /* 0x000fe400078efcff */
[----:B------:R-:W-:Y:S01]  /*73800*/  LEA.HI.X.SX32 R17, R19, R3, 0x1, P6 ;  /* 0x0000000313117211 */ /* 0x000fe200030f0eff */
[----:B------:R-:W-:Y:S01]  /*73810*/  IMAD R19, R93, 0x2, R19 ;  /* 0x000000025d137824 */ /* 0x000fe200078e0213 */
[----:B------:R0:W-:Y:S01]  /*73820*/  @P5 STG.E.U16 desc[UR16][R10.64], R9 ;  /* 0x000000090a005986 */ /* 0x0001e2000c101510 */
[----:B-1----:R-:W-:Y:S01]  /*73830*/  ISETP.LT.AND P5, PT, R18, UR6, !P0 ;  /* 0x0000000612007c0c */ /* 0x002fe2000c7a1270 */
[----:B------:R-:W1:Y:S02]  /*73840*/  LDCU UR6, c[0x0][0x39c] ;  /* 0x00007380ff0677ac */ /* 0x000e640008000800 */
[----:B------:R1:W-:Y:S01]  /*73850*/  @P4 STG.E.U16 desc[UR16][R16.64], R90 ;  /* 0x0000005a10004986 */ /* 0x0003e2000c101510 */
[----:B------:R-:W-:Y:S01]  /*73860*/  LEA R8, P4, R19, R0, 0x1 ;  /* 0x0000000013087211 */ /* 0x000fe200078808ff */
[----:B------:R-:W-:Y:S01]  /*73870*/  IMAD R18, R93, 0x2, R19 ;  /* 0x000000025d127824 */ /* 0x000fe200078e0213 */
[----:B------:R-:W-:-:S02]  /*73880*/  LOP3.LUT R24, R2, 0x11a, RZ, 0xfc, !PT ;  /* 0x0000011a02187812 */ /* 0x000fc400078efcff */
[----:B0-----:R-:W-:Y:S02]  /*73890*/  LEA.HI.X.SX32 R9, R19, R3, 0x1, P4 ;  /* 0x0000000313097211 */ /* 0x001fe400020f0eff */
[----:B------:R-:W-:Y:S02]  /*738a0*/  PRMT R11, R90, 0x7632, R11 ;  /* 0x000076325a0b7816 */ /* 0x000fe4000000000b */
[----:B------:R-:W-:-:S03]  /*738b0*/  LEA R10, P6, R18, R0, 0x1 ;  /* 0x00000000120a7211 */ /* 0x000fc600078c08ff */
[----:B------:R0:W-:Y:S01]  /*738c0*/  @P3 STG.E.U16 desc[UR16][R8.64], R11 ;  /* 0x0000000b08003986 */ /* 0x0001e2000c101510 */
[----:B------:R-:W-:Y:S02]  /*738d0*/  LOP3.LUT R19, R2, 0x11c, RZ, 0xfc, !PT ;  /* 0x0000011c02137812 */ /* 0x000fe400078efcff */
[----:B--2---:R-:W-:Y:S01]  /*738e0*/  ISETP.LT.AND P4, PT, R24, UR5, !P0 ;  /* 0x0000000518007c0c */ /* 0x004fe2000c781270 */
[----:B------:R-:W2:Y:S01]  /*738f0*/  LDCU UR5, c[0x0][0x39c] ;  /* 0x00007380ff0577ac */ /* 0x000ea20008000800 */
[----:B------:R-:W-:Y:S02]  /*73900*/  ISETP.LT.AND P3, PT, R19, UR7, !P0 ;  /* 0x0000000713007c0c */ /* 0x000fe4000c761270 */
[----:B-1----:R-:W-:Y:S01]  /*73910*/  LOP3.LUT R17, R2, 0x11e, RZ, 0xfc, !PT ;  /* 0x0000011e02117812 */ /* 0x002fe200078efcff */
[----:B------:R-:W1:Y:S01]  /*73920*/  LDCU UR7, c[0x0][0x39c] ;  /* 0x00007380ff0777ac */ /* 0x000e620008000800 */
[----:B0-----:R-:W-:Y:S01]  /*73930*/  LEA.HI.X.SX32 R11, R18, R3, 0x1, P6 ;  /* 0x00000003120b7211 */ /* 0x001fe200030f0eff */
[----:B------:R-:W-:-:S04]  /*73940*/  IMAD R18, R93, 0x2, R18 ;  /* 0x000000025d127824 */ /* 0x000fc800078e0212 */
[----:B------:R-:W-:Y:S01]  /*73950*/  IMAD R19, R93, 0x2, R18 ;  /* 0x000000025d137824 */ /* 0x000fe200078e0212 */
[CC--:B------:R-:W-:Y:S01]  /*73960*/  LEA R16, P6, R18.reuse, R0.reuse, 0x1 ;  /* 0x0000000012107211 */ /* 0x0c0fe200078c08ff */
[----:B------:R0:W-:Y:S01]  /*73970*/  @P2 STG.E.U16 desc[UR16][R10.64], R88 ;  /* 0x000000580a002986 */ /* 0x0001e2000c101510 */
[----:B------:R-:W-:Y:S01]  /*73980*/  ISETP.LT.AND P2, PT, R17, UR6, !P0 ;  /* 0x0000000611007c0c */ /* 0x000fe2000c741270 */
[----:B------:R-:W1:Y:S01]  /*73990*/  LDCU UR6, c[0x0][0x39c] ;  /* 0x00007380ff0677ac */ /* 0x000e620008000800 */
[----:B------:R-:W-:Y:S02]  /*739a0*/  LEA.HI.X.SX32 R17, R18, R3, 0x1, P6 ;  /* 0x0000000312117211 */ /* 0x000fe400030f0eff */
[----:B------:R-:W-:-:S04]  /*739b0*/  LEA R8, P6, R19, R0, 0x1 ;  /* 0x0000000013087211 */ /* 0x000fc800078c08ff */
[----:B------:R-:W-:Y:S02]  /*739c0*/  LEA.HI.X.SX32 R9, R19, R3, 0x1, P6 ;  /* 0x0000000313097211 */ /* 0x000fe400030f0eff */
[----:B0-----:R-:W-:Y:S01]  /*739d0*/  PRMT R11, R88, 0x7632, R11 ;  /* 0x00007632580b7816 */ /* 0x001fe2000000000b */
[----:B------:R-:W-:Y:S01]  /*739e0*/  IMAD R19, R93, 0x2, R19 ;  /* 0x000000025d137824 */ /* 0x000fe200078e0213 */
[----:B------:R-:W-:-:S03]  /*739f0*/  LOP3.LUT R18, R2, 0x120, RZ, 0xfc, !PT ;  /* 0x0000012002127812 */ /* 0x000fc600078efcff */
[----:B------:R0:W-:Y:S01]  /*73a00*/  @P1 STG.E.U16 desc[UR16][R16.64], R11 ;  /* 0x0000000b10001986 */ /* 0x0001e2000c101510 */
[----:B--2---:R-:W-:Y:S01]  /*73a10*/  ISETP.LT.AND P1, PT, R18, UR5, !P0 ;  /* 0x0000000512007c0c */ /* 0x004fe2000c721270 */
[----:B------:R-:W-:Y:S01]  /*73a20*/  IMAD R18, R93, 0x2, R19 ;  /* 0x000000025d127824 */ /* 0x000fe200078e0213 */
[----:B------:R-:W2:Y:S04]  /*73a30*/  LDCU UR5, c[0x0][0x39c] ;  /* 0x00007380ff0577ac */ /* 0x000ea80008000800 */
[-C--:B0-----:R-:W-:Y:S01]  /*73a40*/  LEA R16, P6, R18, R0.reuse, 0x1 ;  /* 0x0000000012107211 */ /* 0x081fe200078c08ff */
[----:B----4-:R0:W-:Y:S01]  /*73a50*/  @P5 STG.E.U16 desc[UR16][R8.64], R89 ;  /* 0x0000005908005986 */ /* 0x0101e2000c101510 */
[----:B------:R-:W-:Y:S02]  /*73a60*/  PRMT R17, R89, 0x7632, R17 ;  /* 0x0000763259117816 */ /* 0x000fe40000000011 */
[----:B------:R-:W-:-:S04]  /*73a70*/  LEA R10, P5, R19, R0, 0x1 ;  /* 0x00000000130a7211 */ /* 0x000fc800078a08ff */
[-C--:B------:R-:W-:Y:S01]  /*73a80*/  LEA.HI.X.SX32 R11, R19, R3.reuse, 0x1, P5 ;  /* 0x00000003130b7211 */ /* 0x080fe200028f0eff */
[----:B0-----:R-:W4:Y:S04]  /*73a90*/  LDL.LU R89, [R1+0x28] ;  /* 0x0000280001597983 */ /* 0x001f280000300800 */
[----:B------:R0:W-:Y:S02]  /*73aa0*/  @P4 STG.E.U16 desc[UR16][R10.64], R17 ;  /* 0x000000110a004986 */ /* 0x0001e4000c101510 */
[----:B0-----:R-:W-:-:S05]  /*73ab0*/  LEA.HI.X.SX32 R17, R18, R3, 0x1, P6 ;  /* 0x0000000312117211 */ /* 0x001fca00030f0eff */
[----:B-----5:R0:W-:Y:S02]  /*73ac0*/  @P3 STG.E.U16 desc[UR16][R16.64], R92 ;  /* 0x0000005c10003986 */ /* 0x0201e4000c101510 */
[----:B0-----:R-:W-:Y:S02]  /*73ad0*/  PRMT R17, R92, 0x7632, R17 ;  /* 0x000076325c117816 */ /* 0x001fe40000000011 */
[----:B------:R-:W5:Y:S01]  /*73ae0*/  LDL.LU R92, [R1+0x2c] ;  /* 0x00002c00015c7983 */ /* 0x000f620000300800 */
[C---:B------:R-:W-:Y:S01]  /*73af0*/  LOP3.LUT R24, R2.reuse, 0x122, RZ, 0xfc, !PT ;  /* 0x0000012202187812 */ /* 0x040fe200078efcff */
[----:B------:R-:W-:Y:S01]  /*73b00*/  IMAD R18, R93, 0x2, R18 ;  /* 0x000000025d127824 */ /* 0x000fe200078e0212 */
[----:B------:R-:W-:Y:S01]  /*73b10*/  LOP3.LUT R19, R2, 0x124, RZ, 0xfc, !PT ;  /* 0x0000012402137812 */ /* 0x000fe200078efcff */
[----:B------:R-:W5:Y:S01]  /*73b20*/  LDL.LU R90, [R1] ;  /* 0x00000000015a7983 */ /* 0x000f620000300800 */
[----:B-1----:R-:W-:Y:S01]  /*73b30*/  ISETP.LT.AND P5, PT, R24, UR6, !P0 ;  /* 0x0000000618007c0c */ /* 0x002fe2000c7a1270 */
[----:B------:R-:W0:Y:S01]  /*73b40*/  LDCU UR6, c[0x0][0x39c] ;  /* 0x00007380ff0677ac */ /* 0x000e220008000800 */
[----:B------:R-:W-:Y:S01]  /*73b50*/  ISETP.LT.AND P4, PT, R19, UR7, !P0 ;  /* 0x0000000713007c0c */ /* 0x000fe2000c781270 */
[----:B------:R-:W-:Y:S01]  /*73b60*/  IMAD R19, R93, 0x2, R18 ;  /* 0x000000025d137824 */ /* 0x000fe200078e0212 */
[----:B------:R-:W-:Y:S01]  /*73b70*/  LOP3.LUT R9, R2, 0x126, RZ, 0xfc, !PT ;  /* 0x0000012602097812 */ /* 0x000fe200078efcff */
[----:B------:R-:W1:Y:S01]  /*73b80*/  LDCU UR7, c[0x0][0x39c] ;  /* 0x00007380ff0777ac */ /* 0x000e620008000800 */
[C---:B------:R-:W-:Y:S01]  /*73b90*/  LEA R8, P6, R18.reuse, R0, 0x1 ;  /* 0x0000000012087211 */ /* 0x040fe200078c08ff */
[----:B------:R-:W5:Y:S01]  /*73ba0*/  LDL.LU R88, [R1+0x4] ;  /* 0x0000040001587983 */ /* 0x000f620000300800 */
        /* <DEDUP_REMOVED lines=8> */
[----:B0-----:R-:W-:Y:S01]  /*73c30*/  ISETP.LT.AND P2, PT, R18, UR6, !P0 ;  /* 0x0000000612007c0c */ /* 0x001fe2000c741270 */
[----:B------:R-:W0:Y:S02]  /*73c40*/  LDCU UR6, c[0x0][0x39c] ;  /* 0x00007380ff0677ac */ /* 0x000e240008000800 */
[----:B------:R0:W-:Y:S01]  /*73c50*/  @P1 STG.E.U16 desc[UR16][R10.64], R34 ;  /* 0x000000220a001986 */ /* 0x0001e2000c101510 */
[----:B------:R-:W-:Y:S01]  /*73c60*/  LEA R16, P1, R19, R0, 0x1 ;  /* 0x0000000013107211 */ /* 0x000fe200078208ff */
[----:B------:R-:W-:-:S03]  /*73c70*/  IMAD R18, R93, 0x2, R19 ;  /* 0x000000025d127824 */ /* 0x000fc600078e0213 */
[----:B-1----:R-:W-:Y:S02]  /*73c80*/  LEA.HI.X.SX32 R17, R19, R3, 0x1, P1 ;  /* 0x0000000313117211 */ /* 0x002fe400008f0eff */
[----:B------:R-:W-:Y:S02]  /*73c90*/  PRMT R9, R34, 0x7632, R9 ;  /* 0x0000763222097816 */ /* 0x000fe40000000009 */
[----:B------:R-:W-:Y:S02]  /*73ca0*/  LEA R8, P6, R18, R0, 0x1 ;  /* 0x0000000012087211 */ /* 0x000fe400078c08ff */
[C---:B------:R-:W-:Y:S01]  /*73cb0*/  LOP3.LUT R24, R2.reuse, 0x12a, RZ, 0xfc, !PT ;  /* 0x0000012a02187812 */ /* 0x040fe200078efcff */
[----:B------:R1:W-:Y:S01]  /*73cc0*/  @P5 STG.E.U16 desc[UR16][R16.64], R9 ;  /* 0x0000000910005986 */ /* 0x0003e2000c101510 */
[----:B------:R-:W-:Y:S02]  /*73cd0*/  LOP3.LUT R19, R2, 0x12c, RZ, 0xfc, !PT ;  /* 0x0000012c02137812 */ /* 0x000fe400078efcff */
[----:B--2---:R-:W-:Y:S01]  /*73ce0*/  ISETP.LT.AND P1, PT, R24, UR5, !P0 ;  /* 0x0000000518007c0c */ /* 0x004fe2000c721270 */
[----:B------:R-:W2:Y:S01]  /*73cf0*/  LDCU UR5, c[0x0][0x39c] ;  /* 0x00007380ff0577ac */ /* 0x000ea20008000800 */
[----:B------:R-:W-:-:S02]  /*73d00*/  ISETP.LT.AND P5, PT, R19, UR7, !P0 ;  /* 0x0000000713007c0c */ /* 0x000fc4000c7a1270 */
[----:B0-----:R-:W-:Y:S01]  /*73d10*/  LOP3.LUT R11, R2, 0x12e, RZ, 0xfc, !PT ;  /* 0x0000012e020b7812 */ /* 0x001fe200078efcff */
[----:B------:R-:W0:Y:S01]  /*73d20*/  LDCU UR7, c[0x0][0x39c] ;  /* 0x00007380ff0777ac */ /* 0x000e220008000800 */
[----:B-1----:R-:W-:Y:S01]  /*73d30*/  LEA.HI.X.SX32 R9, R18, R3, 0x1, P6 ;  /* 0x0000000312097211 */ /* 0x002fe200030f0eff */
[----:B------:R-:W-:-:S04]  /*73d40*/  IMAD R18, R93, 0x2, R18 ;  /* 0x000000025d127824 */ /* 0x000fc800078e0212 */
[----:B------:R-:W-:Y:S01]  /*73d50*/  IMAD R19, R93, 0x2, R18 ;  /* 0x000000025d137824 */ /* 0x000fe200078e0212 */
[CC--:B------:R-:W-:Y:S01]  /*73d60*/  LEA R10, P6, R18.reuse, R0.reuse, 0x1 ;  /* 0x00000000120a7211 */ /* 0x0c0fe200078c08ff */
[----:B---3--:R1:W-:Y:S01]  /*73d70*/  @P4 STG.E.U16 desc[UR16][R8.64], R33 ;  /* 0x0000002108004986 */ /* 0x0083e2000c101510 */
[----:B------:R-:W-:Y:S01]  /*73d80*/  ISETP.LT.AND P4, PT, R11, UR6, !P0 ;  /* 0x000000060b007c0c */ /* 0x000fe2000c781270 */
[----:B------:R-:W3:Y:S01]  /*73d90*/  LDCU UR6, c[0x0][0x39c] ;  /* 0x00007380ff0677ac */ /* 0x000ee20008000800 */
[----:B------:R-:W-:Y:S02]  /*73da0*/  LEA.HI.X.SX32 R11, R18, R3, 0x1, P6 ;  /* 0x00000003120b7211 */ /* 0x000fe400030f0eff */
[----:B------:R-:W-:-:S04]  /*73db0*/  LEA R16, P6, R19, R0, 0x1 ;  /* 0x0000000013107211 */ /* 0x000fc800078c08ff */
[----:B------:R-:W-:Y:S02]  /*73dc0*/  LEA.HI.X.SX32 R17, R19, R3, 0x1, P6 ;  /* 0x0000000313117211 */ /* 0x000fe400030f0eff */
[----:B-1----:R-:W-:Y:S01]  /*73dd0*/  PRMT R9, R33, 0x7632, R9 ;  /* 0x0000763221097816 */ /* 0x002fe20000000009 */
[----:B------:R-:W-:Y:S01]  /*73de0*/  IMAD R19, R93, 0x2, R19 ;  /* 0x000000025d137824 */ /* 0x000fe200078e0213 */
[----:B------:R-:W-:-:S03]  /*73df0*/  LOP3.LUT R18, R2, 0x130, RZ, 0xfc, !PT ;  /* 0x0000013002127812 */ /* 0x000fc600078efcff */
[----:B------:R1:W-:Y:S01]  /*73e00*/  @P3 STG.E.U16 desc[UR16][R10.64], R9 ;  /* 0x000000090a003986 */ /* 0x0003e2000c101510 */
[----:B--2---:R-:W-:Y:S01]  /*73e10*/  ISETP.LT.AND P3, PT, R18, UR5, !P0 ;  /* 0x0000000512007c0c */ /* 0x004fe2000c761270 */
[----:B------:R-:W-:Y:S01]  /*73e20*/  IMAD R18, R93, 0x2, R19 ;  /* 0x000000025d127824 */ /* 0x000fe200078e0213 */
[----:B------:R-:W2:Y:S04]  /*73e30*/  LDCU UR5, c[0x0][0x39c] ;  /* 0x00007380ff0577ac */ /* 0x000ea80008000800 */
[-C--:B-1----:R-:W-:Y:S01]  /*73e40*/  LEA R10, P6, R18, R0.reuse, 0x1 ;  /* 0x00000000120a7211 */ /* 0x082fe200078c08ff */
[----:B----4-:R1:W-:Y:S01]  /*73e50*/  @P2 STG.E.U16 desc[UR16][R16.64], R89 ;  /* 0x0000005910002986 */ /* 0x0103e2000c101510 */
[----:B------:R-:W-:Y:S02]  /*73e60*/  PRMT R11, R89, 0x7632, R11 ;  /* 0x00007632590b7816 */ /* 0x000fe4000000000b */
[C---:B------:R-:W-:Y:S01]  /*73e70*/  LEA R8, P2, R19.reuse, R0, 0x1 ;  /* 0x0000000013087211 */ /* 0x040fe200078408ff */
[----:B-1----:R-:W4:Y:S03]  /*73e80*/  LDL.LU R89, [R1+0x8] ;  /* 0x0000080001597983 */ /* 0x002f260000300800 */
[----:B------:R-:W-:-:S05]  /*73e90*/  LEA.HI.X.SX32 R9, R19, R3, 0x1, P2 ;  /* 0x0000000313097211 */ /* 0x000fca00010f0eff */
[----:B------:R1:W-:Y:S02]  /*73ea0*/  @P1 STG.E.U16 desc[UR16][R8.64], R11 ;  /* 0x0000000b08001986 */ /* 0x0003e4000c101510 */
[----:B-1----:R-:W-:-:S05]  /*73eb0*/  LEA.HI.X.SX32 R11, R18, R3, 0x1, P6 ;  /* 0x00000003120b7211 */ /* 0x002fca00030f0eff */
[----:B-----5:R1:W-:Y:S02]  /*73ec0*/  @P5 STG.E.U16 desc[UR16][R10.64], R92 ;  /* 0x0000005c0a005986 */ /* 0x0203e4000c101510 */
[----:B-1----:R-:W-:Y:S02]  /*73ed0*/  PRMT R11, R92, 0x7632, R11 ;  /* 0x000076325c0b7816 */ /* 0x002fe4000000000b */
[----:B------:R-:W5:Y:S01]  /*73ee0*/  LDL.LU R92, [R1+0xc] ;  /* 0x00000c00015c7983 */ /* 0x000f620000300800 */
[C---:B------:R-:W-:Y:S01]  /*73ef0*/  LOP3.LUT R24, R2.reuse, 0x132, RZ, 0xfc, !PT ;  /* 0x0000013202187812 */ /* 0x040fe200078efcff */
[----:B------:R-:W-:Y:S01]  /*73f00*/  IMAD R18, R93, 0x2, R18 ;  /* 0x000000025d127824 */ /* 0x000fe200078e0212 */
[----:B------:R-:W-:Y:S02]  /*73f10*/  LOP3.LUT R19, R2, 0x134, RZ, 0xfc, !PT ;  /* 0x0000013402137812 */ /* 0x000fe400078efcff */
[----:B---3--:R-:W-:Y:S01]  /*73f20*/  ISETP.LT.AND P2, PT, R24, UR6, !P0 ;  /* 0x0000000618007c0c */ /* 0x008fe2000c741270 */
[----:B------:R-:W1:Y:S01]  /*73f30*/  LDCU UR6, c[0x0][0x39c] ;  /* 0x00007380ff0677ac */ /* 0x000e620008000800 */
[----:B0-----:R-:W-:Y:S01]  /*73f40*/  ISETP.LT.AND P1, PT, R19, UR7, !P0 ;  /* 0x0000000713007c0c */ /* 0x001fe2000c721270 */
[----:B------:R-:W-:Y:S01]  /*73f50*/  IMAD R19, R93, 0x2, R18 ;  /* 0x000000025d137824 */ /* 0x000fe200078e0212 */
[----:B------:R-:W-:Y:S01]  /*73f60*/  LOP3.LUT R17, R2, 0x136, RZ, 0xfc, !PT ;  /* 0x0000013602117812 */ /* 0x000fe200078efcff */
[----:B------:R-:W0:Y:S01]  /*73f70*/  LDCU UR7, c[0x0][0x39c] ;  /* 0x00007380ff0777ac */ /* 0x000e220008000800 */
[----:B------:R-:W-:-:S02]  /*73f80*/  LEA R16, P6, R18, R0, 0x1 ;  /* 0x0000000012107211 */ /* 0x000fc400078c08ff */
[----:B--2---:R-:W-:Y:S01]  /*73f90*/  ISETP.LT.AND P5, PT, R17, UR5, !P0 ;  /* 0x0000000511007c0c */ /* 0x004fe2000c7a1270 */
[----:B------:R-:W2:Y:S01]  /*73fa0*/  LDCU UR5, c[0x0][0x39c] ;  /* 0x00007380ff0577ac */ /* 0x000ea20008000800 */
[-C--:B------:R-:W-:Y:S02]  /*73fb0*/  LEA.HI.X.SX32 R17, R18, R3.reuse, 0x1, P6 ;  /* 0x0000000312117211 */ /* 0x080fe400030f0eff */
        /* <DEDUP_REMOVED lines=11> */
[----:B---3--:R-:W-:Y:S02]  /*74070*/  LEA.HI.X.SX32 R11, R19, R3, 0x1, P3 ;  /* 0x00000003130b7211 */ /* 0x008fe400018f0eff */
[----:B------:R-:W-:Y:S02]  /*74080*/  PRMT R17, R90, 0x7632, R17 ;  /* 0x000076325a117816 */ /* 0x000fe40000000011 */
        /* <DEDUP_REMOVED lines=8> */
[----:B---3--:R-:W-:Y:S01]  /*74110*/  LEA.HI.X.SX32 R17, R18, R3, 0x1, P6 ;  /* 0x0000000312117211 */ /* 0x008fe200030f0eff */
        /* <DEDUP_REMOVED lines=9> */
[----:B------:R-:W-:Y:S01]  /*741b0*/  LEA.HI.X.SX32 R11, R19, R3, 0x1, P6 ;  /* 0x00000003130b7211 */ /* 0x000fe200030f0eff */
[----:B------:R-:W-:Y:S01]  /*741c0*/  IMAD R19, R93, 0x2, R19 ;  /* 0x000000025d137824 */ /* 0x000fe200078e0213 */
[----:B---3--:R-:W-:-:S05]  /*741d0*/  PRMT R17, R88, 0x7632, R17 ;  /* 0x0000763258117816 */ /* 0x008fca0000000011 */
[----:B------:R3:W-:Y:S01]  /*741e0*/  @P5 STG.E.U16 desc[UR16][R8.64], R17 ;  /* 0x0000001108005986 */ /* 0x0007e2000c101510 */
[----:B--2---:R-:W-:Y:S01]  /*741f0*/  ISETP.LT.AND P5, PT, R18, UR5, !P0 ;  /* 0x0000000512007c0c */ /* 0x004fe2000c7a1270 */
[----:B------:R-:W2:Y:S01]  /*74200*/  LDCU UR5, c[0x0][0x39c] ;  /* 0x00007380ff0577ac */ /* 0x000ea20008000800 */
[----:B------:R-:W-:Y:S01]  /*74210*/  IMAD R18, R93, 0x2, R19 ;  /* 0x000000025d127824 */ /* 0x000fe200078e0213 */
[----:B------:R-:W-:-:S04]  /*74220*/  LOP3.LUT R24, R2, 0x142, RZ, 0xfc, !PT ;  /* 0x0000014202187812 */ /* 0x000fc800078efcff */
[-C--:B---3--:R-:W-:Y:S01]  /*74230*/  LEA R8, P6, R18, R0.reuse, 0x1 ;  /* 0x0000000012087211 */ /* 0x088fe200078c08ff */
[----:B----4-:R3:W-:Y:S01]  /*74240*/  @P4 STG.E.U16 desc[UR16][R10.64], R89 ;  /* 0x000000590a004986 */ /* 0x0107e2000c101510 */
[----:B------:R-:W-:Y:S02]  /*74250*/  LEA R16, P4, R19, R0, 0x1 ;  /* 0x0000000013107211 */ /* 0x000fe400078808ff */
[----:B------:R-:W-:Y:S02]  /*74260*/  PRMT R9, R89, 0x7632, R9 ;  /* 0x0000763259097816 */ /* 0x000fe40000000009 */
[----:B------:R-:W-:Y:S02]  /*74270*/  LEA.HI.X.SX32 R17, R19, R3, 0x1, P4 ;  /* 0x0000000313117211 */ /* 0x000fe400020f0eff */
[----:B-1----:R-:W-:Y:S01]  /*74280*/  ISETP.LT.AND P4, PT, R24, UR6, !P0 ;  /* 0x0000000618007c0c */ /* 0x002fe2000c781270 */
[----:B------:R-:W1:Y:S02]  /*74290*/  LDCU UR6, c[0x0][0x39c] ;  /* 0x00007380ff0677ac */ /* 0x000e640008000800 */
[----:B------:R4:W-:Y:S01]  /*742a0*/  @P3 STG.E.U16 desc[UR16][R16.64], R9 ;  /* 0x0000000910003986 */ /* 0x0009e2000c101510 */
[----:B------:R-:W-:-:S02]  /*742b0*/  LOP3.LUT R19, R2, 0x144, RZ, 0xfc, !PT ;  /* 0x0000014402137812 */ /* 0x000fc400078efcff */
[----:B---3--:R-:W-:Y:S02]  /*742c0*/  LOP3.LUT R11, R2, 0x146, RZ, 0xfc, !PT ;  /* 0x00000146020b7812 */ /* 0x008fe400078efcff */
[----:B0-----:R-:W-:Y:S01]  /*742d0*/  ISETP.LT.AND P3, PT, R19, UR7, !P0 ;  /* 0x0000000713007c0c */ /* 0x001fe2000c761270 */
[----:B------:R-:W0:Y:S01]  /*742e0*/  LDCU UR7, c[0x0][0x39c] ;  /* 0x00007380ff0777ac */ /* 0x000e220008000800 */
[----:B----4-:R-:W-:Y:S01]  /*742f0*/  LEA.HI.X.SX32 R9, R18, R3, 0x1, P6 ;  /* 0x0000000312097211 */ /* 0x010fe200030f0eff */
[----:B------:R-:W-:-:S04]  /*74300*/  IMAD R18, R93, 0x2, R18 ;  /* 0x000000025d127824 */ /* 0x000fc800078e0212 */
[----:B------:R-:W-:Y:S01]  /*74310*/  IMAD R19, R93, 0x2, R18 ;  /* 0x000000025d137824 */ /* 0x000fe200078e0212 */
[CC--:B------:R-:W-:Y:S01]  /*74320*/  LEA R10, P6, R18.reuse, R0.reuse, 0x1 ;  /* 0x00000000120a7211 */ /* 0x0c0fe200078c08ff */
[----:B-----5:R3:W-:Y:S01]  /*74330*/  @P2 STG.E.U16 desc[UR16][R8.64], R92 ;  /* 0x0000005c08002986 */ /* 0x0207e2000c101510 */
[----:B--2---:R-:W-:Y:S01]  /*74340*/  ISETP.LT.AND P2, PT, R11, UR5, !P0 ;  /* 0x000000050b007c0c */ /* 0x004fe2000c741270 */
[----:B------:R-:W2:Y:S01]  /*74350*/  LDCU UR5, c[0x0][0x39c] ;  /* 0x00007380ff0577ac */ /* 0x000ea20008000800 */
[-C--:B------:R-:W-:Y:S02]  /*74360*/  LEA.HI.X.SX32 R11, R18, R3.reuse, 0x1, P6 ;  /* 0x00000003120b7211 */ /* 0x080fe400030f0eff */
[C---:B------:R-:W-:Y:S02]  /*74370*/  LEA R16, P6, R19.reuse, R0, 0x1 ;  /* 0x0000000013107211 */ /* 0x040fe400078c08ff */
[----:B------:R-:W-:Y:S02]  /*74380*/  LOP3.LUT R18, R2, 0x148, RZ, 0xfc, !PT ;  /* 0x0000014802127812 */ /* 0x000fe400078efcff */
[----:B------:R-:W-:-:S02]  /*74390*/  LEA.HI.X.SX32 R17, R19, R3, 0x1, P6 ;  /* 0x0000000313117211 */ /* 0x000fc400030f0eff */
[----:B---3--:R-:W-:Y:S01]  /*743a0*/  PRMT R9, R92, 0x7632, R9 ;  /* 0x000076325c097816 */ /* 0x008fe20000000009 */
[----:B------:R-:W-:-:S04]  /*743b0*/  IMAD R19, R93, 0x2, R19 ;  /* 0x000000025d137824 */ /* 0x000fc800078e0213 */
[----:B------:R3:W-:Y:S01]  /*743c0*/  @P1 STG.E.U16 desc[UR16][R10.64], R9 ;  /* 0x000000090a001986 */ /* 0x0007e2000c101510 */
[----:B-1----:R-:W-:Y:S01]  /*743d0*/  ISETP.LT.AND P1, PT, R18, UR6, !P0 ;  /* 0x0000000612007c0c */ /* 0x002fe2000c721270 */
[----:B------:R-:W1:Y:S02]  /*743e0*/  LDCU UR6, c[0x0][0x39c] ;  /* 0x00007380ff0677ac */ /* 0x000e640008000800 */
[----:B------:R4:W-:Y:S01]  /*743f0*/  @P5 STG.E.U16 desc[UR16][R16.64], R4 ;  /* 0x0000000410005986 */ /* 0x0009e2000c101510 */
[----:B------:R-:W-:Y:S01]  /*74400*/  LEA R8, P5, R19, R0, 0x1 ;  /* 0x0000000013087211 */ /* 0x000fe200078a08ff */
[----:B------:R-:W-:Y:S01]  /*74410*/  IMAD R18, R93, 0x2, R19 ;  /* 0x000000025d127824 */ /* 0x000fe200078e0213 */
[----:B------:R-:W-:Y:S02]  /*74420*/  LOP3.LUT R24, R2, 0x14a, RZ, 0xfc, !PT ;  /* 0x0000014a02187812 */ /* 0x000fe400078efcff */
[----:B---3--:R-:W-:Y:S02]  /*74430*/  LEA.HI.X.SX32 R9, R19, R3, 0x1, P5 ;  /* 0x0000000313097211 */ /* 0x008fe400028f0eff */
[----:B------:R-:W-:-:S02]  /*74440*/  PRMT R11, R4, 0x7632, R11 ;  /* 0x00007632040b7816 */ /* 0x000fc4000000000b */
[----:B------:R-:W-:-:S03]  /*74450*/  LEA R10, P6, R18, R0, 0x1 ;  /* 0x00000000120a7211 */ /* 0x000fc600078c08ff */
[----:B------:R3:W-:Y:S01]  /*74460*/  @P4 STG.E.U16 desc[UR16][R8.64], R11 ;  /* 0x0000000b08004986 */ /* 0x0007e2000c101510 */
[----:B--2---:R-:W-:Y:S01]  /*74470*/  ISETP.LT.AND P5, PT, R24, UR5, !P0 ;  /* 0x0000000518007c0c */ /* 0x004fe2000c7a1270 */
[----:B------:R-:W2:Y:S01]  /*74480*/  LDCU UR5, c[0x0][0x39c] ;  /* 0x00007380ff0577ac */ /* 0x000ea20008000800 */
[----:B----4-:R-:W-:Y:S02]  /*74490*/  LOP3.LUT R17, R2, 0x14e, RZ, 0xfc, !PT ;  /* 0x0000014e02117812 */ /* 0x010fe400078efcff */
[----:B---3--:R-:W-:Y:S01]  /*744a0*/  LEA.HI.X.SX32 R11, R18, R3, 0x1, P6 ;  /* 0x00000003120b7211 */ /* 0x008fe200030f0eff */
[----:B------:R-:W-:-:S04]  /*744b0*/  IMAD R18, R93, 0x2, R18 ;  /* 0x000000025d127824 */ /* 0x000fc800078e0212 */
[----:B------:R3:W-:Y:S01]  /*744c0*/  @P3 STG.E.U16 desc[UR16][R10.64], R5 ;  /* 0x000000050a003986 */ /* 0x0007e2000c101510 */
[CC--:B------:R-:W-:Y:S01]  /*744d0*/  LEA R16, P6, R18.reuse, R0.reuse, 0x1 ;  /* 0x0000000012107211 */ /* 0x0c0fe200078c08ff */
[----:B------:R-:W-:Y:S01]  /*744e0*/  IMAD R4, R93, 0x2, R18 ;  /* 0x000000025d047824 */ /* 0x000fe200078e0212 */
[----:B-1----:R-:W-:Y:S01]  /*744f0*/  ISETP.LT.AND P3, PT, R17, UR6, !P0 ;  /* 0x0000000611007c0c */ /* 0x002fe2000c761270 */
[----:B------:R-:W1:Y:S01]  /*74500*/  LDCU UR6, c[0x0][0x39c] ;  /* 0x00007380ff0677ac */ /* 0x000e620008000800 */
[-C--:B------:R-:W-:Y:S02]  /*74510*/  LEA.HI.X.SX32 R17, R18, R3.reuse, 0x1, P6 ;  /* 0x0000000312117211 */ /* 0x080fe400030f0eff */
[----:B------:R-:W-:Y:S02]  /*74520*/  LEA R8, P6, R4, R0, 0x1 ;  /* 0x0000000004087211 */ /* 0x000fe400078c08ff */
[----:B------:R-:W-:Y:S02]  /*74530*/  LOP3.LUT R18, R2, 0x150, RZ, 0xfc, !PT ;  /* 0x0000015002127812 */ /* 0x000fe400078efcff */
[----:B------:R-:W-:-:S02]  /*74540*/  LEA.HI.X.SX32 R9, R4, R3, 0x1, P6 ;  /* 0x0000000304097211 */ /* 0x000fc400030f0eff */
[----:B---3--:R-:W-:Y:S01]  /*74550*/  PRMT R11, R5, 0x7632, R11 ;  /* 0x00007632050b7816 */ /* 0x008fe2000000000b */
[----:B------:R-:W-:Y:S01]  /*74560*/  IMAD R5, R93, 0x2, R4 ;  /* 0x000000025d057824 */ /* 0x000fe200078e0204 */
[----:B------:R-:W-:-:S03]  /*74570*/  LOP3.LUT R19, R2, 0x14c, RZ, 0xfc, !PT ;  /* 0x0000014c02137812 */ /* 0x000fc600078efcff */
[----:B------:R3:W-:Y:S01]  /*74580*/  @P2 STG.E.U16 desc[UR16][R16.64], R11 ;  /* 0x0000000b10002986 */ /* 0x0007e2000c101510 */
[----:B--2---:R-:W-:Y:S01]  /*74590*/  ISETP.LT.AND P2, PT, R18, UR5, !P0 ;  /* 0x0000000512007c0c */ /* 0x004fe2000c741270 */
[----:B------:R-:W2:Y:S02]  /*745a0*/  LDCU UR5, c[0x0][0x39c] ;  /* 0x00007380ff0577ac */ /* 0x000ea40008000800 */
[----:B------:R4:W-:Y:S01]  /*745b0*/  @P1 STG.E.U16 desc[UR16][R8.64], R6 ;  /* 0x0000000608001986 */ /* 0x0009e2000c101510 */
[----:B------:R-:W-:Y:S01]  /*745c0*/  LEA R4, P1, R5, R0, 0x1 ;  /* 0x0000000005047211 */ /* 0x000fe200078208ff */
[----:B------:R-:W-:Y:S01]  /*745d0*/  IMAD R18, R93, 0x2, R5 ;  /* 0x000000025d127824 */ /* 0x000fe200078e0205 */
[----:B------:R-:W-:Y:S02]  /*745e0*/  LOP3.LUT R10, R2, 0x152, RZ, 0xfc, !PT ;  /* 0x00000152020a7812 */ /* 0x000fe400078efcff */
[----:B------:R-:W-:Y:S02]  /*745f0*/  LEA.HI.X.SX32 R5, R5, R3, 0x1, P1 ;  /* 0x0000000305057211 */ /* 0x000fe400008f0eff */
[----:B0-----:R-:W-:Y:S01]  /*74600*/  ISETP.LT.AND P4, PT, R19, UR7, !P0 ;  /* 0x0000000713007c0c */ /* 0x001fe2000c781270 */
[----:B------:R-:W0:Y:S01]  /*74610*/  LDCU UR7, c[0x0][0x39c] ;  /* 0x00007380ff0777ac */ /* 0x000e220008000800 */
[----:B-1----:R-:W-:-:S02]  /*74620*/  ISETP.LT.AND P1, PT, R10, UR6, !P0 ;  /* 0x000000060a007c0c */ /* 0x002fc4000c721270 */
[-C--:B------:R-:W-:Y:S01]  /*74630*/  LEA R10, P6, R18, R0.reuse, 0x1 ;  /* 0x00000000120a7211 */ /* 0x080fe200078c08ff */
[----:B------:R-:W1:Y:S01]  /*74640*/  LDCU UR6, c[0x0][0x39c] ;  /* 0x00007380ff0677ac */ /* 0x000e620008000800 */
[----:B---3--:R-:W-:Y:S02]  /*74650*/  PRMT R17, R6, 0x7632, R17 ;  /* 0x0000763206117816 */ /* 0x008fe40000000011 */
[-C--:B------:R-:W-:Y:S01]  /*74660*/  LEA.HI.X.SX32 R11, R18, R3.reuse, 0x1, P6 ;  /* 0x00000003120b7211 */ /* 0x080fe200030f0eff */
[C---:B------:R-:W-:Y:S01]  /*74670*/  IMAD R18, R93.reuse, 0x2, R18 ;  /* 0x000000025d127824 */ /* 0x040fe200078e0212 */
[----:B----4-:R-:W-:Y:S01]  /*74680*/  LOP3.LUT R9, R2, 0x156, RZ, 0xfc, !PT ;  /* 0x0000015602097812 */ /* 0x010fe200078efcff */
[----:B------:R3:W-:Y:S02]  /*74690*/  @P5 STG.E.U16 desc[UR16][R4.64], R17 ;  /* 0x0000001104005986 */ /* 0x0007e4000c101510 */
[----:B------:R-:W-:Y:S01]  /*746a0*/  IMAD R6, R93, 0x2, R18 ;  /* 0x000000025d067824 */ /* 0x000fe200078e0212 */
[C---:B------:R-:W-:Y:S01]  /*746b0*/  LEA R8, P6, R18.reuse, R0, 0x1 ;  /* 0x0000000012087211 */ /* 0x040fe200078c08ff */
[----:B------:R4:W-:Y:S01]  /*746c0*/  @P4 STG.E.U16 desc[UR16][R10.64], R7 ;  /* 0x000000070a004986 */ /* 0x0009e2000c101510 */
[----:B--2---:R-:W-:Y:S01]  /*746d0*/  ISETP.LT.AND P4, PT, R9, UR5, !P0 ;  /* 0x0000000509007c0c */ /* 0x004fe2000c781270 */
[----:B------:R-:W2:Y:S01]  /*746e0*/  LDCU UR5, c[0x0][0x39c] ;  /* 0x00007380ff0577ac */ /* 0x000ea20008000800 */
[----:B------:R-:W-:-:S02]  /*746f0*/  LEA.HI.X.SX32 R9, R18, R3, 0x1, P6 ;  /* 0x0000000312097211 */ /* 0x000fc400030f0eff */
[----:B------:R-:W-:Y:S02]  /*74700*/  LOP3.LUT R16, R2, 0x154, RZ, 0xfc, !PT ;  /* 0x0000015402107812 */ /* 0x000fe400078efcff */
[C---:B---3--:R-:W-:Y:S02]  /*74710*/  LEA R4, P6, R6.reuse, R0, 0x1 ;  /* 0x0000000006047211 */ /* 0x048fe400078c08ff */
[----:B------:R-:W-:Y:S02]  /*74720*/  PRMT R17, R7, 0x7632, R17 ;  /* 0x0000763207117816 */ /* 0x000fe40000000011 */
[----:B------:R-:W-:Y:S01]  /*74730*/  LEA.HI.X.SX32 R5, R6, R3, 0x1, P6 ;  /* 0x0000000306057211 */ /* 0x000fe200030f0eff */
[C---:B----4-:R-:W-:Y:S01]  /*74740*/  IMAD R7, R93.reuse, 0x2, R6 ;  /* 0x000000025d077824 */ /* 0x050fe200078e0206 */
[----:B0-----:R-:W-:Y:S01]  /*74750*/  ISETP.LT.AND P5, PT, R16, UR7, !P0 ;  /* 0x0000000710007c0c */ /* 0x001fe2000c7a1270 */
[----:B------:R-:W0:Y:S01]  /*74760*/  LDCU UR7, c[0x0][0x39c] ;  /* 0x00007380ff0777ac */ /* 0x000e220008000800 */
[----:B------:R-:W-:Y:S01]  /*74770*/  LOP3.LUT R16, R2, 0x158, RZ, 0xfc, !PT ;  /* 0x0000015802107812 */ /* 0x000fe200078efcff */
[----:B------:R3:W-:Y:S01]  /*74780*/  @P3 STG.E.U16 desc[UR16][R8.64], R17 ;  /* 0x0000001108003986 */ /* 0x0007e2000c101510 */
[----:B------:R-:W-:-:S02]  /*74790*/  IMAD R10, R93, 0x2, R7 ;  /* 0x000000025d0a7824 */ /* 0x000fc400078e0207 */
[----:B-1----:R-:W-:Y:S01]  /*747a0*/  ISETP.LT.AND P3, PT, R16, UR6, !P0 ;  /* 0x0000000610007c0c */ /* 0x002fe2000c761270 */
[----:B------:R1:W-:Y:S01]  /*747b0*/  @P2 STG.E.U16 desc[UR16][R4.64], R12 ;  /* 0x0000000c04002986 */ /* 0x0003e2000c101510 */
[CC--:B------:R-:W-:Y:S01]  /*747c0*/  LEA R6, P2, R7.reuse, R0.reuse, 0x1 ;  /* 0x0000000007067211 */ /* 0x0c0fe200078408ff */
[----:B------:R-:W4:Y:S01]  /*747d0*/  LDCU UR6, c[0x0][0x39c] ;  /* 0x00007380ff0677ac */ /* 0x000f220008000800 */
[----:B------:R-:W-:Y:S02]  /*747e0*/  LOP3.LUT R11, R2, 0x15a, RZ, 0xfc, !PT ;  /* 0x0000015a020b7812 */ /* 0x000fe400078efcff */
[----:B------:R-:W-:Y:S02]  /*747f0*/  LEA.HI.X.SX32 R7, R7, R3, 0x1, P2 ;  /* 0x0000000307077211 */ /* 0x000fe400010f0eff */
[----:B---3--:R-:W-:Y:S02]  /*74800*/  PRMT R9, R12, 0x7632, R9 ;  /* 0x000076320c097816 */ /* 0x008fe40000000009 */
[----:B------:R-:W-:-:S02]  /*74810*/  LEA R8, P6, R10, R0, 0x1 ;  /* 0x000000000a087211 */ /* 0x000fc400078c08ff */
[----:B--2---:R-:W-:Y:S01]  /*74820*/  ISETP.LT.AND P2, PT, R11, UR5, !P0 ;  /* 0x000000050b007c0c */ /* 0x004fe2000c741270 */
[----:B------:R2:W-:Y:S01]  /*74830*/  @P1 STG.E.U16 desc[UR16][R6.64], R9 ;  /* 0x0000000906001986 */ /* 0x0005e2000c101510 */
[C---:B------:R-:W-:Y:S01]  /*74840*/  LOP3.LUT R11, R2.reuse, 0x15c, RZ, 0xfc, !PT ;  /* 0x0000015c020b7812 */ /* 0x040fe200078efcff */
[----:B------:R-:W3:Y:S01]  /*74850*/  LDCU UR5, c[0x0][0x39c] ;  /* 0x00007380ff0577ac */ /* 0x000ee20008000800 */
[----:B-1----:R-:W-:Y:S02]  /*74860*/  LOP3.LUT R5, R2, 0x15e, RZ, 0xfc, !PT ;  /* 0x0000015e02057812 */ /* 0x002fe400078efcff */
[----:B0-----:R-:W-:Y:S01]  /*74870*/  ISETP.LT.AND P1, PT, R11, UR7, !P0 ;  /* 0x000000070b007c0c */ /* 0x001fe2000c721270 */
[----:B------:R-:W0:Y:S01]  /*74880*/  LDCU UR7, c[0x0][0x39c] ;  /* 0x00007380ff0777ac */ /* 0x000e220008000800 */
[----:B--2---:R-:W-:Y:S01]  /*74890*/  LEA.HI.X.SX32 R9, R10, R3, 0x1, P6 ;  /* 0x000000030a097211 */ /* 0x004fe200030f0eff */
[----:B------:R-:W-:-:S04]  /*748a0*/  IMAD R10, R93, 0x2, R10 ;  /* 0x000000025d0a7824 */ /* 0x000fc800078e020a */
[----:B------:R-:W-:Y:S01]  /*748b0*/  IMAD R11, R93, 0x2, R10 ;  /* 0x000000025d0b7824 */ /* 0x000fe200078e020a */
[CC--:B------:R-:W-:Y:S01]  /*748c0*/  LEA R4, P6, R10.reuse, R0.reuse, 0x1 ;  /* 0x000000000a047211 */ /* 0x0c0fe200078c08ff */
[----:B------:R1:W-:Y:S01]  /*748d0*/  @P5 STG.E.U16 desc[UR16][R8.64], R13 ;  /* 0x0000000d08005986 */ /* 0x0003e2000c101510 */
[----:B----4-:R-:W-:Y:S01]  /*748e0*/  ISETP.LT.AND P5, PT, R5, UR6, !P0 ;  /* 0x0000000605007c0c */ /* 0x010fe2000c7a1270 */
        /* <DEDUP_REMOVED lines=22> */
[----:B----4-:R-:W-:Y:S01]  /*74a50*/  LOP3.LUT R7, R2, 0x166, RZ, 0xfc, !PT ;  /* 0x0000016602077812 */ /* 0x010fe200078efcff */
        /* <DEDUP_REMOVED lines=474> */
[----:B--2---:R-:W-:Y:S01]  /*76800*/  ISETP.LT.AND P4, PT, R12, UR6, !P0 ;  /* 0x000000060c007c0c */ /* 0x004fe2000c781270 */
[----:B------:R1:W-:Y:S01]  /*76810*/  @P3 STG.E.U16 desc[UR16][R4.64], R7 ;  /* 0x0000000704003986 */ /* 0x0003e2000c101510 */
[----:B------:R-:W2:Y:S01]  /*76820*/  LDCU UR6, c[0x0][0x39c] ;  /* 0x00007380ff0677ac */ /* 0x000ea20008000800 */
[C---:B------:R-:W-:Y:S02]  /*76830*/  LOP3.LUT R11, R2.reuse, 0x1e4, RZ, 0xfc, !PT ;  /* 0x000001e4020b7812 */ /* 0x040fe400078efcff */
[----:B----4-:R-:W-:Y:S02]  /*76840*/  LOP3.LUT R9, R2, 0x1e6, RZ, 0xfc, !PT ;  /* 0x000001e602097812 */ /* 0x010fe400078efcff */
[----:B0-----:R-:W-:Y:S01]  /*76850*/  ISETP.LT.AND P3, PT, R11, UR7, !P0 ;  /* 0x000000070b007c0c */ /* 0x001fe2000c761270 */
        /* <DEDUP_REMOVED lines=11> */
[----:B------:R-:W-:-:S02]  /*76910*/  LEA.HI.X.SX32 R5, R11, R3, 0x1, P6 ;  /* 0x000000030b057211 */ /* 0x000fc400030f0eff */
[----:B-1----:R-:W-:Y:S01]  /*76920*/  PRMT R7, R79, 0x7632, R7 ;  /* 0x000076324f077816 */ /* 0x002fe20000000007 */
[----:B------:R-:W-:-:S04]  /*76930*/  IMAD R11, R93, 0x2, R11 ;  /* 0x000000025d0b7824 */ /* 0x000fc800078e020b */
        /* <DEDUP_REMOVED lines=9> */
[----:B------:R-:W-:Y:S01]  /*769d0*/  LEA R8, P6, R10, R0, 0x1 ;  /* 0x000000000a087211 */ /* 0x000fe200078c08ff */
[C---:B----4-:R-:W-:Y:S01]  /*769e0*/  IMAD R4, R93.reuse, 0x2, R10 ;  /* 0x000000025d047824 */ /* 0x050fe200078e020a */
[----:B---3--:R-:W-:Y:S01]  /*769f0*/  ISETP.LT.AND P5, PT, R12, UR5, !P0 ;  /* 0x000000050c007c0c */ /* 0x008fe2000c7a1270 */
[----:B------:R1:W-:Y:S01]  /*76a00*/  @P4 STG.E.U16 desc[UR16][R6.64], R9 ;  /* 0x0000000906004986 */ /* 0x0003e2000c101510 */
[----:B------:R-:W3:Y:S01]  /*76a10*/  LDCU UR5, c[0x0][0x39c] ;  /* 0x00007380ff0577ac */ /* 0x000ee20008000800 */
[C---:B------:R-:W-:Y:S01]  /*76a20*/  LOP3.LUT R11, R2.reuse, 0x1ec, RZ, 0xfc, !PT ;  /* 0x000001ec020b7812 */ /* 0x040fe200078efcff */
[----:B------:R-:W-:Y:S01]  /*76a30*/  IMAD R14, R93, 0x2, R4 ;  /* 0x000000025d0e7824 */ /* 0x000fe200078e0204 */
[----:B------:R-:W-:Y:S02]  /*76a40*/  LOP3.LUT R5, R2, 0x1ee, RZ, 0xfc, !PT ;  /* 0x000001ee02057812 */ /* 0x000fe400078efcff */
[----:B0-----:R-:W-:Y:S01]  /*76a50*/  ISETP.LT.AND P4, PT, R11, UR7, !P0 ;  /* 0x000000070b007c0c */ /* 0x001fe2000c781270 */
[----:B------:R-:W0:Y:S01]  /*76a60*/  LDCU UR7, c[0x0][0x39c] ;  /* 0x00007380ff0777ac */ /* 0x000e220008000800 */
[----:B-1----:R-:W-:-:S02]  /*76a70*/  LEA.HI.X.SX32 R9, R10, R3, 0x1, P6 ;  /* 0x000000030a097211 */ /* 0x002fc400030f0eff */
[----:B------:R-:W-:-:S03]  /*76a80*/  LEA R10, P6, R4, R0, 0x1 ;  /* 0x00000000040a7211 */ /* 0x000fc600078c08ff */
[----:B------:R1:W-:Y:S01]  /*76a90*/  @P3 STG.E.U16 desc[UR16][R8.64], R85 ;  /* 0x0000005508003986 */ /* 0x0003e2000c101510 */
[----:B--2---:R-:W-:Y:S01]  /*76aa0*/  ISETP.LT.AND P3, PT, R5, UR6, !P0 ;  /* 0x0000000605007c0c */ /* 0x004fe2000c761270 */
[----:B------:R-:W2:Y:S01]  /*76ab0*/  LDCU UR6, c[0x0][0x39c] ;  /* 0x00007380ff0677ac */ /* 0x000ea20008000800 */
[-C--:B------:R-:W-:Y:S02]  /*76ac0*/  LEA.HI.X.SX32 R11, R4, R3.reuse, 0x1, P6 ;  /* 0x00000003040b7211 */ /* 0x080fe400030f0eff */
[CC--:B------:R-:W-:Y:S01]  /*76ad0*/  LEA R12, P6, R14.reuse, R0.reuse, 0x1 ;  /* 0x000000000e0c7211 */ /* 0x0c0fe200078c08ff */
[----:B------:R-:W4:Y:S01]  /*76ae0*/  LDS.128 R4, [R91+0x800] ;  /* 0x000800005b047984 */ /* 0x000f220000000c00 */
[----:B------:R-:W-:Y:S02]  /*76af0*/  PRMT R17, R85, 0x7632, R17 ;  /* 0x0000763255117816 */ /* 0x000fe40000000011 */
[----:B------:R-:W-:Y:S01]  /*76b00*/  LEA.HI.X.SX32 R13, R14, R3, 0x1, P6 ;  /* 0x000000030e0d7211 */ /* 0x000fe200030f0eff */
[----:B------:R-:W-:Y:S01]  /*76b10*/  IMAD R14, R93, 0x2, R14 ;  /* 0x000000025d0e7824 */ /* 0x000fe200078e020e */
[----:B------:R-:W-:Y:S01]  /*76b20*/  LOP3.LUT R15, R2, 0x1f0, RZ, 0xfc, !PT ;  /* 0x000001f0020f7812 */ /* 0x000fe200078efcff */
[----:B------:R5:W-:Y:S03]  /*76b30*/  @P2 STG.E.U16 desc[UR16][R10.64], R17 ;  /* 0x000000110a002986 */ /* 0x000be6000c101510 */
[----:B---3--:R-:W-:Y:S01]  /*76b40*/  ISETP.LT.AND P2, PT, R15, UR5, !P0 ;  /* 0x000000050f007c0c */ /* 0x008fe2000c741270 */
[----:B------:R3:W-:Y:S01]  /*76b50*/  @P1 STG.E.U16 desc[UR16][R12.64], R86 ;  /* 0x000000560c001986 */ /* 0x0007e2000c101510 */
[----:B-1----:R-:W-:Y:S01]  /*76b60*/  LEA R8, P1, R14, R0, 0x1 ;  /* 0x000000000e087211 */ /* 0x002fe200078208ff */
[----:B------:R-:W1:Y:S01]  /*76b70*/  LDCU UR5, c[0x0][0x39c] ;  /* 0x00007380ff0577ac */ /* 0x000e620008000800 */
[----:B------:R-:W-:-:S02]  /*76b80*/  IMAD R15, R93, 0x2, R14 ;  /* 0x000000025d0f7824 */ /* 0x000fc400078e020e */
[----:B------:R-:W-:Y:S02]  /*76b90*/  LEA.HI.X.SX32 R9, R14, R3, 0x1, P1 ;  /* 0x000000030e097211 */ /* 0x000fe400008f0eff */
[----:B-----5:R-:W-:Y:S02]  /*76ba0*/  PRMT R11, R86, 0x7632, R11 ;  /* 0x00007632560b7816 */ /* 0x020fe4000000000b */
[----:B------:R-:W-:Y:S02]  /*76bb0*/  LEA R10, P6, R15, R0, 0x1 ;  /* 0x000000000f0a7211 */ /* 0x000fe400078c08ff */
[C---:B------:R-:W-:Y:S01]  /*76bc0*/  LOP3.LUT R16, R2.reuse, 0x1f2, RZ, 0xfc, !PT ;  /* 0x000001f202107812 */ /* 0x040fe200078efcff */
[----:B------:R5:W-:Y:S01]  /*76bd0*/  @P5 STG.E.U16 desc[UR16][R8.64], R11 ;  /* 0x0000000b08005986 */ /* 0x000be2000c101510 */
[----:B------:R-:W-:Y:S02]  /*76be0*/  LOP3.LUT R14, R2, 0x1f4, RZ, 0xfc, !PT ;  /* 0x000001f4020e7812 */ /* 0x000fe400078efcff */
[----:B--2---:R-:W-:Y:S01]  /*76bf0*/  ISETP.LT.AND P1, PT, R16, UR6, !P0 ;  /* 0x0000000610007c0c */ /* 0x004fe2000c721270 */
[----:B------:R-:W2:Y:S01]  /*76c00*/  LDCU UR6, c[0x0][0x39c] ;  /* 0x00007380ff0677ac */ /* 0x000ea20008000800 */
[----:B0-----:R-:W-:-:S02]  /*76c10*/  ISETP.LT.AND P5, PT, R14, UR7, !P0 ;  /* 0x000000070e007c0c */ /* 0x001fc4000c7a1270 */
[----:B---3--:R-:W-:Y:S02]  /*76c20*/  LOP3.LUT R13, R2, 0x1f6, RZ, 0xfc, !PT ;  /* 0x000001f6020d7812 */ /* 0x008fe400078efcff */
[----:B-----5:R-:W-:Y:S01]  /*76c30*/  LEA.HI.X.SX32 R11, R15, R3, 0x1, P6 ;  /* 0x000000030f0b7211 */ /* 0x020fe200030f0eff */
[----:B------:R-:W-:-:S04]  /*76c40*/  IMAD R15, R93, 0x2, R15 ;  /* 0x000000025d0f7824 */ /* 0x000fc800078e020f */
[----:B------:R-:W-:Y:S01]  /*76c50*/  IMAD R14, R93, 0x2, R15 ;  /* 0x000000025d0e7824 */ /* 0x000fe200078e020f */
[-C--:B------:R-:W-:Y:S01]  /*76c60*/  LEA R12, P6, R15, R0.reuse, 0x1 ;  /* 0x000000000f0c7211 */ /* 0x080fe200078c08ff */
[----:B------:R0:W-:Y:S01]  /*76c70*/  @P4 STG.E.U16 desc[UR16][R10.64], R87 ;  /* 0x000000570a004986 */ /* 0x0001e2000c101510 */
[----:B-1----:R-:W-:Y:S01]  /*76c80*/  ISETP.LT.AND P4, PT, R13, UR5, !P0 ;  /* 0x000000050d007c0c */ /* 0x002fe2000c781270 */
[----:B------:R-:W1:Y:S01]  /*76c90*/  LDCU UR5, c[0x0][0x39c] ;  /* 0x00007380ff0577ac */ /* 0x000e620008000800 */
[-C--:B------:R-:W-:Y:S02]  /*76ca0*/  LEA.HI.X.SX32 R13, R15, R3.reuse, 0x1, P6 ;  /* 0x000000030f0d7211 */ /* 0x080fe400030f0eff */
[----:B------:R-:W-:Y:S01]  /*76cb0*/  LEA R8, P6, R14, R0, 0x1 ;  /* 0x000000000e087211 */ /* 0x000fe200078c08ff */
[----:B------:R-:W-:Y:S01]  /*76cc0*/  IMAD R15, R93, 0x2, R14 ;  /* 0x000000025d0f7824 */ /* 0x000fe200078e020e */
[----:B------:R-:W-:Y:S02]  /*76cd0*/  LOP3.LUT R16, R2, 0x1f8, RZ, 0xfc, !PT ;  /* 0x000001f802107812 */ /* 0x000fe400078efcff */
[----:B------:R-:W-:-:S02]  /*76ce0*/  LEA.HI.X.SX32 R9, R14, R3, 0x1, P6 ;  /* 0x000000030e097211 */ /* 0x000fc400030f0eff */
[----:B0-----:R-:W-:Y:S01]  /*76cf0*/  PRMT R11, R87, 0x7632, R11 ;  /* 0x00007632570b7816 */ /* 0x001fe2000000000b */
[----:B------:R-:W-:-:S04]  /*76d00*/  IMAD R14, R93, 0x2, R15 ;  /* 0x000000025d0e7824 */ /* 0x000fc800078e020f */
[----:B------:R0:W-:Y:S01]  /*76d10*/  @P3 STG.E.U16 desc[UR16][R12.64], R11 ;  /* 0x0000000b0c003986 */ /* 0x0001e2000c101510 */
[----:B--2---:R-:W-:Y:S01]  /*76d20*/  ISETP.LT.AND P3, PT, R16, UR6, !P0 ;  /* 0x0000000610007c0c */ /* 0x004fe2000c761270 */
[----:B------:R-:W-:Y:S01]  /*76d30*/  IMAD R16, R93, 0x2, R14 ;  /* 0x000000025d107824 */ /* 0x000fe200078e020e */
[----:B------:R-:W-:Y:S01]  /*76d40*/  LOP3.LUT R17, R2, 0x1fa, RZ, 0xfc, !PT ;  /* 0x000001fa02117812 */ /* 0x000fe200078efcff */
[----:B----4-:R2:W-:Y:S01]  /*76d50*/  @P2 STG.E.U16 desc[UR16][R8.64], R4 ;  /* 0x0000000408002986 */ /* 0x0105e2000c101510 */
[C---:B------:R-:W-:Y:S01]  /*76d60*/  LEA R10, P2, R15.reuse, R0, 0x1 ;  /* 0x000000000f0a7211 */ /* 0x040fe200078408ff */
[----:B------:R-:W3:Y:S03]  /*76d70*/  LDCU UR6, c[0x0][0x39c] ;  /* 0x00007380ff0677ac */ /* 0x000ee60008000800 */
[----:B0-----:R-:W-:Y:S01]  /*76d80*/  LEA.HI.X.SX32 R11, R15, R3, 0x1, P2 ;  /* 0x000000030f0b7211 */ /* 0x001fe200010f0eff */
[----:B------:R-:W-:Y:S01]  /*76d90*/  IMAD R15, R93, 0x2, R16 ;  /* 0x000000025d0f7824 */ /* 0x000fe200078e0210 */
[----:B-1----:R-:W-:Y:S01]  /*76da0*/  ISETP.LT.AND P2, PT, R17, UR5, !P0 ;  /* 0x0000000511007c0c */ /* 0x002fe2000c741270 */
[----:B------:R-:W0:Y:S01]  /*76db0*/  LDCU UR5, c[0x0][0x39c] ;  /* 0x00007380ff0577ac */ /* 0x000e220008000800 */
[----:B--2---:R-:W-:Y:S01]  /*76dc0*/  PRMT R9, R4, 0x7632, R9 ;  /* 0x0000763204097816 */ /* 0x004fe20000000009 */
[----:B------:R-:W-:-:S04]  /*76dd0*/  IMAD R17, R93, 0x2, R15 ;  /* 0x000000025d117824 */ /* 0x000fc800078e020f */
[----:B------:R1:W-:Y:S01]  /*76de0*/  @P1 STG.E.U16 desc[UR16][R10.64], R9 ;  /* 0x000000090a001986 */ /* 0x0003e2000c101510 */
[-C--:B------:R-:W-:Y:S01]  /*76df0*/  LEA R8, P1, R14, R0.reuse, 0x1 ;  /* 0x000000000e087211 */ /* 0x080fe200078208ff */
[----:B------:R-:W-:Y:S01]  /*76e00*/  IMAD R4, R93, 0x2, R17 ;  /* 0x000000025d047824 */ /* 0x000fe200078e0211 */
[----:B------:R-:W-:-:S03]  /*76e10*/  LEA R12, P6, R16, R0, 0x1 ;  /* 0x00000000100c7211 */ /* 0x000fc600078c08ff */
[----:B------:R-:W-:Y:S01]  /*76e20*/  IMAD R18, R93, 0x2, R4 ;  /* 0x000000025d127824 */ /* 0x000fe200078e0204 */
[-C--:B-1----:R-:W-:Y:S02]  /*76e30*/  LEA.HI.X.SX32 R9, R14, R3.reuse, 0x1, P1 ;  /* 0x000000030e097211 */ /* 0x082fe400008f0eff */
[CC--:B------:R-:W-:Y:S02]  /*76e40*/  LEA R14, P1, R15.reuse, R0.reuse, 0x1 ;  /* 0x000000000f0e7211 */ /* 0x0c0fe400078208ff */
[----:B------:R-:W-:Y:S02]  /*76e50*/  LOP3.LUT R19, R2, 0x1fe, RZ, 0xfc, !PT ;  /* 0x000001fe02137812 */ /* 0x000fe400078efcff */
[-C--:B------:R-:W-:Y:S02]  /*76e60*/  LEA.HI.X.SX32 R15, R15, R3.reuse, 0x1, P1 ;  /* 0x000000030f0f7211 */ /* 0x080fe400008f0eff */
[----:B------:R-:W-:Y:S02]  /*76e70*/  LEA R10, P1, R18, R0, 0x1 ;  /* 0x00000000120a7211 */ /* 0x000fe400078208ff */
[----:B------:R-:W-:-:S02]  /*76e80*/  LEA.HI.X.SX32 R13, R16, R3, 0x1, P6 ;  /* 0x00000003100d7211 */ /* 0x000fc400030f0eff */
[----:B------:R-:W-:Y:S02]  /*76e90*/  LOP3.LUT R20, R2, 0x1fc, RZ, 0xfc, !PT ;  /* 0x000001fc02147812 */ /* 0x000fe400078efcff */
[----:B------:R-:W-:Y:S02]  /*76ea0*/  LEA R16, P6, R17, R0, 0x1 ;  /* 0x0000000011107211 */ /* 0x000fe400078c08ff */
[-C--:B------:R-:W-:Y:S02]  /*76eb0*/  LEA.HI.X.SX32 R11, R18, R3.reuse, 0x1, P1 ;  /* 0x00000003120b7211 */ /* 0x080fe400008f0eff */
[----:B---3--:R-:W-:Y:S02]  /*76ec0*/  ISETP.LT.AND P1, PT, R19, UR6, !P0 ;  /* 0x0000000613007c0c */ /* 0x008fe4000c721270 */
[----:B0-----:R-:W-:Y:S02]  /*76ed0*/  ISETP.LT.AND P0, PT, R20, UR5, !P0 ;  /* 0x0000000514007c0c */ /* 0x001fe4000c701270 */
[----:B------:R-:W-:-:S02]  /*76ee0*/  LEA.HI.X.SX32 R17, R17, R3, 0x1, P6 ;  /* 0x0000000311117211 */ /* 0x000fc400030f0eff */
[C---:B------:R-:W-:Y:S02]  /*76ef0*/  LEA R2, P6, R4.reuse, R0, 0x1 ;  /* 0x0000000004027211 */ /* 0x040fe400078c08ff */
[----:B------:R-:W-:Y:S02]  /*76f00*/  PRMT R0, R5, 0x7632, R0 ;  /* 0x0000763205007816 */ /* 0x000fe40000000000 */
[----:B------:R-:W-:Y:S01]  /*76f10*/  LEA.HI.X.SX32 R3, R4, R3, 0x1, P6 ;  /* 0x0000000304037211 */ /* 0x000fe200030f0eff */
[----:B------:R0:W-:Y:S01]  /*76f20*/  @P5 STG.E.U16 desc[UR16][R8.64], R5 ;  /* 0x0000000508005986 */ /* 0x0001e2000c101510 */
[----:B------:R-:W-:-:S03]  /*76f30*/  PRMT R4, R6, 0x7632, R4 ;  /* 0x0000763206047816 */ /* 0x000fc60000000004 */
[----:B------:R1:W-:Y:S04]  /*76f40*/  @P4 STG.E.U16 desc[UR16][R12.64], R0 ;  /* 0x000000000c004986 */ /* 0x0003e8000c101510 */
[----:B------:R1:W-:Y:S01]  /*76f50*/  @P3 STG.E.U16 desc[UR16][R14.64], R6 ;  /* 0x000000060e003986 */ /* 0x0003e2000c101510 */
[----:B0-----:R-:W-:-:S03]  /*76f60*/  PRMT R9, R7, 0x7632, R9 ;  /* 0x0000763207097816 */ /* 0x001fc60000000009 */
[----:B------:R1:W-:Y:S04]  /*76f70*/  @P2 STG.E.U16 desc[UR16][R16.64], R4 ;  /* 0x0000000410002986 */ /* 0x0003e8000c101510 */
[----:B------:R1:W-:Y:S04]  /*76f80*/  @P0 STG.E.U16 desc[UR16][R2.64], R7 ;  /* 0x0000000702000986 */ /* 0x0003e8000c101510 */
[----:B------:R1:W-:Y:S01]  /*76f90*/  @P1 STG.E.U16 desc[UR16][R10.64], R9 ;  /* 0x000000090a001986 */ /* 0x0003e2000c101510 */
[----:B------:R-:W-:Y:S06]  /*76fa0*/  BAR.SYNC.DEFER_BLOCKING 0x0 ;  /* 0x0000000000007b1d */ /* 0x000fec0000010000 */
[----:B------:R-:W-:Y:S05]  /*76fb0*/  BRA.U UP0, `(.L_x_13) ;  /* 0x0000000100a07547 */ /* 0x000fea000b800000 */
[----:B------:R-:W0:Y:S01]  /*76fc0*/  S2UR UR6, SR_CgaCtaId ;  /* 0x00000000000679c3 */ /* 0x000e220000008800 */
[----:B------:R-:W-:Y:S01]  /*76fd0*/  NOP ;  /* 0x0000000000007918 */ /* 0x000fe20000000000 */
[----:B------:R-:W-:Y:S01]  /*76fe0*/  UMOV UR5, 0x50 ;  /* 0x0000005000057882 */ /* 0x000fe20000000000 */
[----:B-1----:R-:W-:Y:S02]  /*76ff0*/  IMAD.U32 R0, RZ, RZ, UR4 ;  /* 0x00000004ff007e24 */ /* 0x002fe4000f8e00ff */
[----:B------:R-:W-:Y:S02]  /*77000*/  IMAD.MOV.U32 R3, RZ, RZ, 0xff ;  /* 0x000000ffff037424 */ /* 0x000fe400078e00ff */
[----:B------:R-:W-:Y:S01]  /*77010*/  IMAD.MOV.U32 R7, RZ, RZ, 0x1 ;  /* 0x00000001ff077424 */ /* 0x000fe200078e00ff */
[----:B------:R-:W-:-:S04]  /*77020*/  LOP3.LUT R0, R0, 0xffff, RZ, 0xc0, !PT ;  /* 0x0000ffff00007812 */ /* 0x000fc800078ec0ff */
[----:B------:R-:W-:-:S05]  /*77030*/  SHF.R.U32.HI R0, RZ, 0x5, R0 ;  /* 0x00000005ff007819 */ /* 0x000fca0000011600 */
[----:B------:R-:W-:Y:S01]  /*77040*/  VIADD R2, R0, 0x10 ;  /* 0x0000001000027836 */ /* 0x000fe20000000000 */
[----:B------:R-:W-:Y:S01]  /*77050*/  SHF.L.U32 R0, R3, R0, RZ ;  /* 0x0000000003007219 */ /* 0x000fe200000006ff */
[----:B0-----:R-:W-:-:S03]  /*77060*/  ULEA UR6, UR6, UR5, 0x18 ;  /* 0x0000000506067291 */ /* 0x001fc6000f8ec0ff */
[----:B------:R-:W-:-:S04]  /*77070*/  SHF.L.U32 R3, R7, R2, RZ ;  /* 0x0000000207037219 */ /* 0x000fc800000006ff */
[----:B------:R-:W-:Y:S02]  /*77080*/  LOP3.LUT R0, R3, R0, RZ, 0xfc, !PT ;  /* 0x0000000003007212 */ /* 0x000fe400078efcff */
[----:B------:R-:W0:Y:S02]  /*77090*/  LDS R5, [UR6] ;  /* 0x00000006ff057984 */ /* 0x000e240008000800 */
[C---:B------:R-:W-:Y:S02]  /*770a0*/  LOP3.LUT R2, R0.reuse, 0xffff, RZ, 0xc0, !PT ;  /* 0x0000ffff00027812 */ /* 0x040fe400078ec0ff */
[----:B0-----:R-:W-:-:S04]  /*770b0*/  LOP3.LUT R3, R0, 0xffff, R5, 0x80, !PT ;  /* 0x0000ffff00037812 */ /* 0x001fc800078e8005 */
[----:B------:R-:W-:-:S13]  /*770c0*/  ISETP.NE.AND P0, PT, R3, R2, PT ;  /* 0x000000020300720c */ /* 0x000fda0003f05270 */
[----:B------:R-:W-:Y:S05]  /*770d0*/  @P0 BRA `(.L_x_14) ;  /* 0x0000000000500947 */ /* 0x000fea0003800000 */
[----:B------:R-:W-:Y:S02]  /*770e0*/  SHF.R.U32.HI R5, RZ, 0x10, R5 ;  /* 0x00000010ff057819 */ /* 0x000fe40000011605 */
[----:B------:R-:W-:-:S04]  /*770f0*/  SHF.R.U32.HI R2, RZ, 0x10, R0 ;  /* 0x00000010ff027819 */ /* 0x000fc80000011600 */
[----:B------:R-:W-:-:S04]  /*77100*/  LOP3.LUT R5, R5, R2, RZ, 0xc0, !PT ;  /* 0x0000000205057212 */ /* 0x000fc800078ec0ff */
[----:B------:R-:W-:-:S13]  /*77110*/  ISETP.NE.AND P0, PT, R5, R2, PT ;  /* 0x000000020500720c */ /* 0x000fda0003f05270 */
[----:B------:R-:W-:Y:S05]  /*77120*/  @P0 BRA `(.L_x_15) ;  /* 0x0000000000300947 */ /* 0x000fea0003800000 */
[----:B------:R-:W-:Y:S01]  /*77130*/  R2UR UR4, R0 ;  /* 0x00000000000472ca */ /* 0x000fe200000e0000 */
[----:B------:R-:W-:Y:S01]  /*77140*/  VOTEU.ANY UR5, UPT, PT ;  /* 0x0000000000057886 */ /* 0x000fe200038e0100 */
[----:B------:R-:W0:Y:S01]  /*77150*/  S2R R0, SR_LANEID ;  /* 0x0000000000007919 */ /* 0x000e220000000000 */
[----:B------:R-:W-:-:S10]  /*77160*/  UFLO.U32 UR5, UR5 ;  /* 0x00000005000572bd */ /* 0x000fd400080e0000 */
[----:B------:R-:W-:-:S06]  /*77170*/  ULOP3.LUT UR4, URZ, UR4, URZ, 0x33, !UPT ;  /* 0x00000004ff047292 */ /* 0x000fcc000f8e33ff */
[----:B------:R-:W-:-:S04]  /*77180*/  IMAD.U32 R2, RZ, RZ, UR4 ;  /* 0x00000004ff027e24 */ /* 0x000fc8000f8e00ff */
[----:B------:R-:W1:Y:S02]  /*77190*/  REDUX UR7, R2 ;  /* 0x00000000020773c4 */ /* 0x000e640000000000 */
[----:B------:R2:W-:Y:S01]  /*771a0*/  UTCATOMSWS.AND URZ, UR4 ;  /* 0x0000000400ff79e3 */ /* 0x0005e20008000000 */
[----:B0-----:R-:W-:Y:S01]  /*771b0*/  ISETP.EQ.U32.AND P0, PT, R0, UR5, PT ;  /* 0x0000000500007c0c */ /* 0x001fe2000bf02070 */
[----:B-1----:R-:W-:-:S12]  /*771c0*/  IMAD.U32 R0, RZ, RZ, UR7 ;  /* 0x00000007ff007e24 */ /* 0x002fd8000f8e00ff */
[----:B------:R2:W-:Y:S01]  /*771d0*/  @P0 ATOMS.AND RZ, [UR6], R0 ;  /* 0x00000000ffff098c */ /* 0x0005e2000a800006 */
[----:B------:R-:W-:Y:S05]  /*771e0*/  BRA `(.L_x_13) ;  /* 0x0000000000147947 */ /* 0x000fea0003800000 */
.L_x_15:
[----:B------:R-:W-:-:S07]  /*771f0*/  MOV R2, 0x77210 ;  /* 0x0007721000027802 */ /* 0x000fce0000000f00 */
[----:B------:R-:W-:Y:S05]  /*77200*/  CALL.REL.NOINC `($__internal_0_$__cuda_sm10x_tcgen05_guardrail_trap_col_being_dealloced_not_returned_by_alloc) ;  /* 0x00000000002c7944 */ /* 0x000fea0003c00000 */
[----:B------:R-:W-:Y:S05]  /*77210*/  BRA `(.L_x_13) ;  /* 0x0000000000087947 */ /* 0x000fea0003800000 */
.L_x_14:
[----:B------:R-:W-:-:S07]  /*77220*/  MOV R2, 0x77240 ;  /* 0x0007724000027802 */ /* 0x000fce0000000f00 */
[----:B------:R-:W-:Y:S05]  /*77230*/  CALL.REL.NOINC `($__internal_2_$__cuda_sm10x_tcgen05_guardrail_trap_unallocated_columns_being_dealloced) ;  /* 0x0000000000387944 */ /* 0x000fea0003c00000 */
.L_x_13:
[----:B------:R-:W-:Y:S01]  /*77240*/  NOP ;  /* 0x0000000000007918 */ /* 0x000fe20000000000 */
[----:B--2---:R-:W-:Y:S05]  /*77250*/  EXIT ;  /* 0x000000000000794d */ /* 0x004fea0003800000 */
.L_x_8:
[----:B------:R-:W0:Y:S02]  /*77260*/  SYNCS.PHASECHK.TRANS64.TRYWAIT P5, [UR77], R5 ;  /* 0x00000005ff0075a7 */ /* 0x000e2400080a114d */
[----:B0-----:R-:W-:Y:S05]  /*77270*/  @!P5 BRA `(.L_x_8) ;  /* 0xfffffffc00f8d947 */ /* 0x001fea000383ffff */
[----:B------:R-:W-:Y:S05]  /*77280*/  BRA `(.L_x_16) ;  /* 0xfffffdc000ac7947 */ /* 0x000fea000383ffff */
.L_x_12:
[----:B------:R-:W0:Y:S02]  /*77290*/  SYNCS.PHASECHK.TRANS64.TRYWAIT P0, [UR77], R4 ;  /* 0x00000004ff0075a7 */ /* 0x000e24000800114d */
[----:B0-----:R-:W-:Y:S05]  /*772a0*/  @!P0 BRA `(.L_x_12) ;  /* 0xfffffffc00f88947 */ /* 0x001fea000383ffff */
[----:B------:R-:W-:Y:S05]  /*772b0*/  BRA `(.L_x_11) ;  /* 0xffffff50005c7947 */ /* 0x000fea000383ffff */
        .weak           $__internal_0_$__cuda_sm10x_tcgen05_guardrail_trap_col_being_dealloced_not_returned_by_alloc
        .type           $__internal_0_$__cuda_sm10x_tcgen05_guardrail_trap_col_being_dealloced_not_returned_by_alloc,@function
        .size           $__internal_0_$__cuda_sm10x_tcgen05_guardrail_trap_col_being_dealloced_not_returned_by_alloc,($__internal_1_$__cuda_sm10x_tcgen05_guardrail_trap_phase_invalid_during_alloc - $__internal_0_$__cuda_sm10x_tcgen05_guardrail_trap_col_being_dealloced_not_returned_by_alloc)
$__internal_0_$__cuda_sm10x_tcgen05_guardrail_trap_col_being_dealloced_not_returned_by_alloc:
[----:B------:R-:W-:Y:S05]  /*772c0*/  BPT.TRAP 0x1 ;  /* 0x000000040000795c */ /* 0x000fea0000300000 */
[----:B------:R-:W-:-:S04]  /*772d0*/  IMAD.MOV.U32 R3, RZ, RZ, 0x0 ;  /* 0x00000000ff037424 */ /* 0x000fc800078e00ff */
[----:B------:R-:W-:Y:S05]  /*772e0*/  RET.REL.NODEC R2 `(matmul_kernel) ;  /* 0xfffff88c02447950 */ /* 0x000fea0003c3ffff */
        .weak           $__internal_1_$__cuda_sm10x_tcgen05_guardrail_trap_phase_invalid_during_alloc
        .type           $__internal_1_$__cuda_sm10x_tcgen05_guardrail_trap_phase_invalid_during_alloc,@function
        .size           $__internal_1_$__cuda_sm10x_tcgen05_guardrail_trap_phase_invalid_during_alloc,($__internal_2_$__cuda_sm10x_tcgen05_guardrail_trap_unallocated_columns_being_dealloced - $__internal_1_$__cuda_sm10x_tcgen05_guardrail_trap_phase_invalid_during_alloc)
$__internal_1_$__cuda_sm10x_tcgen05_guardrail_trap_phase_invalid_during_alloc:
[----:B------:R-:W-:Y:S05]  /*772f0*/  BPT.TRAP 0x1 ;  /* 0x000000040000795c */ /* 0x000fea0000300000 */
[----:B------:R-:W-:-:S04]  /*77300*/  IMAD.MOV.U32 R3, RZ, RZ, 0x0 ;  /* 0x00000000ff037424 */ /* 0x000fc800078e00ff */
[----:B------:R-:W-:Y:S05]  /*77310*/  RET.REL.NODEC R2 `(matmul_kernel) ;  /* 0xfffff88c02387950 */ /* 0x000fea0003c3ffff */
        .weak           $__internal_2_$__cuda_sm10x_tcgen05_guardrail_trap_unallocated_columns_being_dealloced
        .type           $__internal_2_$__cuda_sm10x_tcgen05_guardrail_trap_unallocated_columns_being_dealloced,@function
        .size           $__internal_2_$__cuda_sm10x_tcgen05_guardrail_trap_unallocated_columns_being_dealloced,(.L_x_20 - $__internal_2_$__cuda_sm10x_tcgen05_guardrail_trap_unallocated_columns_being_dealloced)
$__internal_2_$__cuda_sm10x_tcgen05_guardrail_trap_unallocated_columns_being_dealloced:
[----:B------:R-:W-:Y:S05]  /*77320*/  BPT.TRAP 0x1 ;  /* 0x000000040000795c */ /* 0x000fea0000300000 */
[----:B------:R-:W-:-:S04]  /*77330*/  IMAD.MOV.U32 R3, RZ, RZ, 0x0 ;  /* 0x00000000ff037424 */ /* 0x000fc800078e00ff */
[----:B------:R-:W-:Y:S05]  /*77340*/  RET.REL.NODEC R2 `(matmul_kernel) ;  /* 0xfffff88c022c7950 */ /* 0x000fea0003c3ffff */
.L_x_17:
[----:B------:R-:W-:-:S00]  /*77350*/  BRA `(.L_x_17) ;  /* 0xfffffffc00fc7947 */ /* 0x000fc0000383ffff */
[----:B------:R-:W-:-:S00]  /*77360*/  NOP ;  /* 0x0000000000007918 */ /* 0x000fc00000000000 */
        /* <DEDUP_REMOVED lines=9> */
.L_x_20:


//--------------------- .nv.shared.matmul_kernel  --------------------------
	.section	.nv.shared.matmul_kernel,"aw",@nobits
	.sectionflags	@""
	.align	16
	.zero		1024


//--------------------- .nv.shared.reserved.0     --------------------------
	.section	.nv.shared.reserved.0,"aw",@nobits
	.align	8
	.weak		__nv_reservedSMEM_offset_0_alias
	.size		__nv_reservedSMEM_offset_0_alias, 0, 64
	.other		__nv_reservedSMEM_offset_0_alias,@"STO_CUDA_RESERVED_SHARED STV_DEFAULT"
__nv_reservedSMEM_offset_0_alias:
	.zero		0
.nv.shared.reserved.0:
	.zero		64
	.weak		__nv_reservedSMEM_allocation_phase
	.type		__nv_reservedSMEM_allocation_phase,@object
	.size		__nv_reservedSMEM_allocation_phase,(.L_0 - __nv_reservedSMEM_allocation_phase)
__nv_reservedSMEM_allocation_phase:
	.zero		1
.L_0:
	.zero		7
	.weak		__nv_reservedSMEM_devtool_atexit_pc
	.type		__nv_reservedSMEM_devtool_atexit_pc,@object
	.size		__nv_reservedSMEM_devtool_atexit_pc,(__nv_reservedSMEM_allocation_mask - __nv_reservedSMEM_devtool_atexit_pc)
__nv_reservedSMEM_devtool_atexit_pc:
	.zero		8
	.weak		__nv_reservedSMEM_allocation_mask
	.type		__nv_reservedSMEM_allocation_mask,@object
	.size		__nv_reservedSMEM_allocation_mask,(.L_2 - __nv_reservedSMEM_allocation_mask)
__nv_reservedSMEM_allocation_mask:
	.zero		4
.L_2:


//--------------------- .nv.constant0.matmul_kernel --------------------------
	.section	.nv.constant0.matmul_kernel,"a",@progbits
	.sectionflags	@""
	.align	4
.nv.constant0.matmul_kernel:
	.zero		976


//--------------------- SYMBOLS --------------------------

	.type		.nv.reservedSmem.offset0,@object
	.size		.nv.reservedSmem.offset0,0x4
	.type		.nv.reservedSmem.cap,@object
	.size		.nv.reservedSmem.cap,0x4
